//
// Generated by NVIDIA NVVM Compiler
//
// Compiler Build ID: CL-36424714
// Cuda compilation tools, release 13.0, V13.0.88
// Based on NVVM 20.0.0
//

.version 9.0
.target sm_100
.address_size 64

	// .globl	_Z10my_max_idxPKfPKiiP10my_atomics
// _ZZN3cub18CUB_300001_SM_10006detail10radix_sort31DeviceRadixSortSingleTileKernelINS1_5radix10policy_hubIiN4cuda3std3__45tupleIJfiEEEyE10Policy1000ELNS0_9SortOrderE0EiSA_yNS1_21identity_decomposer_tEEEvPKT1_PSF_PKT2_PSJ_T3_iiT4_E12temp_storage has been demoted
// _ZZN3cub18CUB_300001_SM_10006detail10radix_sort30DeviceRadixSortHistogramKernelINS1_5radix10policy_hubIiN4cuda3std3__45tupleIJfiEEEyE10Policy1000ELNS0_9SortOrderE0EiyNS1_21identity_decomposer_tEEEvPT2_PKT1_SF_iiT3_E12temp_storage has been demoted
// _ZZN3cub18CUB_300001_SM_10006detail10radix_sort33DeviceRadixSortExclusiveSumKernelINS1_5radix10policy_hubIiN4cuda3std3__45tupleIJfiEEEyE10Policy1000EyEEvPT0_E12temp_storage has been demoted
// _ZZN3cub18CUB_300001_SM_10006detail10radix_sort29DeviceRadixSortOnesweepKernelINS1_5radix10policy_hubIiN4cuda3std3__45tupleIJfiEEEyE10Policy1000ELNS0_9SortOrderE0EiSA_yiiNS1_21identity_decomposer_tEEEvPT5_SG_PT3_PKSH_PT1_PKSL_PT2_PKSP_T4_iiT6_E1s has been demoted
// _ZZN3cub18CUB_300001_SM_10006detail10radix_sort31DeviceRadixSortSingleTileKernelINS1_5radix10policy_hubIiiyE10Policy1000ELNS0_9SortOrderE0EiiyNS1_21identity_decomposer_tEEEvPKT1_PSA_PKT2_PSE_T3_iiT4_E12temp_storage has been demoted
// _ZZN3cub18CUB_300001_SM_10006detail10radix_sort30DeviceRadixSortHistogramKernelINS1_5radix10policy_hubIiiyE10Policy1000ELNS0_9SortOrderE0EiyNS1_21identity_decomposer_tEEEvPT2_PKT1_SA_iiT3_E12temp_storage has been demoted
// _ZZN3cub18CUB_300001_SM_10006detail10radix_sort33DeviceRadixSortExclusiveSumKernelINS1_5radix10policy_hubIiiyE10Policy1000EyEEvPT0_E12temp_storage has been demoted
// _ZZN3cub18CUB_300001_SM_10006detail10radix_sort29DeviceRadixSortOnesweepKernelINS1_5radix10policy_hubIiiyE10Policy1000ELNS0_9SortOrderE0EiiyiiNS1_21identity_decomposer_tEEEvPT5_SB_PT3_PKSC_PT1_PKSG_PT2_PKSK_T4_iiT6_E1s has been demoted
// _ZZN3cub18CUB_300001_SM_10006detail6reduce23DeviceReduceByKeyKernelINS1_13reduce_by_key10policy_hubI9CustomMaxfiE10Policy1000EPiS9_PfSA_S9_NS0_24ReduceByKeyScanTileStateIfyLb1EEEN4cuda3std3__48equal_toIvEES6_yfEEvT0_T1_T2_T3_T4_T5_iT6_T7_T8_E12temp_storage has been demoted
.global .align 1 .b8 _ZN34_INTERNAL_bbbfbd33_4_k_cu_d74234b74cuda3std3__45__cpo5beginE[1];
.global .align 1 .b8 _ZN34_INTERNAL_bbbfbd33_4_k_cu_d74234b74cuda3std3__45__cpo3endE[1];
.global .align 1 .b8 _ZN34_INTERNAL_bbbfbd33_4_k_cu_d74234b74cuda3std3__45__cpo6cbeginE[1];
.global .align 1 .b8 _ZN34_INTERNAL_bbbfbd33_4_k_cu_d74234b74cuda3std3__45__cpo4cendE[1];
.global .align 1 .b8 _ZN34_INTERNAL_bbbfbd33_4_k_cu_d74234b74cuda3std3__45__cpo6rbeginE[1];
.global .align 1 .b8 _ZN34_INTERNAL_bbbfbd33_4_k_cu_d74234b74cuda3std3__45__cpo4rendE[1];
.global .align 1 .b8 _ZN34_INTERNAL_bbbfbd33_4_k_cu_d74234b74cuda3std3__45__cpo7crbeginE[1];
.global .align 1 .b8 _ZN34_INTERNAL_bbbfbd33_4_k_cu_d74234b74cuda3std3__45__cpo5crendE[1];
.global .align 1 .b8 _ZN34_INTERNAL_bbbfbd33_4_k_cu_d74234b74cuda3std3__436_GLOBAL__N__bbbfbd33_4_k_cu_d74234b76ignoreE[1];
.global .align 1 .b8 _ZN34_INTERNAL_bbbfbd33_4_k_cu_d74234b74cuda3std3__419piecewise_constructE[1];
.global .align 1 .b8 _ZN34_INTERNAL_bbbfbd33_4_k_cu_d74234b74cuda3std3__48in_placeE[1];
.global .align 1 .b8 _ZN34_INTERNAL_bbbfbd33_4_k_cu_d74234b74cuda3std3__420unreachable_sentinelE[1];
.global .align 1 .b8 _ZN34_INTERNAL_bbbfbd33_4_k_cu_d74234b74cuda3std3__47nulloptE[1];
.global .align 1 .b8 _ZN34_INTERNAL_bbbfbd33_4_k_cu_d74234b74cuda3std3__48unexpectE[1];
.global .align 1 .b8 _ZN34_INTERNAL_bbbfbd33_4_k_cu_d74234b74cuda3std6ranges3__45__cpo4swapE[1];
.global .align 1 .b8 _ZN34_INTERNAL_bbbfbd33_4_k_cu_d74234b74cuda3std6ranges3__45__cpo9iter_moveE[1];
.global .align 1 .b8 _ZN34_INTERNAL_bbbfbd33_4_k_cu_d74234b74cuda3std6ranges3__45__cpo5beginE[1];
.global .align 1 .b8 _ZN34_INTERNAL_bbbfbd33_4_k_cu_d74234b74cuda3std6ranges3__45__cpo3endE[1];
.global .align 1 .b8 _ZN34_INTERNAL_bbbfbd33_4_k_cu_d74234b74cuda3std6ranges3__45__cpo6cbeginE[1];
.global .align 1 .b8 _ZN34_INTERNAL_bbbfbd33_4_k_cu_d74234b74cuda3std6ranges3__45__cpo4cendE[1];
.global .align 1 .b8 _ZN34_INTERNAL_bbbfbd33_4_k_cu_d74234b74cuda3std6ranges3__45__cpo7advanceE[1];
.global .align 1 .b8 _ZN34_INTERNAL_bbbfbd33_4_k_cu_d74234b74cuda3std6ranges3__45__cpo9iter_swapE[1];
.global .align 1 .b8 _ZN34_INTERNAL_bbbfbd33_4_k_cu_d74234b74cuda3std6ranges3__45__cpo4nextE[1];
.global .align 1 .b8 _ZN34_INTERNAL_bbbfbd33_4_k_cu_d74234b74cuda3std6ranges3__45__cpo4prevE[1];
.global .align 1 .b8 _ZN34_INTERNAL_bbbfbd33_4_k_cu_d74234b74cuda3std6ranges3__45__cpo4dataE[1];
.global .align 1 .b8 _ZN34_INTERNAL_bbbfbd33_4_k_cu_d74234b74cuda3std6ranges3__45__cpo5cdataE[1];
.global .align 1 .b8 _ZN34_INTERNAL_bbbfbd33_4_k_cu_d74234b74cuda3std6ranges3__45__cpo4sizeE[1];
.global .align 1 .b8 _ZN34_INTERNAL_bbbfbd33_4_k_cu_d74234b74cuda3std6ranges3__45__cpo5ssizeE[1];
.global .align 1 .b8 _ZN34_INTERNAL_bbbfbd33_4_k_cu_d74234b74cuda3std6ranges3__45__cpo8distanceE[1];
.global .align 1 .b8 _ZN34_INTERNAL_bbbfbd33_4_k_cu_d74234b76thrust24THRUST_300001_SM_1000_NS8cuda_cub3parE[1];
.global .align 1 .b8 _ZN34_INTERNAL_bbbfbd33_4_k_cu_d74234b76thrust24THRUST_300001_SM_1000_NS8cuda_cub10par_nosyncE[1];
.global .align 1 .b8 _ZN34_INTERNAL_bbbfbd33_4_k_cu_d74234b76thrust24THRUST_300001_SM_1000_NS6system6detail10sequential3seqE[1];
.global .align 1 .b8 _ZN34_INTERNAL_bbbfbd33_4_k_cu_d74234b76thrust24THRUST_300001_SM_1000_NS6system3cpp3parE[1];
.global .align 1 .b8 _ZN34_INTERNAL_bbbfbd33_4_k_cu_d74234b76thrust24THRUST_300001_SM_1000_NS12placeholders2_1E[1];
.global .align 1 .b8 _ZN34_INTERNAL_bbbfbd33_4_k_cu_d74234b76thrust24THRUST_300001_SM_1000_NS12placeholders2_2E[1];
.global .align 1 .b8 _ZN34_INTERNAL_bbbfbd33_4_k_cu_d74234b76thrust24THRUST_300001_SM_1000_NS12placeholders2_3E[1];
.global .align 1 .b8 _ZN34_INTERNAL_bbbfbd33_4_k_cu_d74234b76thrust24THRUST_300001_SM_1000_NS12placeholders2_4E[1];
.global .align 1 .b8 _ZN34_INTERNAL_bbbfbd33_4_k_cu_d74234b76thrust24THRUST_300001_SM_1000_NS12placeholders2_5E[1];
.global .align 1 .b8 _ZN34_INTERNAL_bbbfbd33_4_k_cu_d74234b76thrust24THRUST_300001_SM_1000_NS12placeholders2_6E[1];
.global .align 1 .b8 _ZN34_INTERNAL_bbbfbd33_4_k_cu_d74234b76thrust24THRUST_300001_SM_1000_NS12placeholders2_7E[1];
.global .align 1 .b8 _ZN34_INTERNAL_bbbfbd33_4_k_cu_d74234b76thrust24THRUST_300001_SM_1000_NS12placeholders2_8E[1];
.global .align 1 .b8 _ZN34_INTERNAL_bbbfbd33_4_k_cu_d74234b76thrust24THRUST_300001_SM_1000_NS12placeholders2_9E[1];
.global .align 1 .b8 _ZN34_INTERNAL_bbbfbd33_4_k_cu_d74234b76thrust24THRUST_300001_SM_1000_NS12placeholders3_10E[1];
.global .align 1 .b8 _ZN34_INTERNAL_bbbfbd33_4_k_cu_d74234b76thrust24THRUST_300001_SM_1000_NS3seqE[1];
.global .align 1 .b8 _ZN34_INTERNAL_bbbfbd33_4_k_cu_d74234b76thrust24THRUST_300001_SM_1000_NS6deviceE[1];
.extern .shared .align 16 .b8 _ZN6thrust24THRUST_300001_SM_1000_NS8cuda_cub4core6detail5shmemE[];

.visible .entry _Z10my_max_idxPKfPKiiP10my_atomics(
	.param .u64 .ptr .align 1 _Z10my_max_idxPKfPKiiP10my_atomics_param_0,
	.param .u64 .ptr .align 1 _Z10my_max_idxPKfPKiiP10my_atomics_param_1,
	.param .u32 _Z10my_max_idxPKfPKiiP10my_atomics_param_2,
	.param .u64 .ptr .align 1 _Z10my_max_idxPKfPKiiP10my_atomics_param_3
)
{
	.reg .pred 	%p<4>;
	.reg .b32 	%r<12>;
	.reg .b32 	%f<4>;
	.reg .b64 	%rd<17>;

	ld.param.u64 	%rd6, [_Z10my_max_idxPKfPKiiP10my_atomics_param_0];
	ld.param.u64 	%rd7, [_Z10my_max_idxPKfPKiiP10my_atomics_param_1];
	ld.param.u32 	%r2, [_Z10my_max_idxPKfPKiiP10my_atomics_param_2];
	ld.param.u64 	%rd8, [_Z10my_max_idxPKfPKiiP10my_atomics_param_3];
	mov.u32 	%r3, %ntid.x;
	mov.u32 	%r4, %ctaid.x;
	mov.u32 	%r5, %tid.x;
	mad.lo.s32 	%r1, %r3, %r4, %r5;
	setp.ge.s32 	%p1, %r1, %r2;
	@%p1 bra 	$L__BB0_4;
	cvta.to.global.u64 	%rd9, %rd7;
	cvta.to.global.u64 	%rd10, %rd6;
	cvta.to.global.u64 	%rd11, %rd8;
	mul.wide.s32 	%rd12, %r1, 4;
	add.s64 	%rd13, %rd9, %rd12;
	ld.global.u32 	%r6, [%rd13];
	mul.wide.s32 	%rd14, %r6, 8;
	add.s64 	%rd1, %rd11, %rd14;
	add.s64 	%rd15, %rd10, %rd12;
	ld.global.f32 	%f1, [%rd15];
	ld.global.u64 	%rd16, [%rd1];
	mov.b64 	{%r7, %r8}, %rd16;
	mov.b32 	%f2, %r7;
	setp.leu.f32 	%p2, %f1, %f2;
	@%p2 bra 	$L__BB0_4;
	mov.b32 	%r9, %f1;
	mov.b64 	%rd3, {%r9, %r1};
$L__BB0_3:
	atom.relaxed.global.cas.b64 	%rd16, [%rd1], %rd16, %rd3;
	mov.b64 	{%r10, %r11}, %rd16;
	mov.b32 	%f3, %r10;
	setp.gt.f32 	%p3, %f1, %f3;
	@%p3 bra 	$L__BB0_3;
$L__BB0_4:
	ret;

}
	// .globl	_ZN3cub18CUB_300001_SM_10006detail11EmptyKernelIvEEvv
.visible .entry _ZN3cub18CUB_300001_SM_10006detail11EmptyKernelIvEEvv()
{


	ret;

}
	// .globl	_ZN3cub18CUB_300001_SM_10006detail8for_each13static_kernelINS2_12policy_hub_t12policy_500_tEmN6thrust24THRUST_300001_SM_1000_NS8cuda_cub20__uninitialized_fill7functorINS7_10device_ptrIfEEfEEEEvT0_T1_
.visible .entry _ZN3cub18CUB_300001_SM_10006detail8for_each13static_kernelINS2_12policy_hub_t12policy_500_tEmN6thrust24THRUST_300001_SM_1000_NS8cuda_cub20__uninitialized_fill7functorINS7_10device_ptrIfEEfEEEEvT0_T1_(
	.param .u64 _ZN3cub18CUB_300001_SM_10006detail8for_each13static_kernelINS2_12policy_hub_t12policy_500_tEmN6thrust24THRUST_300001_SM_1000_NS8cuda_cub20__uninitialized_fill7functorINS7_10device_ptrIfEEfEEEEvT0_T1__param_0,
	.param .align 8 .b8 _ZN3cub18CUB_300001_SM_10006detail8for_each13static_kernelINS2_12policy_hub_t12policy_500_tEmN6thrust24THRUST_300001_SM_1000_NS8cuda_cub20__uninitialized_fill7functorINS7_10device_ptrIfEEfEEEEvT0_T1__param_1[16]
)
.maxntid 256
{
	.reg .pred 	%p<4>;
	.reg .b16 	%rs<5>;
	.reg .b32 	%r<10>;
	.reg .b32 	%f<3>;
	.reg .b64 	%rd<16>;

	ld.param.f32 	%f2, [_ZN3cub18CUB_300001_SM_10006detail8for_each13static_kernelINS2_12policy_hub_t12policy_500_tEmN6thrust24THRUST_300001_SM_1000_NS8cuda_cub20__uninitialized_fill7functorINS7_10device_ptrIfEEfEEEEvT0_T1__param_1+8];
	ld.param.u64 	%rd4, [_ZN3cub18CUB_300001_SM_10006detail8for_each13static_kernelINS2_12policy_hub_t12policy_500_tEmN6thrust24THRUST_300001_SM_1000_NS8cuda_cub20__uninitialized_fill7functorINS7_10device_ptrIfEEfEEEEvT0_T1__param_1];
	ld.param.u64 	%rd5, [_ZN3cub18CUB_300001_SM_10006detail8for_each13static_kernelINS2_12policy_hub_t12policy_500_tEmN6thrust24THRUST_300001_SM_1000_NS8cuda_cub20__uninitialized_fill7functorINS7_10device_ptrIfEEfEEEEvT0_T1__param_0];
	mov.u32 	%r7, %ctaid.x;
	mul.wide.u32 	%rd1, %r7, 512;
	sub.s64 	%rd2, %rd5, %rd1;
	setp.lt.u64 	%p1, %rd2, 512;
	@%p1 bra 	$L__BB2_2;
	mov.u32 	%r9, %tid.x;
	cvta.to.global.u64 	%rd11, %rd4;
	cvt.u64.u32 	%rd12, %r9;
	add.s64 	%rd13, %rd1, %rd12;
	shl.b64 	%rd14, %rd13, 2;
	add.s64 	%rd15, %rd11, %rd14;
	st.global.f32 	[%rd15], %f2;
	st.global.f32 	[%rd15+1024], %f2;
	bra.uni 	$L__BB2_6;
$L__BB2_2:
	cvta.to.global.u64 	%rd6, %rd4;
	mov.u32 	%r1, %tid.x;
	cvt.u64.u32 	%rd7, %r1;
	setp.le.u64 	%p2, %rd2, %rd7;
	add.s64 	%rd8, %rd1, %rd7;
	shl.b64 	%rd9, %rd8, 2;
	add.s64 	%rd3, %rd6, %rd9;
	@%p2 bra 	$L__BB2_4;
	st.global.f32 	[%rd3], %f2;
$L__BB2_4:
	add.s32 	%r8, %r1, 256;
	cvt.u64.u32 	%rd10, %r8;
	setp.le.u64 	%p3, %rd2, %rd10;
	@%p3 bra 	$L__BB2_6;
	st.global.f32 	[%rd3+1024], %f2;
$L__BB2_6:
	ret;

}
	// .globl	_ZN3cub18CUB_300001_SM_10006detail8for_each13static_kernelINS2_12policy_hub_t12policy_500_tEmN6thrust24THRUST_300001_SM_1000_NS8cuda_cub20__uninitialized_fill7functorINS7_10device_ptrIiEEiEEEEvT0_T1_
.visible .entry _ZN3cub18CUB_300001_SM_10006detail8for_each13static_kernelINS2_12policy_hub_t12policy_500_tEmN6thrust24THRUST_300001_SM_1000_NS8cuda_cub20__uninitialized_fill7functorINS7_10device_ptrIiEEiEEEEvT0_T1_(
	.param .u64 _ZN3cub18CUB_300001_SM_10006detail8for_each13static_kernelINS2_12policy_hub_t12policy_500_tEmN6thrust24THRUST_300001_SM_1000_NS8cuda_cub20__uninitialized_fill7functorINS7_10device_ptrIiEEiEEEEvT0_T1__param_0,
	.param .align 8 .b8 _ZN3cub18CUB_300001_SM_10006detail8for_each13static_kernelINS2_12policy_hub_t12policy_500_tEmN6thrust24THRUST_300001_SM_1000_NS8cuda_cub20__uninitialized_fill7functorINS7_10device_ptrIiEEiEEEEvT0_T1__param_1[16]
)
.maxntid 256
{
	.reg .pred 	%p<4>;
	.reg .b16 	%rs<5>;
	.reg .b32 	%r<12>;
	.reg .b64 	%rd<16>;

	ld.param.u32 	%r3, [_ZN3cub18CUB_300001_SM_10006detail8for_each13static_kernelINS2_12policy_hub_t12policy_500_tEmN6thrust24THRUST_300001_SM_1000_NS8cuda_cub20__uninitialized_fill7functorINS7_10device_ptrIiEEiEEEEvT0_T1__param_1+8];
	ld.param.u64 	%rd4, [_ZN3cub18CUB_300001_SM_10006detail8for_each13static_kernelINS2_12policy_hub_t12policy_500_tEmN6thrust24THRUST_300001_SM_1000_NS8cuda_cub20__uninitialized_fill7functorINS7_10device_ptrIiEEiEEEEvT0_T1__param_1];
	ld.param.u64 	%rd5, [_ZN3cub18CUB_300001_SM_10006detail8for_each13static_kernelINS2_12policy_hub_t12policy_500_tEmN6thrust24THRUST_300001_SM_1000_NS8cuda_cub20__uninitialized_fill7functorINS7_10device_ptrIiEEiEEEEvT0_T1__param_0];
	mov.u32 	%r9, %ctaid.x;
	mul.wide.u32 	%rd1, %r9, 512;
	sub.s64 	%rd2, %rd5, %rd1;
	setp.lt.u64 	%p1, %rd2, 512;
	@%p1 bra 	$L__BB3_2;
	mov.u32 	%r11, %tid.x;
	cvta.to.global.u64 	%rd11, %rd4;
	cvt.u64.u32 	%rd12, %r11;
	add.s64 	%rd13, %rd1, %rd12;
	shl.b64 	%rd14, %rd13, 2;
	add.s64 	%rd15, %rd11, %rd14;
	st.global.u32 	[%rd15], %r3;
	st.global.u32 	[%rd15+1024], %r3;
	bra.uni 	$L__BB3_6;
$L__BB3_2:
	cvta.to.global.u64 	%rd6, %rd4;
	mov.u32 	%r2, %tid.x;
	cvt.u64.u32 	%rd7, %r2;
	setp.le.u64 	%p2, %rd2, %rd7;
	add.s64 	%rd8, %rd1, %rd7;
	shl.b64 	%rd9, %rd8, 2;
	add.s64 	%rd3, %rd6, %rd9;
	@%p2 bra 	$L__BB3_4;
	st.global.u32 	[%rd3], %r3;
$L__BB3_4:
	add.s32 	%r10, %r2, 256;
	cvt.u64.u32 	%rd10, %r10;
	setp.le.u64 	%p3, %rd2, %rd10;
	@%p3 bra 	$L__BB3_6;
	st.global.u32 	[%rd3+1024], %r3;
$L__BB3_6:
	ret;

}
	// .globl	_ZN3cub18CUB_300001_SM_10006detail8for_each13static_kernelINS2_12policy_hub_t12policy_500_tElN6thrust24THRUST_300001_SM_1000_NS8cuda_cub10__tabulate7functorINS7_6detail15normal_iteratorINS7_10device_ptrIiEEEENS7_6system6detail7generic6detail22compute_sequence_valueIivEElEEEEvT0_T1_
.visible .entry _ZN3cub18CUB_300001_SM_10006detail8for_each13static_kernelINS2_12policy_hub_t12policy_500_tElN6thrust24THRUST_300001_SM_1000_NS8cuda_cub10__tabulate7functorINS7_6detail15normal_iteratorINS7_10device_ptrIiEEEENS7_6system6detail7generic6detail22compute_sequence_valueIivEElEEEEvT0_T1_(
	.param .u64 _ZN3cub18CUB_300001_SM_10006detail8for_each13static_kernelINS2_12policy_hub_t12policy_500_tElN6thrust24THRUST_300001_SM_1000_NS8cuda_cub10__tabulate7functorINS7_6detail15normal_iteratorINS7_10device_ptrIiEEEENS7_6system6detail7generic6detail22compute_sequence_valueIivEElEEEEvT0_T1__param_0,
	.param .align 8 .b8 _ZN3cub18CUB_300001_SM_10006detail8for_each13static_kernelINS2_12policy_hub_t12policy_500_tElN6thrust24THRUST_300001_SM_1000_NS8cuda_cub10__tabulate7functorINS7_6detail15normal_iteratorINS7_10device_ptrIiEEEENS7_6system6detail7generic6detail22compute_sequence_valueIivEElEEEEvT0_T1__param_1[16]
)
.maxntid 256
{
	.reg .pred 	%p<4>;
	.reg .b32 	%r<18>;
	.reg .b64 	%rd<20>;

	ld.param.u64 	%rd7, [_ZN3cub18CUB_300001_SM_10006detail8for_each13static_kernelINS2_12policy_hub_t12policy_500_tElN6thrust24THRUST_300001_SM_1000_NS8cuda_cub10__tabulate7functorINS7_6detail15normal_iteratorINS7_10device_ptrIiEEEENS7_6system6detail7generic6detail22compute_sequence_valueIivEElEEEEvT0_T1__param_1];
	ld.param.u64 	%rd8, [_ZN3cub18CUB_300001_SM_10006detail8for_each13static_kernelINS2_12policy_hub_t12policy_500_tElN6thrust24THRUST_300001_SM_1000_NS8cuda_cub10__tabulate7functorINS7_6detail15normal_iteratorINS7_10device_ptrIiEEEENS7_6system6detail7generic6detail22compute_sequence_valueIivEElEEEEvT0_T1__param_0];
	ld.param.v2.u32 	{%r3, %r4}, [_ZN3cub18CUB_300001_SM_10006detail8for_each13static_kernelINS2_12policy_hub_t12policy_500_tElN6thrust24THRUST_300001_SM_1000_NS8cuda_cub10__tabulate7functorINS7_6detail15normal_iteratorINS7_10device_ptrIiEEEENS7_6system6detail7generic6detail22compute_sequence_valueIivEElEEEEvT0_T1__param_1+8];
	mov.u32 	%r5, %ctaid.x;
	mul.wide.u32 	%rd1, %r5, 512;
	sub.s64 	%rd2, %rd8, %rd1;
	setp.lt.s64 	%p1, %rd2, 512;
	@%p1 bra 	$L__BB4_2;
	mov.u32 	%r13, %tid.x;
	cvta.to.global.u64 	%rd15, %rd7;
	cvt.u64.u32 	%rd16, %r13;
	add.s64 	%rd17, %rd1, %rd16;
	cvt.u32.u64 	%r14, %rd17;
	mad.lo.s32 	%r15, %r4, %r14, %r3;
	shl.b64 	%rd18, %rd17, 2;
	add.s64 	%rd19, %rd15, %rd18;
	st.global.u32 	[%rd19], %r15;
	add.s32 	%r16, %r14, 256;
	mad.lo.s32 	%r17, %r4, %r16, %r3;
	st.global.u32 	[%rd19+1024], %r17;
	bra.uni 	$L__BB4_6;
$L__BB4_2:
	cvta.to.global.u64 	%rd3, %rd7;
	mov.u32 	%r6, %tid.x;
	cvt.s64.s32 	%rd4, %rd2;
	cvt.u64.u32 	%rd5, %r6;
	setp.le.s64 	%p2, %rd4, %rd5;
	@%p2 bra 	$L__BB4_4;
	add.s64 	%rd9, %rd1, %rd5;
	cvt.u32.u64 	%r7, %rd9;
	mad.lo.s32 	%r8, %r4, %r7, %r3;
	shl.b64 	%rd10, %rd9, 2;
	add.s64 	%rd11, %rd3, %rd10;
	st.global.u32 	[%rd11], %r8;
$L__BB4_4:
	cvt.u32.u64 	%r9, %rd5;
	add.s32 	%r10, %r9, 256;
	cvt.u64.u32 	%rd6, %r10;
	setp.le.s64 	%p3, %rd4, %rd6;
	@%p3 bra 	$L__BB4_6;
	add.s64 	%rd12, %rd1, %rd6;
	shl.b64 	%rd13, %rd12, 2;
	cvt.u32.u64 	%r11, %rd12;
	mad.lo.s32 	%r12, %r4, %r11, %r3;
	add.s64 	%rd14, %rd13, %rd3;
	st.global.u32 	[%rd14], %r12;
$L__BB4_6:
	ret;

}
	// .globl	_ZN3cub18CUB_300001_SM_10006detail4scan23DeviceCompactInitKernelINS0_24ReduceByKeyScanTileStateIfyLb1EEEPiEEvT_iT0_
.visible .entry _ZN3cub18CUB_300001_SM_10006detail4scan23DeviceCompactInitKernelINS0_24ReduceByKeyScanTileStateIfyLb1EEEPiEEvT_iT0_(
	.param .align 8 .b8 _ZN3cub18CUB_300001_SM_10006detail4scan23DeviceCompactInitKernelINS0_24ReduceByKeyScanTileStateIfyLb1EEEPiEEvT_iT0__param_0[8],
	.param .u32 _ZN3cub18CUB_300001_SM_10006detail4scan23DeviceCompactInitKernelINS0_24ReduceByKeyScanTileStateIfyLb1EEEPiEEvT_iT0__param_1,
	.param .u64 .ptr .align 1 _ZN3cub18CUB_300001_SM_10006detail4scan23DeviceCompactInitKernelINS0_24ReduceByKeyScanTileStateIfyLb1EEEPiEEvT_iT0__param_2
)
{
	.reg .pred 	%p<6>;
	.reg .b32 	%r<17>;
	.reg .b64 	%rd<11>;

	ld.param.u64 	%rd3, [_ZN3cub18CUB_300001_SM_10006detail4scan23DeviceCompactInitKernelINS0_24ReduceByKeyScanTileStateIfyLb1EEEPiEEvT_iT0__param_0];
	ld.param.u32 	%r8, [_ZN3cub18CUB_300001_SM_10006detail4scan23DeviceCompactInitKernelINS0_24ReduceByKeyScanTileStateIfyLb1EEEPiEEvT_iT0__param_1];
	ld.param.u64 	%rd2, [_ZN3cub18CUB_300001_SM_10006detail4scan23DeviceCompactInitKernelINS0_24ReduceByKeyScanTileStateIfyLb1EEEPiEEvT_iT0__param_2];
	cvta.to.global.u64 	%rd1, %rd3;
	mov.u32 	%r1, %ctaid.x;
	mov.u32 	%r9, %ntid.x;
	mov.u32 	%r2, %tid.x;
	mad.lo.s32 	%r3, %r1, %r9, %r2;
	setp.ge.s32 	%p1, %r3, %r8;
	@%p1 bra 	$L__BB5_2;
	mul.wide.s32 	%rd4, %r3, 16;
	add.s64 	%rd5, %rd1, %rd4;
	mov.b64 	%rd6, 0;
	mov.b64 	%rd7, 425201762304;
	st.global.v2.u64 	[%rd5+512], {%rd7, %rd6};
$L__BB5_2:
	mov.b32 	%r16, 0;
	setp.ne.s32 	%p2, %r1, 0;
	setp.gt.u32 	%p3, %r2, 31;
	or.pred  	%p4, %p2, %p3;
	@%p4 bra 	$L__BB5_4;
	mul.wide.u32 	%rd8, %r2, 16;
	add.s64 	%rd9, %rd1, %rd8;
	st.global.v4.u32 	[%rd9], {%r16, %r16, %r16, %r16};
$L__BB5_4:
	or.b32  	%r14, %r1, %r2;
	setp.ne.s32 	%p5, %r14, 0;
	@%p5 bra 	$L__BB5_6;
	cvta.to.global.u64 	%rd10, %rd2;
	mov.b32 	%r15, 0;
	st.global.u32 	[%rd10], %r15;
$L__BB5_6:
	ret;

}
	// .globl	_ZN3cub18CUB_300001_SM_10006detail10radix_sort31DeviceRadixSortSingleTileKernelINS1_5radix10policy_hubIiN4cuda3std3__45tupleIJfiEEEyE10Policy1000ELNS0_9SortOrderE0EiSA_yNS1_21identity_decomposer_tEEEvPKT1_PSF_PKT2_PSJ_T3_iiT4_
.visible .entry _ZN3cub18CUB_300001_SM_10006detail10radix_sort31DeviceRadixSortSingleTileKernelINS1_5radix10policy_hubIiN4cuda3std3__45tupleIJfiEEEyE10Policy1000ELNS0_9SortOrderE0EiSA_yNS1_21identity_decomposer_tEEEvPKT1_PSF_PKT2_PSJ_T3_iiT4_(
	.param .u64 .ptr .align 1 _ZN3cub18CUB_300001_SM_10006detail10radix_sort31DeviceRadixSortSingleTileKernelINS1_5radix10policy_hubIiN4cuda3std3__45tupleIJfiEEEyE10Policy1000ELNS0_9SortOrderE0EiSA_yNS1_21identity_decomposer_tEEEvPKT1_PSF_PKT2_PSJ_T3_iiT4__param_0,
	.param .u64 .ptr .align 1 _ZN3cub18CUB_300001_SM_10006detail10radix_sort31DeviceRadixSortSingleTileKernelINS1_5radix10policy_hubIiN4cuda3std3__45tupleIJfiEEEyE10Policy1000ELNS0_9SortOrderE0EiSA_yNS1_21identity_decomposer_tEEEvPKT1_PSF_PKT2_PSJ_T3_iiT4__param_1,
	.param .u64 .ptr .align 1 _ZN3cub18CUB_300001_SM_10006detail10radix_sort31DeviceRadixSortSingleTileKernelINS1_5radix10policy_hubIiN4cuda3std3__45tupleIJfiEEEyE10Policy1000ELNS0_9SortOrderE0EiSA_yNS1_21identity_decomposer_tEEEvPKT1_PSF_PKT2_PSJ_T3_iiT4__param_2,
	.param .u64 .ptr .align 1 _ZN3cub18CUB_300001_SM_10006detail10radix_sort31DeviceRadixSortSingleTileKernelINS1_5radix10policy_hubIiN4cuda3std3__45tupleIJfiEEEyE10Policy1000ELNS0_9SortOrderE0EiSA_yNS1_21identity_decomposer_tEEEvPKT1_PSF_PKT2_PSJ_T3_iiT4__param_3,
	.param .u64 _ZN3cub18CUB_300001_SM_10006detail10radix_sort31DeviceRadixSortSingleTileKernelINS1_5radix10policy_hubIiN4cuda3std3__45tupleIJfiEEEyE10Policy1000ELNS0_9SortOrderE0EiSA_yNS1_21identity_decomposer_tEEEvPKT1_PSF_PKT2_PSJ_T3_iiT4__param_4,
	.param .u32 _ZN3cub18CUB_300001_SM_10006detail10radix_sort31DeviceRadixSortSingleTileKernelINS1_5radix10policy_hubIiN4cuda3std3__45tupleIJfiEEEyE10Policy1000ELNS0_9SortOrderE0EiSA_yNS1_21identity_decomposer_tEEEvPKT1_PSF_PKT2_PSJ_T3_iiT4__param_5,
	.param .u32 _ZN3cub18CUB_300001_SM_10006detail10radix_sort31DeviceRadixSortSingleTileKernelINS1_5radix10policy_hubIiN4cuda3std3__45tupleIJfiEEEyE10Policy1000ELNS0_9SortOrderE0EiSA_yNS1_21identity_decomposer_tEEEvPKT1_PSF_PKT2_PSJ_T3_iiT4__param_6,
	.param .align 1 .b8 _ZN3cub18CUB_300001_SM_10006detail10radix_sort31DeviceRadixSortSingleTileKernelINS1_5radix10policy_hubIiN4cuda3std3__45tupleIJfiEEEyE10Policy1000ELNS0_9SortOrderE0EiSA_yNS1_21identity_decomposer_tEEEvPKT1_PSF_PKT2_PSJ_T3_iiT4__param_7[1]
)
.maxntid 256
.minnctapersm 1
{
	.reg .pred 	%p<43>;
	.reg .b16 	%rs<19>;
	.reg .b32 	%r<622>;
	.reg .b64 	%rd<28>;
	// demoted variable
	.shared .align 16 .b8 _ZZN3cub18CUB_300001_SM_10006detail10radix_sort31DeviceRadixSortSingleTileKernelINS1_5radix10policy_hubIiN4cuda3std3__45tupleIJfiEEEyE10Policy1000ELNS0_9SortOrderE0EiSA_yNS1_21identity_decomposer_tEEEvPKT1_PSF_PKT2_PSJ_T3_iiT4_E12temp_storage[33856];
	ld.param.u64 	%rd10, [_ZN3cub18CUB_300001_SM_10006detail10radix_sort31DeviceRadixSortSingleTileKernelINS1_5radix10policy_hubIiN4cuda3std3__45tupleIJfiEEEyE10Policy1000ELNS0_9SortOrderE0EiSA_yNS1_21identity_decomposer_tEEEvPKT1_PSF_PKT2_PSJ_T3_iiT4__param_0];
	ld.param.u64 	%rd6, [_ZN3cub18CUB_300001_SM_10006detail10radix_sort31DeviceRadixSortSingleTileKernelINS1_5radix10policy_hubIiN4cuda3std3__45tupleIJfiEEEyE10Policy1000ELNS0_9SortOrderE0EiSA_yNS1_21identity_decomposer_tEEEvPKT1_PSF_PKT2_PSJ_T3_iiT4__param_1];
	ld.param.u64 	%rd7, [_ZN3cub18CUB_300001_SM_10006detail10radix_sort31DeviceRadixSortSingleTileKernelINS1_5radix10policy_hubIiN4cuda3std3__45tupleIJfiEEEyE10Policy1000ELNS0_9SortOrderE0EiSA_yNS1_21identity_decomposer_tEEEvPKT1_PSF_PKT2_PSJ_T3_iiT4__param_2];
	ld.param.u64 	%rd8, [_ZN3cub18CUB_300001_SM_10006detail10radix_sort31DeviceRadixSortSingleTileKernelINS1_5radix10policy_hubIiN4cuda3std3__45tupleIJfiEEEyE10Policy1000ELNS0_9SortOrderE0EiSA_yNS1_21identity_decomposer_tEEEvPKT1_PSF_PKT2_PSJ_T3_iiT4__param_3];
	ld.param.u64 	%rd9, [_ZN3cub18CUB_300001_SM_10006detail10radix_sort31DeviceRadixSortSingleTileKernelINS1_5radix10policy_hubIiN4cuda3std3__45tupleIJfiEEEyE10Policy1000ELNS0_9SortOrderE0EiSA_yNS1_21identity_decomposer_tEEEvPKT1_PSF_PKT2_PSJ_T3_iiT4__param_4];
	ld.param.u32 	%r226, [_ZN3cub18CUB_300001_SM_10006detail10radix_sort31DeviceRadixSortSingleTileKernelINS1_5radix10policy_hubIiN4cuda3std3__45tupleIJfiEEEyE10Policy1000ELNS0_9SortOrderE0EiSA_yNS1_21identity_decomposer_tEEEvPKT1_PSF_PKT2_PSJ_T3_iiT4__param_5];
	ld.param.u32 	%r227, [_ZN3cub18CUB_300001_SM_10006detail10radix_sort31DeviceRadixSortSingleTileKernelINS1_5radix10policy_hubIiN4cuda3std3__45tupleIJfiEEEyE10Policy1000ELNS0_9SortOrderE0EiSA_yNS1_21identity_decomposer_tEEEvPKT1_PSF_PKT2_PSJ_T3_iiT4__param_6];
	cvta.to.global.u64 	%rd11, %rd10;
	cvt.u32.u64 	%r1, %rd9;
	mov.u32 	%r2, %tid.x;
	mul.lo.s32 	%r3, %r2, 9;
	setp.ge.s32 	%p1, %r3, %r1;
	mul.wide.u32 	%rd12, %r3, 4;
	add.s64 	%rd1, %rd11, %rd12;
	mov.b32 	%r601, -1;
	@%p1 bra 	$L__BB6_2;
	ld.global.u32 	%r229, [%rd1];
	xor.b32  	%r601, %r229, -2147483648;
$L__BB6_2:
	add.s32 	%r6, %r3, 1;
	setp.ge.s32 	%p2, %r6, %r1;
	mov.b32 	%r600, -1;
	@%p2 bra 	$L__BB6_4;
	ld.global.u32 	%r231, [%rd1+4];
	xor.b32  	%r600, %r231, -2147483648;
$L__BB6_4:
	add.s32 	%r9, %r3, 2;
	setp.ge.s32 	%p3, %r9, %r1;
	mov.b32 	%r599, -1;
	@%p3 bra 	$L__BB6_6;
	ld.global.u32 	%r233, [%rd1+8];
	xor.b32  	%r599, %r233, -2147483648;
$L__BB6_6:
	add.s32 	%r12, %r3, 3;
	setp.ge.s32 	%p4, %r12, %r1;
	mov.b32 	%r598, -1;
	@%p4 bra 	$L__BB6_8;
	ld.global.u32 	%r235, [%rd1+12];
	xor.b32  	%r598, %r235, -2147483648;
$L__BB6_8:
	add.s32 	%r15, %r3, 4;
	setp.ge.s32 	%p5, %r15, %r1;
	mov.b32 	%r597, -1;
	@%p5 bra 	$L__BB6_10;
	ld.global.u32 	%r237, [%rd1+16];
	xor.b32  	%r597, %r237, -2147483648;
$L__BB6_10:
	add.s32 	%r18, %r3, 5;
	setp.ge.s32 	%p6, %r18, %r1;
	mov.b32 	%r596, -1;
	@%p6 bra 	$L__BB6_12;
	ld.global.u32 	%r239, [%rd1+20];
	xor.b32  	%r596, %r239, -2147483648;
$L__BB6_12:
	add.s32 	%r21, %r3, 6;
	setp.ge.s32 	%p7, %r21, %r1;
	mov.b32 	%r595, -1;
	@%p7 bra 	$L__BB6_14;
	ld.global.u32 	%r241, [%rd1+24];
	xor.b32  	%r595, %r241, -2147483648;
$L__BB6_14:
	add.s32 	%r24, %r3, 7;
	setp.ge.s32 	%p8, %r24, %r1;
	mov.b32 	%r594, -1;
	@%p8 bra 	$L__BB6_16;
	ld.global.u32 	%r243, [%rd1+28];
	xor.b32  	%r594, %r243, -2147483648;
$L__BB6_16:
	add.s32 	%r27, %r3, 8;
	setp.ge.s32 	%p9, %r27, %r1;
	mov.b32 	%r593, -1;
	@%p9 bra 	$L__BB6_18;
	ld.global.u32 	%r245, [%rd1+32];
	xor.b32  	%r593, %r245, -2147483648;
$L__BB6_18:
	bar.sync 	0;
	mov.b64 	{%r247, %r248}, %rd9;
	shfl.sync.idx.b32	%r30|%p10, %r247, 0, 31, -1;
	shfl.sync.idx.b32	%r249|%p11, %r248, 0, 31, -1;
	mov.b64 	%rd2, {%r30, %r249};
	setp.ge.s32 	%p12, %r3, %r30;
	cvta.to.global.u64 	%rd13, %rd7;
	mul.wide.u32 	%rd14, %r3, 8;
	add.s64 	%rd3, %rd13, %rd14;
	mov.b32 	%r618, 0;
	mov.u32 	%r619, %r618;
	@%p12 bra 	$L__BB6_20;
	ld.global.u32 	%r619, [%rd3];
	ld.global.u32 	%r618, [%rd3+4];
$L__BB6_20:
	setp.ge.s32 	%p13, %r6, %r30;
	mov.b32 	%r616, 0;
	mov.u32 	%r617, %r616;
	@%p13 bra 	$L__BB6_22;
	ld.global.u32 	%r617, [%rd3+8];
	ld.global.u32 	%r616, [%rd3+12];
$L__BB6_22:
	setp.ge.s32 	%p14, %r9, %r30;
	mov.b32 	%r614, 0;
	mov.u32 	%r615, %r614;
	@%p14 bra 	$L__BB6_24;
	ld.global.u32 	%r615, [%rd3+16];
	ld.global.u32 	%r614, [%rd3+20];
$L__BB6_24:
	setp.ge.s32 	%p15, %r12, %r30;
	mov.b32 	%r612, 0;
	mov.u32 	%r613, %r612;
	@%p15 bra 	$L__BB6_26;
	ld.global.u32 	%r613, [%rd3+24];
	ld.global.u32 	%r612, [%rd3+28];
$L__BB6_26:
	setp.ge.s32 	%p16, %r15, %r30;
	mov.b32 	%r610, 0;
	mov.u32 	%r611, %r610;
	@%p16 bra 	$L__BB6_28;
	ld.global.u32 	%r611, [%rd3+32];
	ld.global.u32 	%r610, [%rd3+36];
$L__BB6_28:
	setp.ge.s32 	%p17, %r18, %r30;
	mov.b32 	%r608, 0;
	mov.u32 	%r609, %r608;
	@%p17 bra 	$L__BB6_30;
	ld.global.u32 	%r609, [%rd3+40];
	ld.global.u32 	%r608, [%rd3+44];
$L__BB6_30:
	setp.ge.s32 	%p18, %r21, %r30;
	mov.b32 	%r606, 0;
	mov.u32 	%r607, %r606;
	@%p18 bra 	$L__BB6_32;
	ld.global.u32 	%r607, [%rd3+48];
	ld.global.u32 	%r606, [%rd3+52];
$L__BB6_32:
	setp.ge.s32 	%p19, %r24, %r30;
	mov.b32 	%r604, 0;
	mov.u32 	%r605, %r604;
	@%p19 bra 	$L__BB6_34;
	ld.global.u32 	%r605, [%rd3+56];
	ld.global.u32 	%r604, [%rd3+60];
$L__BB6_34:
	setp.ge.s32 	%p20, %r27, %r30;
	mov.b32 	%r602, 0;
	mov.u32 	%r603, %r602;
	@%p20 bra 	$L__BB6_36;
	ld.global.u32 	%r603, [%rd3+64];
	ld.global.u32 	%r602, [%rd3+68];
$L__BB6_36:
	bar.sync 	0;
	shr.u32 	%r67, %r2, 5;
	shl.b32 	%r259, %r2, 2;
	mov.u32 	%r260, _ZZN3cub18CUB_300001_SM_10006detail10radix_sort31DeviceRadixSortSingleTileKernelINS1_5radix10policy_hubIiN4cuda3std3__45tupleIJfiEEEyE10Policy1000ELNS0_9SortOrderE0EiSA_yNS1_21identity_decomposer_tEEEvPKT1_PSF_PKT2_PSJ_T3_iiT4_E12temp_storage;
	add.s32 	%r68, %r260, %r259;
	shl.b32 	%r261, %r2, 7;
	add.s32 	%r69, %r68, %r261;
	shl.b32 	%r262, %r67, 2;
	add.s32 	%r263, %r260, %r262;
	add.s32 	%r70, %r263, 33792;
	mad.lo.s32 	%r71, %r2, -96, %r69;
	mad.lo.s32 	%r72, %r2, 36, %r71;
	add.s32 	%r592, %r226, 6;
	sub.s32 	%r591, %r227, %r226;
$L__BB6_37:
	add.s32 	%r293, %r592, -6;
	min.s32 	%r266, %r591, 6;
	mov.b32 	%r322, 0;
	st.shared.u32 	[%r68], %r322;
	st.shared.u32 	[%r68+1024], %r322;
	st.shared.u32 	[%r68+2048], %r322;
	st.shared.u32 	[%r68+3072], %r322;
	st.shared.u32 	[%r68+4096], %r322;
	st.shared.u32 	[%r68+5120], %r322;
	st.shared.u32 	[%r68+6144], %r322;
	st.shared.u32 	[%r68+7168], %r322;
	st.shared.u32 	[%r68+8192], %r322;
	st.shared.u32 	[%r68+9216], %r322;
	st.shared.u32 	[%r68+10240], %r322;
	st.shared.u32 	[%r68+11264], %r322;
	st.shared.u32 	[%r68+12288], %r322;
	st.shared.u32 	[%r68+13312], %r322;
	st.shared.u32 	[%r68+14336], %r322;
	st.shared.u32 	[%r68+15360], %r322;
	st.shared.u32 	[%r68+16384], %r322;
	st.shared.u32 	[%r68+17408], %r322;
	st.shared.u32 	[%r68+18432], %r322;
	st.shared.u32 	[%r68+19456], %r322;
	st.shared.u32 	[%r68+20480], %r322;
	st.shared.u32 	[%r68+21504], %r322;
	st.shared.u32 	[%r68+22528], %r322;
	st.shared.u32 	[%r68+23552], %r322;
	st.shared.u32 	[%r68+24576], %r322;
	st.shared.u32 	[%r68+25600], %r322;
	st.shared.u32 	[%r68+26624], %r322;
	st.shared.u32 	[%r68+27648], %r322;
	st.shared.u32 	[%r68+28672], %r322;
	st.shared.u32 	[%r68+29696], %r322;
	st.shared.u32 	[%r68+30720], %r322;
	st.shared.u32 	[%r68+31744], %r322;
	st.shared.u32 	[%r68+32768], %r322;
	// begin inline asm
	bmsk.clamp.b32 %r264, %r322, %r266;
	// end inline asm
	// begin inline asm
	shr.b32 %r267, %r601, %r293;
	// end inline asm
	and.b32  	%r325, %r264, %r267;
	shl.b32 	%r326, %r325, 10;
	and.b32  	%r327, %r326, 31744;
	add.s32 	%r328, %r68, %r327;
	shr.u32 	%r329, %r325, 4;
	and.b32  	%r330, %r329, 268435454;
	add.s32 	%r105, %r328, %r330;
	ld.shared.u16 	%rs1, [%r105];
	add.s16 	%rs10, %rs1, 1;
	st.shared.u16 	[%r105], %rs10;
	// begin inline asm
	shr.b32 %r270, %r600, %r293;
	// end inline asm
	and.b32  	%r331, %r264, %r270;
	shl.b32 	%r332, %r331, 10;
	and.b32  	%r333, %r332, 31744;
	add.s32 	%r334, %r68, %r333;
	shr.u32 	%r335, %r331, 4;
	and.b32  	%r336, %r335, 268435454;
	add.s32 	%r106, %r334, %r336;
	ld.shared.u16 	%rs2, [%r106];
	add.s16 	%rs11, %rs2, 1;
	st.shared.u16 	[%r106], %rs11;
	// begin inline asm
	shr.b32 %r273, %r599, %r293;
	// end inline asm
	and.b32  	%r337, %r264, %r273;
	shl.b32 	%r338, %r337, 10;
	and.b32  	%r339, %r338, 31744;
	add.s32 	%r340, %r68, %r339;
	shr.u32 	%r341, %r337, 4;
	and.b32  	%r342, %r341, 268435454;
	add.s32 	%r107, %r340, %r342;
	ld.shared.u16 	%rs3, [%r107];
	add.s16 	%rs12, %rs3, 1;
	st.shared.u16 	[%r107], %rs12;
	// begin inline asm
	shr.b32 %r276, %r598, %r293;
	// end inline asm
	and.b32  	%r343, %r264, %r276;
	shl.b32 	%r344, %r343, 10;
	and.b32  	%r345, %r344, 31744;
	add.s32 	%r346, %r68, %r345;
	shr.u32 	%r347, %r343, 4;
	and.b32  	%r348, %r347, 268435454;
	add.s32 	%r108, %r346, %r348;
	ld.shared.u16 	%rs4, [%r108];
	add.s16 	%rs13, %rs4, 1;
	st.shared.u16 	[%r108], %rs13;
	// begin inline asm
	shr.b32 %r279, %r597, %r293;
	// end inline asm
	and.b32  	%r349, %r264, %r279;
	shl.b32 	%r350, %r349, 10;
	and.b32  	%r351, %r350, 31744;
	add.s32 	%r352, %r68, %r351;
	shr.u32 	%r353, %r349, 4;
	and.b32  	%r354, %r353, 268435454;
	add.s32 	%r109, %r352, %r354;
	ld.shared.u16 	%rs5, [%r109];
	add.s16 	%rs14, %rs5, 1;
	st.shared.u16 	[%r109], %rs14;
	// begin inline asm
	shr.b32 %r282, %r596, %r293;
	// end inline asm
	and.b32  	%r355, %r264, %r282;
	shl.b32 	%r356, %r355, 10;
	and.b32  	%r357, %r356, 31744;
	add.s32 	%r358, %r68, %r357;
	shr.u32 	%r359, %r355, 4;
	and.b32  	%r360, %r359, 268435454;
	add.s32 	%r110, %r358, %r360;
	ld.shared.u16 	%rs6, [%r110];
	add.s16 	%rs15, %rs6, 1;
	st.shared.u16 	[%r110], %rs15;
	// begin inline asm
	shr.b32 %r285, %r595, %r293;
	// end inline asm
	and.b32  	%r361, %r264, %r285;
	shl.b32 	%r362, %r361, 10;
	and.b32  	%r363, %r362, 31744;
	add.s32 	%r364, %r68, %r363;
	shr.u32 	%r365, %r361, 4;
	and.b32  	%r366, %r365, 268435454;
	add.s32 	%r111, %r364, %r366;
	ld.shared.u16 	%rs7, [%r111];
	add.s16 	%rs16, %rs7, 1;
	st.shared.u16 	[%r111], %rs16;
	// begin inline asm
	shr.b32 %r288, %r594, %r293;
	// end inline asm
	and.b32  	%r367, %r264, %r288;
	shl.b32 	%r368, %r367, 10;
	and.b32  	%r369, %r368, 31744;
	add.s32 	%r370, %r68, %r369;
	shr.u32 	%r371, %r367, 4;
	and.b32  	%r372, %r371, 268435454;
	add.s32 	%r112, %r370, %r372;
	ld.shared.u16 	%rs8, [%r112];
	add.s16 	%rs17, %rs8, 1;
	st.shared.u16 	[%r112], %rs17;
	// begin inline asm
	shr.b32 %r291, %r593, %r293;
	// end inline asm
	and.b32  	%r373, %r264, %r291;
	shl.b32 	%r374, %r373, 10;
	and.b32  	%r375, %r374, 31744;
	add.s32 	%r376, %r68, %r375;
	shr.u32 	%r377, %r373, 4;
	and.b32  	%r378, %r377, 268435454;
	add.s32 	%r113, %r376, %r378;
	ld.shared.u16 	%rs9, [%r113];
	add.s16 	%rs18, %rs9, 1;
	st.shared.u16 	[%r113], %rs18;
	bar.sync 	0;
	ld.shared.u32 	%r114, [%r69];
	ld.shared.u32 	%r379, [%r69+4];
	ld.shared.u32 	%r380, [%r69+8];
	ld.shared.u32 	%r381, [%r69+12];
	ld.shared.u32 	%r382, [%r69+16];
	ld.shared.u32 	%r383, [%r69+20];
	ld.shared.u32 	%r384, [%r69+24];
	ld.shared.u32 	%r385, [%r69+28];
	ld.shared.u32 	%r386, [%r69+32];
	ld.shared.u32 	%r387, [%r69+36];
	ld.shared.u32 	%r388, [%r69+40];
	ld.shared.u32 	%r389, [%r69+44];
	ld.shared.u32 	%r390, [%r69+48];
	ld.shared.u32 	%r391, [%r69+52];
	ld.shared.u32 	%r392, [%r69+56];
	ld.shared.u32 	%r393, [%r69+60];
	ld.shared.u32 	%r394, [%r69+64];
	ld.shared.u32 	%r395, [%r69+68];
	ld.shared.u32 	%r396, [%r69+72];
	ld.shared.u32 	%r397, [%r69+76];
	ld.shared.u32 	%r398, [%r69+80];
	ld.shared.u32 	%r399, [%r69+84];
	ld.shared.u32 	%r400, [%r69+88];
	ld.shared.u32 	%r401, [%r69+92];
	ld.shared.u32 	%r402, [%r69+96];
	ld.shared.u32 	%r403, [%r69+100];
	ld.shared.u32 	%r404, [%r69+104];
	ld.shared.u32 	%r405, [%r69+108];
	ld.shared.u32 	%r406, [%r69+112];
	ld.shared.u32 	%r407, [%r69+116];
	ld.shared.u32 	%r408, [%r69+120];
	ld.shared.u32 	%r409, [%r69+124];
	ld.shared.u32 	%r410, [%r69+128];
	add.s32 	%r115, %r379, %r114;
	add.s32 	%r116, %r380, %r115;
	add.s32 	%r117, %r381, %r116;
	add.s32 	%r118, %r382, %r117;
	add.s32 	%r119, %r383, %r118;
	add.s32 	%r120, %r384, %r119;
	add.s32 	%r121, %r385, %r120;
	add.s32 	%r122, %r386, %r121;
	add.s32 	%r123, %r387, %r122;
	add.s32 	%r124, %r388, %r123;
	add.s32 	%r125, %r389, %r124;
	add.s32 	%r126, %r390, %r125;
	add.s32 	%r127, %r391, %r126;
	add.s32 	%r128, %r392, %r127;
	add.s32 	%r129, %r393, %r128;
	add.s32 	%r130, %r394, %r129;
	add.s32 	%r131, %r395, %r130;
	add.s32 	%r132, %r396, %r131;
	add.s32 	%r133, %r397, %r132;
	add.s32 	%r134, %r398, %r133;
	add.s32 	%r135, %r399, %r134;
	add.s32 	%r136, %r400, %r135;
	add.s32 	%r137, %r401, %r136;
	add.s32 	%r138, %r402, %r137;
	add.s32 	%r139, %r403, %r138;
	add.s32 	%r140, %r404, %r139;
	add.s32 	%r141, %r405, %r140;
	add.s32 	%r142, %r406, %r141;
	add.s32 	%r143, %r407, %r142;
	add.s32 	%r144, %r408, %r143;
	add.s32 	%r145, %r409, %r144;
	add.s32 	%r299, %r410, %r145;
	// begin inline asm
	mov.u32 %r294, %laneid;
	// end inline asm
	mov.b32 	%r297, 1;
	mov.b32 	%r324, -1;
	// begin inline asm
	{  .reg .u32 r0;  .reg .pred p;  shfl.sync.up.b32 r0|p, %r299, %r297, %r322, %r324;  @p add.u32 r0, r0, %r299;  mov.u32 %r295, r0;}
	// end inline asm
	mov.b32 	%r303, 2;
	// begin inline asm
	{  .reg .u32 r0;  .reg .pred p;  shfl.sync.up.b32 r0|p, %r295, %r303, %r322, %r324;  @p add.u32 r0, r0, %r295;  mov.u32 %r301, r0;}
	// end inline asm
	mov.b32 	%r309, 4;
	// begin inline asm
	{  .reg .u32 r0;  .reg .pred p;  shfl.sync.up.b32 r0|p, %r301, %r309, %r322, %r324;  @p add.u32 r0, r0, %r301;  mov.u32 %r307, r0;}
	// end inline asm
	mov.b32 	%r315, 8;
	// begin inline asm
	{  .reg .u32 r0;  .reg .pred p;  shfl.sync.up.b32 r0|p, %r307, %r315, %r322, %r324;  @p add.u32 r0, r0, %r307;  mov.u32 %r313, r0;}
	// end inline asm
	mov.b32 	%r321, 16;
	// begin inline asm
	{  .reg .u32 r0;  .reg .pred p;  shfl.sync.up.b32 r0|p, %r313, %r321, %r322, %r324;  @p add.u32 r0, r0, %r313;  mov.u32 %r319, r0;}
	// end inline asm
	setp.ne.s32 	%p21, %r294, 31;
	@%p21 bra 	$L__BB6_39;
	st.shared.u32 	[%r70], %r319;
$L__BB6_39:
	sub.s32 	%r411, %r319, %r299;
	setp.gt.u32 	%p22, %r2, 31;
	setp.eq.s32 	%p23, %r67, 7;
	setp.eq.s32 	%p24, %r67, 6;
	setp.eq.s32 	%p25, %r67, 5;
	setp.eq.s32 	%p26, %r67, 4;
	setp.eq.s32 	%p27, %r67, 3;
	setp.eq.s32 	%p28, %r67, 2;
	setp.eq.s32 	%p29, %r67, 1;
	bar.sync 	0;
	ld.shared.v4.u32 	{%r412, %r413, %r414, %r415}, [_ZZN3cub18CUB_300001_SM_10006detail10radix_sort31DeviceRadixSortSingleTileKernelINS1_5radix10policy_hubIiN4cuda3std3__45tupleIJfiEEEyE10Policy1000ELNS0_9SortOrderE0EiSA_yNS1_21identity_decomposer_tEEEvPKT1_PSF_PKT2_PSJ_T3_iiT4_E12temp_storage+33792];
	selp.b32 	%r416, %r412, %r620, %p29;
	add.s32 	%r417, %r413, %r412;
	selp.b32 	%r418, %r417, %r416, %p28;
	add.s32 	%r419, %r417, %r414;
	selp.b32 	%r420, %r419, %r418, %p27;
	add.s32 	%r421, %r419, %r415;
	selp.b32 	%r422, %r421, %r420, %p26;
	ld.shared.v4.u32 	{%r423, %r424, %r425, %r426}, [_ZZN3cub18CUB_300001_SM_10006detail10radix_sort31DeviceRadixSortSingleTileKernelINS1_5radix10policy_hubIiN4cuda3std3__45tupleIJfiEEEyE10Policy1000ELNS0_9SortOrderE0EiSA_yNS1_21identity_decomposer_tEEEvPKT1_PSF_PKT2_PSJ_T3_iiT4_E12temp_storage+33808];
	add.s32 	%r427, %r421, %r423;
	selp.b32 	%r428, %r427, %r422, %p25;
	add.s32 	%r429, %r427, %r424;
	selp.b32 	%r430, %r429, %r428, %p24;
	add.s32 	%r431, %r429, %r425;
	selp.b32 	%r620, %r431, %r430, %p23;
	add.s32 	%r150, %r431, %r426;
	setp.ne.s32 	%p30, %r294, 0;
	selp.b32 	%r432, %r411, 0, %p30;
	add.s32 	%r433, %r620, %r432;
	or.pred  	%p31, %p22, %p30;
	selp.b32 	%r621, %r433, %r411, %p22;
	@%p31 bra 	$L__BB6_41;
	shl.b32 	%r621, %r150, 16;
	st.shared.u32 	[_ZZN3cub18CUB_300001_SM_10006detail10radix_sort31DeviceRadixSortSingleTileKernelINS1_5radix10policy_hubIiN4cuda3std3__45tupleIJfiEEEyE10Policy1000ELNS0_9SortOrderE0EiSA_yNS1_21identity_decomposer_tEEEvPKT1_PSF_PKT2_PSJ_T3_iiT4_E12temp_storage+33832], %r621;
$L__BB6_41:
	setp.eq.s32 	%p32, %r2, 0;
	bar.sync 	0;
	ld.shared.u32 	%r434, [_ZZN3cub18CUB_300001_SM_10006detail10radix_sort31DeviceRadixSortSingleTileKernelINS1_5radix10policy_hubIiN4cuda3std3__45tupleIJfiEEEyE10Policy1000ELNS0_9SortOrderE0EiSA_yNS1_21identity_decomposer_tEEEvPKT1_PSF_PKT2_PSJ_T3_iiT4_E12temp_storage+33832];
	selp.b32 	%r435, 0, %r434, %p32;
	add.s32 	%r436, %r621, %r435;
	add.s32 	%r437, %r114, %r436;
	add.s32 	%r438, %r115, %r436;
	add.s32 	%r439, %r116, %r436;
	add.s32 	%r440, %r117, %r436;
	add.s32 	%r441, %r118, %r436;
	add.s32 	%r442, %r119, %r436;
	add.s32 	%r443, %r120, %r436;
	add.s32 	%r444, %r121, %r436;
	add.s32 	%r445, %r122, %r436;
	add.s32 	%r446, %r123, %r436;
	add.s32 	%r447, %r124, %r436;
	add.s32 	%r448, %r125, %r436;
	add.s32 	%r449, %r126, %r436;
	add.s32 	%r450, %r127, %r436;
	add.s32 	%r451, %r128, %r436;
	add.s32 	%r452, %r129, %r436;
	add.s32 	%r453, %r130, %r436;
	add.s32 	%r454, %r131, %r436;
	add.s32 	%r455, %r132, %r436;
	add.s32 	%r456, %r133, %r436;
	add.s32 	%r457, %r134, %r436;
	add.s32 	%r458, %r135, %r436;
	add.s32 	%r459, %r136, %r436;
	add.s32 	%r460, %r137, %r436;
	add.s32 	%r461, %r138, %r436;
	add.s32 	%r462, %r139, %r436;
	add.s32 	%r463, %r140, %r436;
	add.s32 	%r464, %r141, %r436;
	add.s32 	%r465, %r142, %r436;
	add.s32 	%r466, %r143, %r436;
	add.s32 	%r467, %r144, %r436;
	add.s32 	%r468, %r145, %r436;
	st.shared.u32 	[%r69], %r436;
	st.shared.u32 	[%r69+4], %r437;
	st.shared.u32 	[%r69+8], %r438;
	st.shared.u32 	[%r69+12], %r439;
	st.shared.u32 	[%r69+16], %r440;
	st.shared.u32 	[%r69+20], %r441;
	st.shared.u32 	[%r69+24], %r442;
	st.shared.u32 	[%r69+28], %r443;
	st.shared.u32 	[%r69+32], %r444;
	st.shared.u32 	[%r69+36], %r445;
	st.shared.u32 	[%r69+40], %r446;
	st.shared.u32 	[%r69+44], %r447;
	st.shared.u32 	[%r69+48], %r448;
	st.shared.u32 	[%r69+52], %r449;
	st.shared.u32 	[%r69+56], %r450;
	st.shared.u32 	[%r69+60], %r451;
	st.shared.u32 	[%r69+64], %r452;
	st.shared.u32 	[%r69+68], %r453;
	st.shared.u32 	[%r69+72], %r454;
	st.shared.u32 	[%r69+76], %r455;
	st.shared.u32 	[%r69+80], %r456;
	st.shared.u32 	[%r69+84], %r457;
	st.shared.u32 	[%r69+88], %r458;
	st.shared.u32 	[%r69+92], %r459;
	st.shared.u32 	[%r69+96], %r460;
	st.shared.u32 	[%r69+100], %r461;
	st.shared.u32 	[%r69+104], %r462;
	st.shared.u32 	[%r69+108], %r463;
	st.shared.u32 	[%r69+112], %r464;
	st.shared.u32 	[%r69+116], %r465;
	st.shared.u32 	[%r69+120], %r466;
	st.shared.u32 	[%r69+124], %r467;
	st.shared.u32 	[%r69+128], %r468;
	bar.sync 	0;
	cvt.u32.u16 	%r469, %rs1;
	ld.shared.u16 	%r470, [%r105];
	add.s32 	%r154, %r470, %r469;
	cvt.u32.u16 	%r471, %rs2;
	ld.shared.u16 	%r472, [%r106];
	add.s32 	%r155, %r472, %r471;
	cvt.u32.u16 	%r473, %rs3;
	ld.shared.u16 	%r474, [%r107];
	add.s32 	%r156, %r474, %r473;
	cvt.u32.u16 	%r475, %rs4;
	ld.shared.u16 	%r476, [%r108];
	add.s32 	%r157, %r476, %r475;
	cvt.u32.u16 	%r477, %rs5;
	ld.shared.u16 	%r478, [%r109];
	add.s32 	%r158, %r478, %r477;
	cvt.u32.u16 	%r479, %rs6;
	ld.shared.u16 	%r480, [%r110];
	add.s32 	%r159, %r480, %r479;
	cvt.u32.u16 	%r481, %rs7;
	ld.shared.u16 	%r482, [%r111];
	add.s32 	%r160, %r482, %r481;
	cvt.u32.u16 	%r483, %rs8;
	ld.shared.u16 	%r484, [%r112];
	add.s32 	%r161, %r484, %r483;
	cvt.u32.u16 	%r485, %rs9;
	ld.shared.u16 	%r486, [%r113];
	add.s32 	%r162, %r486, %r485;
	bar.sync 	0;
	setp.lt.s32 	%p33, %r592, %r227;
	@%p33 bra 	$L__BB6_61;
	cvt.u64.u32 	%rd15, %r2;
	shl.b32 	%r487, %r154, 2;
	mov.u32 	%r488, _ZZN3cub18CUB_300001_SM_10006detail10radix_sort31DeviceRadixSortSingleTileKernelINS1_5radix10policy_hubIiN4cuda3std3__45tupleIJfiEEEyE10Policy1000ELNS0_9SortOrderE0EiSA_yNS1_21identity_decomposer_tEEEvPKT1_PSF_PKT2_PSJ_T3_iiT4_E12temp_storage;
	add.s32 	%r489, %r488, %r487;
	st.shared.u32 	[%r489], %r601;
	shl.b32 	%r490, %r155, 2;
	add.s32 	%r491, %r488, %r490;
	st.shared.u32 	[%r491], %r600;
	shl.b32 	%r492, %r156, 2;
	add.s32 	%r493, %r488, %r492;
	st.shared.u32 	[%r493], %r599;
	shl.b32 	%r494, %r157, 2;
	add.s32 	%r495, %r488, %r494;
	st.shared.u32 	[%r495], %r598;
	shl.b32 	%r496, %r158, 2;
	add.s32 	%r497, %r488, %r496;
	st.shared.u32 	[%r497], %r597;
	shl.b32 	%r498, %r159, 2;
	add.s32 	%r499, %r488, %r498;
	st.shared.u32 	[%r499], %r596;
	shl.b32 	%r500, %r160, 2;
	add.s32 	%r501, %r488, %r500;
	st.shared.u32 	[%r501], %r595;
	shl.b32 	%r502, %r161, 2;
	add.s32 	%r503, %r488, %r502;
	st.shared.u32 	[%r503], %r594;
	shl.b32 	%r504, %r162, 2;
	add.s32 	%r505, %r488, %r504;
	st.shared.u32 	[%r505], %r593;
	bar.sync 	0;
	mad.lo.s32 	%r506, %r2, -68, %r72;
	ld.shared.u32 	%r163, [%r506];
	ld.shared.u32 	%r164, [%r506+1024];
	ld.shared.u32 	%r165, [%r506+2048];
	ld.shared.u32 	%r166, [%r506+3072];
	ld.shared.u32 	%r167, [%r506+4096];
	ld.shared.u32 	%r168, [%r506+5120];
	ld.shared.u32 	%r169, [%r506+6144];
	ld.shared.u32 	%r170, [%r506+7168];
	ld.shared.u32 	%r171, [%r506+8192];
	bar.sync 	0;
	add.s32 	%r507, %r489, %r487;
	st.shared.v2.u32 	[%r507], {%r619, %r618};
	add.s32 	%r508, %r491, %r490;
	st.shared.v2.u32 	[%r508], {%r617, %r616};
	add.s32 	%r509, %r493, %r492;
	st.shared.v2.u32 	[%r509], {%r615, %r614};
	add.s32 	%r510, %r495, %r494;
	st.shared.v2.u32 	[%r510], {%r613, %r612};
	add.s32 	%r511, %r497, %r496;
	st.shared.v2.u32 	[%r511], {%r611, %r610};
	add.s32 	%r512, %r499, %r498;
	st.shared.v2.u32 	[%r512], {%r609, %r608};
	add.s32 	%r513, %r501, %r500;
	st.shared.v2.u32 	[%r513], {%r607, %r606};
	add.s32 	%r514, %r503, %r502;
	st.shared.v2.u32 	[%r514], {%r605, %r604};
	add.s32 	%r515, %r505, %r504;
	st.shared.v2.u32 	[%r515], {%r603, %r602};
	bar.sync 	0;
	shl.b32 	%r516, %r2, 2;
	add.s32 	%r172, %r506, %r516;
	ld.shared.v2.u32 	{%r173, %r175}, [%r172+2048];
	ld.shared.v2.u32 	{%r176, %r178}, [%r172+4096];
	ld.shared.v2.u32 	{%r179, %r181}, [%r172+6144];
	ld.shared.v2.u32 	{%r182, %r184}, [%r172+8192];
	ld.shared.v2.u32 	{%r185, %r187}, [%r172+10240];
	ld.shared.v2.u32 	{%r188, %r190}, [%r172+12288];
	ld.shared.v2.u32 	{%r191, %r193}, [%r172+14336];
	ld.shared.v2.u32 	{%r194, %r196}, [%r172+16384];
	setp.gt.u64 	%p34, %rd2, %rd15;
	cvta.to.global.u64 	%rd16, %rd6;
	mul.wide.u32 	%rd17, %r2, 4;
	add.s64 	%rd4, %rd16, %rd17;
	cvta.to.global.u64 	%rd18, %rd8;
	mul.wide.u32 	%rd19, %r2, 8;
	add.s64 	%rd5, %rd18, %rd19;
	@%p34 bra 	$L__BB6_43;
	bra.uni 	$L__BB6_44;
$L__BB6_43:
	xor.b32  	%r517, %r163, -2147483648;
	ld.shared.v2.u32 	{%r518, %r519}, [%r172];
	st.global.u32 	[%rd4], %r517;
	st.global.u32 	[%rd5], %r518;
	st.global.u32 	[%rd5+4], %r519;
$L__BB6_44:
	add.s32 	%r520, %r2, 256;
	cvt.u64.u32 	%rd20, %r520;
	setp.le.u64 	%p35, %rd2, %rd20;
	@%p35 bra 	$L__BB6_46;
	xor.b32  	%r521, %r164, -2147483648;
	st.global.u32 	[%rd4+1024], %r521;
	st.global.u32 	[%rd5+2048], %r173;
	st.global.u32 	[%rd5+2052], %r175;
$L__BB6_46:
	add.s32 	%r522, %r2, 512;
	cvt.u64.u32 	%rd21, %r522;
	setp.le.u64 	%p36, %rd2, %rd21;
	@%p36 bra 	$L__BB6_48;
	xor.b32  	%r523, %r165, -2147483648;
	st.global.u32 	[%rd4+2048], %r523;
	st.global.u32 	[%rd5+4096], %r176;
	st.global.u32 	[%rd5+4100], %r178;
$L__BB6_48:
	add.s32 	%r524, %r2, 768;
	cvt.u64.u32 	%rd22, %r524;
	setp.le.u64 	%p37, %rd2, %rd22;
	@%p37 bra 	$L__BB6_50;
	xor.b32  	%r525, %r166, -2147483648;
	st.global.u32 	[%rd4+3072], %r525;
	st.global.u32 	[%rd5+6144], %r179;
	st.global.u32 	[%rd5+6148], %r181;
$L__BB6_50:
	or.b32  	%r526, %r2, 1024;
	cvt.u64.u32 	%rd23, %r526;
	setp.le.u64 	%p38, %rd2, %rd23;
	@%p38 bra 	$L__BB6_52;
	xor.b32  	%r527, %r167, -2147483648;
	st.global.u32 	[%rd4+4096], %r527;
	st.global.u32 	[%rd5+8192], %r182;
	st.global.u32 	[%rd5+8196], %r184;
$L__BB6_52:
	add.s32 	%r528, %r2, 1280;
	cvt.u64.u32 	%rd24, %r528;
	setp.le.u64 	%p39, %rd2, %rd24;
	@%p39 bra 	$L__BB6_54;
	xor.b32  	%r529, %r168, -2147483648;
	st.global.u32 	[%rd4+5120], %r529;
	st.global.u32 	[%rd5+10240], %r185;
	st.global.u32 	[%rd5+10244], %r187;
$L__BB6_54:
	add.s32 	%r530, %r2, 1536;
	cvt.u64.u32 	%rd25, %r530;
	setp.le.u64 	%p40, %rd2, %rd25;
	@%p40 bra 	$L__BB6_56;
	xor.b32  	%r531, %r169, -2147483648;
	st.global.u32 	[%rd4+6144], %r531;
	st.global.u32 	[%rd5+12288], %r188;
	st.global.u32 	[%rd5+12292], %r190;
$L__BB6_56:
	add.s32 	%r532, %r2, 1792;
	cvt.u64.u32 	%rd26, %r532;
	setp.le.u64 	%p41, %rd2, %rd26;
	@%p41 bra 	$L__BB6_58;
	xor.b32  	%r533, %r170, -2147483648;
	st.global.u32 	[%rd4+7168], %r533;
	st.global.u32 	[%rd5+14336], %r191;
	st.global.u32 	[%rd5+14340], %r193;
$L__BB6_58:
	or.b32  	%r534, %r2, 2048;
	cvt.u64.u32 	%rd27, %r534;
	setp.le.u64 	%p42, %rd2, %rd27;
	@%p42 bra 	$L__BB6_60;
	xor.b32  	%r535, %r171, -2147483648;
	st.global.u32 	[%rd4+8192], %r535;
	st.global.u32 	[%rd5+16384], %r194;
	st.global.u32 	[%rd5+16388], %r196;
$L__BB6_60:
	ret;
$L__BB6_61:
	shl.b32 	%r536, %r154, 2;
	mov.u32 	%r537, _ZZN3cub18CUB_300001_SM_10006detail10radix_sort31DeviceRadixSortSingleTileKernelINS1_5radix10policy_hubIiN4cuda3std3__45tupleIJfiEEEyE10Policy1000ELNS0_9SortOrderE0EiSA_yNS1_21identity_decomposer_tEEEvPKT1_PSF_PKT2_PSJ_T3_iiT4_E12temp_storage;
	add.s32 	%r538, %r537, %r536;
	st.shared.u32 	[%r538], %r601;
	shl.b32 	%r539, %r155, 2;
	add.s32 	%r540, %r537, %r539;
	st.shared.u32 	[%r540], %r600;
	shl.b32 	%r541, %r156, 2;
	add.s32 	%r542, %r537, %r541;
	st.shared.u32 	[%r542], %r599;
	shl.b32 	%r543, %r157, 2;
	add.s32 	%r544, %r537, %r543;
	st.shared.u32 	[%r544], %r598;
	shl.b32 	%r545, %r158, 2;
	add.s32 	%r546, %r537, %r545;
	st.shared.u32 	[%r546], %r597;
	shl.b32 	%r547, %r159, 2;
	add.s32 	%r548, %r537, %r547;
	st.shared.u32 	[%r548], %r596;
	shl.b32 	%r549, %r160, 2;
	add.s32 	%r550, %r537, %r549;
	st.shared.u32 	[%r550], %r595;
	shl.b32 	%r551, %r161, 2;
	add.s32 	%r552, %r537, %r551;
	st.shared.u32 	[%r552], %r594;
	shl.b32 	%r553, %r162, 2;
	add.s32 	%r554, %r537, %r553;
	st.shared.u32 	[%r554], %r593;
	bar.sync 	0;
	ld.shared.u32 	%r601, [%r71];
	ld.shared.u32 	%r600, [%r71+4];
	ld.shared.u32 	%r599, [%r71+8];
	ld.shared.u32 	%r598, [%r71+12];
	ld.shared.u32 	%r597, [%r71+16];
	ld.shared.u32 	%r596, [%r71+20];
	ld.shared.u32 	%r595, [%r71+24];
	ld.shared.u32 	%r594, [%r71+28];
	ld.shared.u32 	%r593, [%r71+32];
	bar.sync 	0;
	add.s32 	%r555, %r538, %r536;
	st.shared.v2.u32 	[%r555], {%r619, %r618};
	add.s32 	%r556, %r540, %r539;
	st.shared.v2.u32 	[%r556], {%r617, %r616};
	add.s32 	%r557, %r542, %r541;
	st.shared.v2.u32 	[%r557], {%r615, %r614};
	add.s32 	%r558, %r544, %r543;
	st.shared.v2.u32 	[%r558], {%r613, %r612};
	add.s32 	%r559, %r546, %r545;
	st.shared.v2.u32 	[%r559], {%r611, %r610};
	add.s32 	%r560, %r548, %r547;
	st.shared.v2.u32 	[%r560], {%r609, %r608};
	add.s32 	%r561, %r550, %r549;
	st.shared.v2.u32 	[%r561], {%r607, %r606};
	add.s32 	%r562, %r552, %r551;
	st.shared.v2.u32 	[%r562], {%r605, %r604};
	add.s32 	%r563, %r554, %r553;
	st.shared.v2.u32 	[%r563], {%r603, %r602};
	bar.sync 	0;
	ld.shared.v2.u32 	{%r619, %r618}, [%r72];
	ld.shared.v2.u32 	{%r617, %r616}, [%r72+8];
	ld.shared.v2.u32 	{%r615, %r614}, [%r72+16];
	ld.shared.v2.u32 	{%r613, %r612}, [%r72+24];
	ld.shared.v2.u32 	{%r611, %r610}, [%r72+32];
	ld.shared.v2.u32 	{%r609, %r608}, [%r72+40];
	ld.shared.v2.u32 	{%r607, %r606}, [%r72+48];
	ld.shared.v2.u32 	{%r605, %r604}, [%r72+56];
	ld.shared.v2.u32 	{%r603, %r602}, [%r72+64];
	bar.sync 	0;
	add.s32 	%r592, %r592, 6;
	add.s32 	%r591, %r591, -6;
	bra.uni 	$L__BB6_37;

}
	// .globl	_ZN3cub18CUB_300001_SM_10006detail10radix_sort30DeviceRadixSortHistogramKernelINS1_5radix10policy_hubIiN4cuda3std3__45tupleIJfiEEEyE10Policy1000ELNS0_9SortOrderE0EiyNS1_21identity_decomposer_tEEEvPT2_PKT1_SF_iiT3_
.visible .entry _ZN3cub18CUB_300001_SM_10006detail10radix_sort30DeviceRadixSortHistogramKernelINS1_5radix10policy_hubIiN4cuda3std3__45tupleIJfiEEEyE10Policy1000ELNS0_9SortOrderE0EiyNS1_21identity_decomposer_tEEEvPT2_PKT1_SF_iiT3_(
	.param .u64 .ptr .align 1 _ZN3cub18CUB_300001_SM_10006detail10radix_sort30DeviceRadixSortHistogramKernelINS1_5radix10policy_hubIiN4cuda3std3__45tupleIJfiEEEyE10Policy1000ELNS0_9SortOrderE0EiyNS1_21identity_decomposer_tEEEvPT2_PKT1_SF_iiT3__param_0,
	.param .u64 .ptr .align 1 _ZN3cub18CUB_300001_SM_10006detail10radix_sort30DeviceRadixSortHistogramKernelINS1_5radix10policy_hubIiN4cuda3std3__45tupleIJfiEEEyE10Policy1000ELNS0_9SortOrderE0EiyNS1_21identity_decomposer_tEEEvPT2_PKT1_SF_iiT3__param_1,
	.param .u64 _ZN3cub18CUB_300001_SM_10006detail10radix_sort30DeviceRadixSortHistogramKernelINS1_5radix10policy_hubIiN4cuda3std3__45tupleIJfiEEEyE10Policy1000ELNS0_9SortOrderE0EiyNS1_21identity_decomposer_tEEEvPT2_PKT1_SF_iiT3__param_2,
	.param .u32 _ZN3cub18CUB_300001_SM_10006detail10radix_sort30DeviceRadixSortHistogramKernelINS1_5radix10policy_hubIiN4cuda3std3__45tupleIJfiEEEyE10Policy1000ELNS0_9SortOrderE0EiyNS1_21identity_decomposer_tEEEvPT2_PKT1_SF_iiT3__param_3,
	.param .u32 _ZN3cub18CUB_300001_SM_10006detail10radix_sort30DeviceRadixSortHistogramKernelINS1_5radix10policy_hubIiN4cuda3std3__45tupleIJfiEEEyE10Policy1000ELNS0_9SortOrderE0EiyNS1_21identity_decomposer_tEEEvPT2_PKT1_SF_iiT3__param_4,
	.param .align 1 .b8 _ZN3cub18CUB_300001_SM_10006detail10radix_sort30DeviceRadixSortHistogramKernelINS1_5radix10policy_hubIiN4cuda3std3__45tupleIJfiEEEyE10Policy1000ELNS0_9SortOrderE0EiyNS1_21identity_decomposer_tEEEvPT2_PKT1_SF_iiT3__param_5[1]
)
.maxntid 128
{
	.reg .pred 	%p<91>;
	.reg .b32 	%r<486>;
	.reg .b64 	%rd<137>;
	// demoted variable
	.shared .align 4 .b8 _ZZN3cub18CUB_300001_SM_10006detail10radix_sort30DeviceRadixSortHistogramKernelINS1_5radix10policy_hubIiN4cuda3std3__45tupleIJfiEEEyE10Policy1000ELNS0_9SortOrderE0EiyNS1_21identity_decomposer_tEEEvPT2_PKT1_SF_iiT3_E12temp_storage[4096];
	ld.param.u64 	%rd18, [_ZN3cub18CUB_300001_SM_10006detail10radix_sort30DeviceRadixSortHistogramKernelINS1_5radix10policy_hubIiN4cuda3std3__45tupleIJfiEEEyE10Policy1000ELNS0_9SortOrderE0EiyNS1_21identity_decomposer_tEEEvPT2_PKT1_SF_iiT3__param_0];
	ld.param.u64 	%rd19, [_ZN3cub18CUB_300001_SM_10006detail10radix_sort30DeviceRadixSortHistogramKernelINS1_5radix10policy_hubIiN4cuda3std3__45tupleIJfiEEEyE10Policy1000ELNS0_9SortOrderE0EiyNS1_21identity_decomposer_tEEEvPT2_PKT1_SF_iiT3__param_1];
	ld.param.u64 	%rd17, [_ZN3cub18CUB_300001_SM_10006detail10radix_sort30DeviceRadixSortHistogramKernelINS1_5radix10policy_hubIiN4cuda3std3__45tupleIJfiEEEyE10Policy1000ELNS0_9SortOrderE0EiyNS1_21identity_decomposer_tEEEvPT2_PKT1_SF_iiT3__param_2];
	ld.param.u32 	%r174, [_ZN3cub18CUB_300001_SM_10006detail10radix_sort30DeviceRadixSortHistogramKernelINS1_5radix10policy_hubIiN4cuda3std3__45tupleIJfiEEEyE10Policy1000ELNS0_9SortOrderE0EiyNS1_21identity_decomposer_tEEEvPT2_PKT1_SF_iiT3__param_3];
	ld.param.u32 	%r175, [_ZN3cub18CUB_300001_SM_10006detail10radix_sort30DeviceRadixSortHistogramKernelINS1_5radix10policy_hubIiN4cuda3std3__45tupleIJfiEEEyE10Policy1000ELNS0_9SortOrderE0EiyNS1_21identity_decomposer_tEEEvPT2_PKT1_SF_iiT3__param_4];
	cvta.to.global.u64 	%rd1, %rd19;
	cvta.to.global.u64 	%rd2, %rd18;
	setp.eq.s64 	%p2, %rd17, 0;
	@%p2 bra 	$L__BB7_153;
	sub.s32 	%r176, %r175, %r174;
	add.s32 	%r177, %r176, 7;
	shr.s32 	%r178, %r177, 31;
	shr.u32 	%r179, %r178, 29;
	add.s32 	%r180, %r177, %r179;
	shr.s32 	%r181, %r180, 3;
	mov.u32 	%r182, %tid.x;
	setp.gt.u32 	%p3, %r182, 255;
	setp.lt.s32 	%p4, %r177, 8;
	mov.u32 	%r183, %ctaid.x;
	shl.b32 	%r184, %r183, 11;
	cvt.u64.u32 	%rd3, %r184;
	mov.u32 	%r185, %nctaid.x;
	shl.b32 	%r186, %r185, 11;
	cvt.u64.u32 	%rd4, %r186;
	add.s32 	%r1, %r181, -1;
	and.b32  	%r2, %r181, 15;
	and.b32  	%r3, %r181, 7;
	add.s32 	%r4, %r3, -1;
	and.b32  	%r5, %r181, 3;
	or.pred  	%p1, %p3, %p4;
	shl.b32 	%r187, %r182, 2;
	mov.u32 	%r188, _ZZN3cub18CUB_300001_SM_10006detail10radix_sort30DeviceRadixSortHistogramKernelINS1_5radix10policy_hubIiN4cuda3std3__45tupleIJfiEEEyE10Policy1000ELNS0_9SortOrderE0EiyNS1_21identity_decomposer_tEEEvPT2_PKT1_SF_iiT3_E12temp_storage;
	add.s32 	%r6, %r188, %r187;
	and.b32  	%r7, %r181, 268435440;
	cvt.u64.u32 	%rd5, %r182;
	add.s32 	%r8, %r182, 128;
	add.s32 	%r9, %r182, 256;
	add.s32 	%r10, %r182, 384;
	add.s32 	%r11, %r182, 512;
	add.s32 	%r12, %r182, 640;
	add.s32 	%r13, %r182, 768;
	or.b32  	%r14, %r182, 1024;
	add.s32 	%r15, %r182, 1920;
	and.b32  	%r16, %r181, 268435448;
	and.b32  	%r17, %r181, 1;
	neg.s32 	%r18, %r7;
	add.s32 	%r19, %r6, 8192;
	add.s64 	%rd21, %rd17, -1;
	shr.u64 	%rd22, %rd21, 30;
	add.s64 	%rd23, %rd22, 1;
	min.u64 	%rd6, %rd23, %rd17;
	mov.b64 	%rd135, 0;
$L__BB7_2:
	@%p1 bra 	$L__BB7_30;
	setp.lt.u32 	%p5, %r1, 15;
	mov.b32 	%r439, 0;
	@%p5 bra 	$L__BB7_6;
	mov.u32 	%r436, %r19;
	mov.u32 	%r437, %r18;
$L__BB7_5:
	.pragma "nounroll";
	mov.b32 	%r190, 0;
	st.shared.u32 	[%r436+-8192], %r190;
	st.shared.u32 	[%r436+-7168], %r190;
	st.shared.u32 	[%r436+-6144], %r190;
	st.shared.u32 	[%r436+-5120], %r190;
	st.shared.u32 	[%r436+-4096], %r190;
	st.shared.u32 	[%r436+-3072], %r190;
	st.shared.u32 	[%r436+-2048], %r190;
	st.shared.u32 	[%r436+-1024], %r190;
	st.shared.u32 	[%r436], %r190;
	st.shared.u32 	[%r436+1024], %r190;
	st.shared.u32 	[%r436+2048], %r190;
	st.shared.u32 	[%r436+3072], %r190;
	st.shared.u32 	[%r436+4096], %r190;
	st.shared.u32 	[%r436+5120], %r190;
	st.shared.u32 	[%r436+6144], %r190;
	st.shared.u32 	[%r436+7168], %r190;
	add.s32 	%r437, %r437, 16;
	add.s32 	%r436, %r436, 16384;
	setp.ne.s32 	%p6, %r437, 0;
	mov.u32 	%r439, %r7;
	@%p6 bra 	$L__BB7_5;
$L__BB7_6:
	add.s32 	%r25, %r2, -1;
	setp.eq.s32 	%p7, %r2, 0;
	@%p7 bra 	$L__BB7_16;
	setp.lt.u32 	%p8, %r25, 7;
	@%p8 bra 	$L__BB7_9;
	shl.b32 	%r191, %r439, 10;
	add.s32 	%r192, %r6, %r191;
	mov.b32 	%r193, 0;
	st.shared.u32 	[%r192], %r193;
	st.shared.u32 	[%r192+1024], %r193;
	st.shared.u32 	[%r192+2048], %r193;
	st.shared.u32 	[%r192+3072], %r193;
	st.shared.u32 	[%r192+4096], %r193;
	st.shared.u32 	[%r192+5120], %r193;
	st.shared.u32 	[%r192+6144], %r193;
	st.shared.u32 	[%r192+7168], %r193;
	add.s32 	%r439, %r439, 8;
$L__BB7_9:
	setp.eq.s32 	%p9, %r3, 0;
	@%p9 bra 	$L__BB7_16;
	setp.lt.u32 	%p10, %r4, 3;
	@%p10 bra 	$L__BB7_12;
	shl.b32 	%r194, %r439, 10;
	add.s32 	%r195, %r6, %r194;
	mov.b32 	%r196, 0;
	st.shared.u32 	[%r195], %r196;
	st.shared.u32 	[%r195+1024], %r196;
	st.shared.u32 	[%r195+2048], %r196;
	st.shared.u32 	[%r195+3072], %r196;
	add.s32 	%r439, %r439, 4;
$L__BB7_12:
	setp.eq.s32 	%p11, %r5, 0;
	@%p11 bra 	$L__BB7_16;
	setp.eq.s32 	%p12, %r5, 1;
	shl.b32 	%r197, %r439, 10;
	add.s32 	%r30, %r6, %r197;
	mov.b32 	%r198, 0;
	st.shared.u32 	[%r30], %r198;
	@%p12 bra 	$L__BB7_16;
	setp.eq.s32 	%p13, %r5, 2;
	mov.b32 	%r199, 0;
	st.shared.u32 	[%r30+1024], %r199;
	@%p13 bra 	$L__BB7_16;
	mov.b32 	%r200, 0;
	st.shared.u32 	[%r30+2048], %r200;
$L__BB7_16:
	cvt.u32.u64 	%r201, %rd5;
	setp.gt.u32 	%p14, %r201, 127;
	@%p14 bra 	$L__BB7_30;
	setp.lt.u32 	%p15, %r1, 15;
	mov.b32 	%r443, 0;
	@%p15 bra 	$L__BB7_20;
	mov.b32 	%r441, 0;
$L__BB7_19:
	.pragma "nounroll";
	shl.b32 	%r204, %r441, 10;
	add.s32 	%r205, %r6, %r204;
	mov.b32 	%r206, 0;
	st.shared.u32 	[%r205+512], %r206;
	st.shared.u32 	[%r205+1536], %r206;
	st.shared.u32 	[%r205+2560], %r206;
	st.shared.u32 	[%r205+3584], %r206;
	st.shared.u32 	[%r205+4608], %r206;
	st.shared.u32 	[%r205+5632], %r206;
	st.shared.u32 	[%r205+6656], %r206;
	st.shared.u32 	[%r205+7680], %r206;
	st.shared.u32 	[%r205+8704], %r206;
	st.shared.u32 	[%r205+9728], %r206;
	st.shared.u32 	[%r205+10752], %r206;
	st.shared.u32 	[%r205+11776], %r206;
	st.shared.u32 	[%r205+12800], %r206;
	st.shared.u32 	[%r205+13824], %r206;
	st.shared.u32 	[%r205+14848], %r206;
	st.shared.u32 	[%r205+15872], %r206;
	add.s32 	%r441, %r441, 16;
	setp.ne.s32 	%p16, %r441, %r7;
	mov.u32 	%r443, %r7;
	@%p16 bra 	$L__BB7_19;
$L__BB7_20:
	setp.eq.s32 	%p17, %r2, 0;
	@%p17 bra 	$L__BB7_30;
	setp.lt.u32 	%p18, %r25, 7;
	@%p18 bra 	$L__BB7_23;
	shl.b32 	%r207, %r443, 10;
	add.s32 	%r208, %r6, %r207;
	mov.b32 	%r209, 0;
	st.shared.u32 	[%r208+512], %r209;
	st.shared.u32 	[%r208+1536], %r209;
	st.shared.u32 	[%r208+2560], %r209;
	st.shared.u32 	[%r208+3584], %r209;
	st.shared.u32 	[%r208+4608], %r209;
	st.shared.u32 	[%r208+5632], %r209;
	st.shared.u32 	[%r208+6656], %r209;
	st.shared.u32 	[%r208+7680], %r209;
	add.s32 	%r443, %r443, 8;
$L__BB7_23:
	setp.eq.s32 	%p19, %r3, 0;
	@%p19 bra 	$L__BB7_30;
	setp.lt.u32 	%p20, %r4, 3;
	@%p20 bra 	$L__BB7_26;
	shl.b32 	%r210, %r443, 10;
	add.s32 	%r211, %r6, %r210;
	mov.b32 	%r212, 0;
	st.shared.u32 	[%r211+512], %r212;
	st.shared.u32 	[%r211+1536], %r212;
	st.shared.u32 	[%r211+2560], %r212;
	st.shared.u32 	[%r211+3584], %r212;
	add.s32 	%r443, %r443, 4;
$L__BB7_26:
	setp.eq.s32 	%p21, %r5, 0;
	@%p21 bra 	$L__BB7_30;
	setp.eq.s32 	%p22, %r5, 1;
	shl.b32 	%r213, %r443, 10;
	add.s32 	%r38, %r6, %r213;
	mov.b32 	%r214, 0;
	st.shared.u32 	[%r38+512], %r214;
	@%p22 bra 	$L__BB7_30;
	setp.eq.s32 	%p23, %r5, 2;
	mov.b32 	%r215, 0;
	st.shared.u32 	[%r38+1536], %r215;
	@%p23 bra 	$L__BB7_30;
	mov.b32 	%r216, 0;
	st.shared.u32 	[%r38+2560], %r216;
$L__BB7_30:
	bar.sync 	0;
	bar.sync 	0;
	shl.b64 	%rd8, %rd135, 30;
	sub.s64 	%rd24, %rd17, %rd8;
	min.u64 	%rd9, %rd24, 1073741824;
	setp.le.u64 	%p24, %rd9, %rd3;
	@%p24 bra 	$L__BB7_70;
	mov.u64 	%rd136, %rd3;
$L__BB7_32:
	add.s64 	%rd11, %rd136, %rd8;
	sub.s64 	%rd12, %rd17, %rd11;
	setp.lt.u64 	%p25, %rd12, 2048;
	@%p25 bra 	$L__BB7_34;
	add.s64 	%rd27, %rd11, %rd5;
	shl.b64 	%rd28, %rd27, 2;
	add.s64 	%rd29, %rd1, %rd28;
	ld.global.u32 	%r475, [%rd29];
	ld.global.u32 	%r474, [%rd29+512];
	ld.global.u32 	%r473, [%rd29+1024];
	ld.global.u32 	%r472, [%rd29+1536];
	ld.global.u32 	%r471, [%rd29+2048];
	ld.global.u32 	%r470, [%rd29+2560];
	ld.global.u32 	%r469, [%rd29+3072];
	ld.global.u32 	%r468, [%rd29+3584];
	ld.global.u32 	%r467, [%rd29+4096];
	ld.global.u32 	%r466, [%rd29+4608];
	ld.global.u32 	%r465, [%rd29+5120];
	ld.global.u32 	%r464, [%rd29+5632];
	ld.global.u32 	%r463, [%rd29+6144];
	ld.global.u32 	%r462, [%rd29+6656];
	ld.global.u32 	%r461, [%rd29+7168];
	ld.global.u32 	%r460, [%rd29+7680];
	bra.uni 	$L__BB7_66;
$L__BB7_34:
	cvt.u32.u64 	%r218, %rd5;
	cvt.u32.u64 	%r55, %rd12;
	setp.ge.s32 	%p26, %r218, %r55;
	add.s64 	%rd25, %rd11, %rd5;
	shl.b64 	%rd26, %rd25, 2;
	add.s64 	%rd13, %rd1, %rd26;
	mov.b32 	%r475, 2147483647;
	@%p26 bra 	$L__BB7_36;
	ld.global.u32 	%r475, [%rd13];
$L__BB7_36:
	setp.ge.s32 	%p27, %r8, %r55;
	mov.b32 	%r474, 2147483647;
	@%p27 bra 	$L__BB7_38;
	ld.global.u32 	%r474, [%rd13+512];
$L__BB7_38:
	setp.ge.s32 	%p28, %r9, %r55;
	mov.b32 	%r473, 2147483647;
	@%p28 bra 	$L__BB7_40;
	ld.global.u32 	%r473, [%rd13+1024];
$L__BB7_40:
	setp.ge.s32 	%p29, %r10, %r55;
	mov.b32 	%r472, 2147483647;
	@%p29 bra 	$L__BB7_42;
	ld.global.u32 	%r472, [%rd13+1536];
$L__BB7_42:
	setp.ge.s32 	%p30, %r11, %r55;
	mov.b32 	%r471, 2147483647;
	@%p30 bra 	$L__BB7_44;
	ld.global.u32 	%r471, [%rd13+2048];
$L__BB7_44:
	setp.ge.s32 	%p31, %r12, %r55;
	mov.b32 	%r470, 2147483647;
	@%p31 bra 	$L__BB7_46;
	ld.global.u32 	%r470, [%rd13+2560];
$L__BB7_46:
	setp.ge.s32 	%p32, %r13, %r55;
	mov.b32 	%r469, 2147483647;
	@%p32 bra 	$L__BB7_48;
	ld.global.u32 	%r469, [%rd13+3072];
$L__BB7_48:
	mov.u32 	%r226, %tid.x;
	add.s32 	%r227, %r226, 896;
	setp.ge.s32 	%p33, %r227, %r55;
	mov.b32 	%r468, 2147483647;
	@%p33 bra 	$L__BB7_50;
	ld.global.u32 	%r468, [%rd13+3584];
$L__BB7_50:
	setp.ge.s32 	%p34, %r14, %r55;
	mov.b32 	%r467, 2147483647;
	@%p34 bra 	$L__BB7_52;
	ld.global.u32 	%r467, [%rd13+4096];
$L__BB7_52:
	add.s32 	%r231, %r226, 1152;
	setp.ge.s32 	%p35, %r231, %r55;
	mov.b32 	%r466, 2147483647;
	@%p35 bra 	$L__BB7_54;
	ld.global.u32 	%r466, [%rd13+4608];
$L__BB7_54:
	add.s32 	%r234, %r226, 1280;
	setp.ge.s32 	%p36, %r234, %r55;
	mov.b32 	%r465, 2147483647;
	@%p36 bra 	$L__BB7_56;
	ld.global.u32 	%r465, [%rd13+5120];
$L__BB7_56:
	add.s32 	%r237, %r226, 1408;
	setp.ge.s32 	%p37, %r237, %r55;
	mov.b32 	%r464, 2147483647;
	@%p37 bra 	$L__BB7_58;
	ld.global.u32 	%r464, [%rd13+5632];
$L__BB7_58:
	add.s32 	%r240, %r226, 1536;
	setp.ge.s32 	%p38, %r240, %r55;
	mov.b32 	%r463, 2147483647;
	@%p38 bra 	$L__BB7_60;
	ld.global.u32 	%r463, [%rd13+6144];
$L__BB7_60:
	add.s32 	%r243, %r226, 1664;
	setp.ge.s32 	%p39, %r243, %r55;
	mov.b32 	%r462, 2147483647;
	@%p39 bra 	$L__BB7_62;
	ld.global.u32 	%r462, [%rd13+6656];
$L__BB7_62:
	add.s32 	%r246, %r226, 1792;
	setp.ge.s32 	%p40, %r246, %r55;
	mov.b32 	%r461, 2147483647;
	@%p40 bra 	$L__BB7_64;
	ld.global.u32 	%r461, [%rd13+7168];
$L__BB7_64:
	setp.ge.s32 	%p41, %r15, %r55;
	mov.b32 	%r460, 2147483647;
	@%p41 bra 	$L__BB7_66;
	ld.global.u32 	%r460, [%rd13+7680];
$L__BB7_66:
	setp.le.s32 	%p42, %r175, %r174;
	@%p42 bra 	$L__BB7_69;
	xor.b32  	%r103, %r460, -2147483648;
	xor.b32  	%r104, %r461, -2147483648;
	xor.b32  	%r105, %r462, -2147483648;
	xor.b32  	%r106, %r463, -2147483648;
	xor.b32  	%r107, %r464, -2147483648;
	xor.b32  	%r108, %r465, -2147483648;
	xor.b32  	%r109, %r466, -2147483648;
	xor.b32  	%r110, %r467, -2147483648;
	xor.b32  	%r111, %r468, -2147483648;
	xor.b32  	%r112, %r469, -2147483648;
	xor.b32  	%r113, %r470, -2147483648;
	xor.b32  	%r114, %r471, -2147483648;
	xor.b32  	%r115, %r472, -2147483648;
	xor.b32  	%r116, %r473, -2147483648;
	xor.b32  	%r117, %r474, -2147483648;
	xor.b32  	%r118, %r475, -2147483648;
	mov.b32 	%r476, 0;
	mov.u32 	%r477, %r174;
$L__BB7_68:
	sub.s32 	%r249, %r175, %r477;
	shl.b32 	%r250, %r476, 10;
	mov.u32 	%r251, _ZZN3cub18CUB_300001_SM_10006detail10radix_sort30DeviceRadixSortHistogramKernelINS1_5radix10policy_hubIiN4cuda3std3__45tupleIJfiEEEyE10Policy1000ELNS0_9SortOrderE0EiyNS1_21identity_decomposer_tEEEvPT2_PKT1_SF_iiT3_E12temp_storage;
	add.s32 	%r252, %r251, %r250;
	min.s32 	%r253, %r249, 8;
	mov.b32 	%r254, -1;
	shl.b32 	%r255, %r254, %r253;
	not.b32 	%r256, %r255;
	shr.u32 	%r257, %r118, %r477;
	and.b32  	%r258, %r257, %r256;
	shl.b32 	%r259, %r258, 2;
	add.s32 	%r260, %r252, %r259;
	atom.shared.add.u32 	%r261, [%r260], 1;
	shr.u32 	%r262, %r117, %r477;
	and.b32  	%r263, %r262, %r256;
	shl.b32 	%r264, %r263, 2;
	add.s32 	%r265, %r252, %r264;
	atom.shared.add.u32 	%r266, [%r265], 1;
	shr.u32 	%r267, %r116, %r477;
	and.b32  	%r268, %r267, %r256;
	shl.b32 	%r269, %r268, 2;
	add.s32 	%r270, %r252, %r269;
	atom.shared.add.u32 	%r271, [%r270], 1;
	shr.u32 	%r272, %r115, %r477;
	and.b32  	%r273, %r272, %r256;
	shl.b32 	%r274, %r273, 2;
	add.s32 	%r275, %r252, %r274;
	atom.shared.add.u32 	%r276, [%r275], 1;
	shr.u32 	%r277, %r114, %r477;
	and.b32  	%r278, %r277, %r256;
	shl.b32 	%r279, %r278, 2;
	add.s32 	%r280, %r252, %r279;
	atom.shared.add.u32 	%r281, [%r280], 1;
	shr.u32 	%r282, %r113, %r477;
	and.b32  	%r283, %r282, %r256;
	shl.b32 	%r284, %r283, 2;
	add.s32 	%r285, %r252, %r284;
	atom.shared.add.u32 	%r286, [%r285], 1;
	shr.u32 	%r287, %r112, %r477;
	and.b32  	%r288, %r287, %r256;
	shl.b32 	%r289, %r288, 2;
	add.s32 	%r290, %r252, %r289;
	atom.shared.add.u32 	%r291, [%r290], 1;
	shr.u32 	%r292, %r111, %r477;
	and.b32  	%r293, %r292, %r256;
	shl.b32 	%r294, %r293, 2;
	add.s32 	%r295, %r252, %r294;
	atom.shared.add.u32 	%r296, [%r295], 1;
	shr.u32 	%r297, %r110, %r477;
	and.b32  	%r298, %r297, %r256;
	shl.b32 	%r299, %r298, 2;
	add.s32 	%r300, %r252, %r299;
	atom.shared.add.u32 	%r301, [%r300], 1;
	shr.u32 	%r302, %r109, %r477;
	and.b32  	%r303, %r302, %r256;
	shl.b32 	%r304, %r303, 2;
	add.s32 	%r305, %r252, %r304;
	atom.shared.add.u32 	%r306, [%r305], 1;
	shr.u32 	%r307, %r108, %r477;
	and.b32  	%r308, %r307, %r256;
	shl.b32 	%r309, %r308, 2;
	add.s32 	%r310, %r252, %r309;
	atom.shared.add.u32 	%r311, [%r310], 1;
	shr.u32 	%r312, %r107, %r477;
	and.b32  	%r313, %r312, %r256;
	shl.b32 	%r314, %r313, 2;
	add.s32 	%r315, %r252, %r314;
	atom.shared.add.u32 	%r316, [%r315], 1;
	shr.u32 	%r317, %r106, %r477;
	and.b32  	%r318, %r317, %r256;
	shl.b32 	%r319, %r318, 2;
	add.s32 	%r320, %r252, %r319;
	atom.shared.add.u32 	%r321, [%r320], 1;
	shr.u32 	%r322, %r105, %r477;
	and.b32  	%r323, %r322, %r256;
	shl.b32 	%r324, %r323, 2;
	add.s32 	%r325, %r252, %r324;
	atom.shared.add.u32 	%r326, [%r325], 1;
	shr.u32 	%r327, %r104, %r477;
	and.b32  	%r328, %r327, %r256;
	shl.b32 	%r329, %r328, 2;
	add.s32 	%r330, %r252, %r329;
	atom.shared.add.u32 	%r331, [%r330], 1;
	shr.u32 	%r332, %r103, %r477;
	and.b32  	%r333, %r332, %r256;
	shl.b32 	%r334, %r333, 2;
	add.s32 	%r335, %r252, %r334;
	atom.shared.add.u32 	%r336, [%r335], 1;
	add.s32 	%r477, %r477, 8;
	add.s32 	%r476, %r476, 1;
	setp.lt.s32 	%p43, %r477, %r175;
	@%p43 bra 	$L__BB7_68;
$L__BB7_69:
	add.s64 	%rd136, %rd136, %rd4;
	setp.lt.u64 	%p44, %rd136, %rd9;
	@%p44 bra 	$L__BB7_32;
$L__BB7_70:
	bar.sync 	0;
	@%p1 bra 	$L__BB7_152;
	setp.lt.u32 	%p45, %r1, 7;
	mov.b32 	%r480, 0;
	@%p45 bra 	$L__BB7_90;
	mov.b32 	%r478, 0;
$L__BB7_73:
	.pragma "nounroll";
	shl.b32 	%r339, %r478, 10;
	add.s32 	%r124, %r6, %r339;
	ld.shared.u32 	%r125, [%r124];
	setp.eq.s32 	%p46, %r125, 0;
	@%p46 bra 	$L__BB7_75;
	cvt.u32.u64 	%r340, %rd5;
	shl.b32 	%r341, %r478, 8;
	add.s32 	%r342, %r341, %r340;
	mul.wide.u32 	%rd30, %r342, 8;
	add.s64 	%rd31, %rd2, %rd30;
	cvt.u64.u32 	%rd32, %r125;
	atom.global.add.u64 	%rd33, [%rd31], %rd32;
$L__BB7_75:
	ld.shared.u32 	%r126, [%r124+1024];
	setp.eq.s32 	%p47, %r126, 0;
	@%p47 bra 	$L__BB7_77;
	cvt.u32.u64 	%r343, %rd5;
	shl.b32 	%r344, %r478, 8;
	add.s32 	%r345, %r344, %r343;
	add.s32 	%r346, %r345, 256;
	mul.wide.u32 	%rd34, %r346, 8;
	add.s64 	%rd35, %rd2, %rd34;
	cvt.u64.u32 	%rd36, %r126;
	atom.global.add.u64 	%rd37, [%rd35], %rd36;
$L__BB7_77:
	ld.shared.u32 	%r127, [%r124+2048];
	setp.eq.s32 	%p48, %r127, 0;
	@%p48 bra 	$L__BB7_79;
	cvt.u32.u64 	%r347, %rd5;
	shl.b32 	%r348, %r478, 8;
	add.s32 	%r349, %r348, %r347;
	add.s32 	%r350, %r349, 512;
	mul.wide.u32 	%rd38, %r350, 8;
	add.s64 	%rd39, %rd2, %rd38;
	cvt.u64.u32 	%rd40, %r127;
	atom.global.add.u64 	%rd41, [%rd39], %rd40;
$L__BB7_79:
	ld.shared.u32 	%r128, [%r124+3072];
	setp.eq.s32 	%p49, %r128, 0;
	@%p49 bra 	$L__BB7_81;
	cvt.u32.u64 	%r351, %rd5;
	shl.b32 	%r352, %r478, 8;
	add.s32 	%r353, %r352, %r351;
	add.s32 	%r354, %r353, 768;
	mul.wide.u32 	%rd42, %r354, 8;
	add.s64 	%rd43, %rd2, %rd42;
	cvt.u64.u32 	%rd44, %r128;
	atom.global.add.u64 	%rd45, [%rd43], %rd44;
$L__BB7_81:
	ld.shared.u32 	%r129, [%r124+4096];
	setp.eq.s32 	%p50, %r129, 0;
	@%p50 bra 	$L__BB7_83;
	cvt.u32.u64 	%r355, %rd5;
	shl.b32 	%r356, %r478, 8;
	add.s32 	%r357, %r356, %r355;
	add.s32 	%r358, %r357, 1024;
	mul.wide.u32 	%rd46, %r358, 8;
	add.s64 	%rd47, %rd2, %rd46;
	cvt.u64.u32 	%rd48, %r129;
	atom.global.add.u64 	%rd49, [%rd47], %rd48;
$L__BB7_83:
	ld.shared.u32 	%r130, [%r124+5120];
	setp.eq.s32 	%p51, %r130, 0;
	@%p51 bra 	$L__BB7_85;
	cvt.u32.u64 	%r359, %rd5;
	shl.b32 	%r360, %r478, 8;
	add.s32 	%r361, %r360, %r359;
	add.s32 	%r362, %r361, 1280;
	mul.wide.u32 	%rd50, %r362, 8;
	add.s64 	%rd51, %rd2, %rd50;
	cvt.u64.u32 	%rd52, %r130;
	atom.global.add.u64 	%rd53, [%rd51], %rd52;
$L__BB7_85:
	ld.shared.u32 	%r131, [%r124+6144];
	setp.eq.s32 	%p52, %r131, 0;
	@%p52 bra 	$L__BB7_87;
	cvt.u32.u64 	%r363, %rd5;
	shl.b32 	%r364, %r478, 8;
	add.s32 	%r365, %r364, %r363;
	add.s32 	%r366, %r365, 1536;
	mul.wide.u32 	%rd54, %r366, 8;
	add.s64 	%rd55, %rd2, %rd54;
	cvt.u64.u32 	%rd56, %r131;
	atom.global.add.u64 	%rd57, [%rd55], %rd56;
$L__BB7_87:
	ld.shared.u32 	%r132, [%r124+7168];
	setp.eq.s32 	%p53, %r132, 0;
	@%p53 bra 	$L__BB7_89;
	cvt.u32.u64 	%r367, %rd5;
	shl.b32 	%r368, %r478, 8;
	add.s32 	%r369, %r368, %r367;
	add.s32 	%r370, %r369, 1792;
	mul.wide.u32 	%rd58, %r370, 8;
	add.s64 	%rd59, %rd2, %rd58;
	cvt.u64.u32 	%rd60, %r132;
	atom.global.add.u64 	%rd61, [%rd59], %rd60;
$L__BB7_89:
	add.s32 	%r478, %r478, 8;
	setp.ne.s32 	%p54, %r478, %r16;
	mov.u32 	%r480, %r16;
	@%p54 bra 	$L__BB7_73;
$L__BB7_90:
	add.s32 	%r135, %r5, -1;
	setp.eq.s32 	%p55, %r3, 0;
	@%p55 bra 	$L__BB7_111;
	setp.lt.u32 	%p56, %r4, 3;
	@%p56 bra 	$L__BB7_101;
	shl.b32 	%r371, %r480, 10;
	add.s32 	%r136, %r6, %r371;
	ld.shared.u32 	%r137, [%r136];
	setp.eq.s32 	%p57, %r137, 0;
	@%p57 bra 	$L__BB7_94;
	cvt.u32.u64 	%r372, %rd5;
	shl.b32 	%r373, %r480, 8;
	add.s32 	%r374, %r373, %r372;
	mul.wide.u32 	%rd62, %r374, 8;
	add.s64 	%rd63, %rd2, %rd62;
	cvt.u64.u32 	%rd64, %r137;
	atom.global.add.u64 	%rd65, [%rd63], %rd64;
$L__BB7_94:
	ld.shared.u32 	%r138, [%r136+1024];
	setp.eq.s32 	%p58, %r138, 0;
	@%p58 bra 	$L__BB7_96;
	cvt.u32.u64 	%r375, %rd5;
	shl.b32 	%r376, %r480, 8;
	add.s32 	%r377, %r376, %r375;
	add.s32 	%r378, %r377, 256;
	mul.wide.u32 	%rd66, %r378, 8;
	add.s64 	%rd67, %rd2, %rd66;
	cvt.u64.u32 	%rd68, %r138;
	atom.global.add.u64 	%rd69, [%rd67], %rd68;
$L__BB7_96:
	ld.shared.u32 	%r139, [%r136+2048];
	setp.eq.s32 	%p59, %r139, 0;
	@%p59 bra 	$L__BB7_98;
	cvt.u32.u64 	%r379, %rd5;
	shl.b32 	%r380, %r480, 8;
	add.s32 	%r381, %r380, %r379;
	add.s32 	%r382, %r381, 512;
	mul.wide.u32 	%rd70, %r382, 8;
	add.s64 	%rd71, %rd2, %rd70;
	cvt.u64.u32 	%rd72, %r139;
	atom.global.add.u64 	%rd73, [%rd71], %rd72;
$L__BB7_98:
	ld.shared.u32 	%r140, [%r136+3072];
	setp.eq.s32 	%p60, %r140, 0;
	@%p60 bra 	$L__BB7_100;
	cvt.u32.u64 	%r383, %rd5;
	shl.b32 	%r384, %r480, 8;
	add.s32 	%r385, %r384, %r383;
	add.s32 	%r386, %r385, 768;
	mul.wide.u32 	%rd74, %r386, 8;
	add.s64 	%rd75, %rd2, %rd74;
	cvt.u64.u32 	%rd76, %r140;
	atom.global.add.u64 	%rd77, [%rd75], %rd76;
$L__BB7_100:
	add.s32 	%r480, %r480, 4;
$L__BB7_101:
	setp.eq.s32 	%p61, %r5, 0;
	@%p61 bra 	$L__BB7_111;
	setp.eq.s32 	%p62, %r135, 0;
	@%p62 bra 	$L__BB7_108;
	shl.b32 	%r387, %r480, 10;
	add.s32 	%r143, %r6, %r387;
	ld.shared.u32 	%r144, [%r143];
	setp.eq.s32 	%p63, %r144, 0;
	@%p63 bra 	$L__BB7_105;
	cvt.u32.u64 	%r388, %rd5;
	shl.b32 	%r389, %r480, 8;
	add.s32 	%r390, %r389, %r388;
	mul.wide.u32 	%rd78, %r390, 8;
	add.s64 	%rd79, %rd2, %rd78;
	cvt.u64.u32 	%rd80, %r144;
	atom.global.add.u64 	%rd81, [%rd79], %rd80;
$L__BB7_105:
	ld.shared.u32 	%r145, [%r143+1024];
	setp.eq.s32 	%p64, %r145, 0;
	@%p64 bra 	$L__BB7_107;
	cvt.u32.u64 	%r391, %rd5;
	shl.b32 	%r392, %r480, 8;
	add.s32 	%r393, %r392, %r391;
	add.s32 	%r394, %r393, 256;
	mul.wide.u32 	%rd82, %r394, 8;
	add.s64 	%rd83, %rd2, %rd82;
	cvt.u64.u32 	%rd84, %r145;
	atom.global.add.u64 	%rd85, [%rd83], %rd84;
$L__BB7_107:
	add.s32 	%r480, %r480, 2;
$L__BB7_108:
	setp.eq.s32 	%p65, %r17, 0;
	@%p65 bra 	$L__BB7_111;
	shl.b32 	%r395, %r480, 10;
	add.s32 	%r396, %r6, %r395;
	ld.shared.u32 	%r148, [%r396];
	setp.eq.s32 	%p66, %r148, 0;
	@%p66 bra 	$L__BB7_111;
	cvt.u32.u64 	%r397, %rd5;
	shl.b32 	%r398, %r480, 8;
	add.s32 	%r399, %r398, %r397;
	mul.wide.u32 	%rd86, %r399, 8;
	add.s64 	%rd87, %rd2, %rd86;
	cvt.u64.u32 	%rd88, %r148;
	atom.global.add.u64 	%rd89, [%rd87], %rd88;
$L__BB7_111:
	cvt.u32.u64 	%r400, %rd5;
	setp.gt.u32 	%p67, %r400, 127;
	@%p67 bra 	$L__BB7_152;
	setp.lt.u32 	%p68, %r1, 7;
	mov.b32 	%r484, 0;
	@%p68 bra 	$L__BB7_131;
	mov.b32 	%r482, 0;
$L__BB7_114:
	.pragma "nounroll";
	shl.b32 	%r404, %r482, 10;
	add.s32 	%r150, %r6, %r404;
	ld.shared.u32 	%r151, [%r150+512];
	setp.eq.s32 	%p69, %r151, 0;
	shl.b32 	%r405, %r482, 8;
	add.s32 	%r406, %r405, %r400;
	mul.wide.u32 	%rd90, %r406, 8;
	add.s64 	%rd15, %rd2, %rd90;
	@%p69 bra 	$L__BB7_116;
	cvt.u64.u32 	%rd91, %r151;
	atom.global.add.u64 	%rd92, [%rd15+1024], %rd91;
$L__BB7_116:
	ld.shared.u32 	%r152, [%r150+1536];
	setp.eq.s32 	%p70, %r152, 0;
	@%p70 bra 	$L__BB7_118;
	cvt.u64.u32 	%rd93, %r152;
	atom.global.add.u64 	%rd94, [%rd15+3072], %rd93;
$L__BB7_118:
	ld.shared.u32 	%r153, [%r150+2560];
	setp.eq.s32 	%p71, %r153, 0;
	@%p71 bra 	$L__BB7_120;
	cvt.u64.u32 	%rd95, %r153;
	atom.global.add.u64 	%rd96, [%rd15+5120], %rd95;
$L__BB7_120:
	ld.shared.u32 	%r154, [%r150+3584];
	setp.eq.s32 	%p72, %r154, 0;
	@%p72 bra 	$L__BB7_122;
	cvt.u64.u32 	%rd97, %r154;
	atom.global.add.u64 	%rd98, [%rd15+7168], %rd97;
$L__BB7_122:
	ld.shared.u32 	%r155, [%r150+4608];
	setp.eq.s32 	%p73, %r155, 0;
	@%p73 bra 	$L__BB7_124;
	cvt.u64.u32 	%rd99, %r155;
	atom.global.add.u64 	%rd100, [%rd15+9216], %rd99;
$L__BB7_124:
	ld.shared.u32 	%r156, [%r150+5632];
	setp.eq.s32 	%p74, %r156, 0;
	@%p74 bra 	$L__BB7_126;
	cvt.u64.u32 	%rd101, %r156;
	atom.global.add.u64 	%rd102, [%rd15+11264], %rd101;
$L__BB7_126:
	ld.shared.u32 	%r157, [%r150+6656];
	setp.eq.s32 	%p75, %r157, 0;
	@%p75 bra 	$L__BB7_128;
	cvt.u64.u32 	%rd103, %r157;
	atom.global.add.u64 	%rd104, [%rd15+13312], %rd103;
$L__BB7_128:
	ld.shared.u32 	%r158, [%r150+7680];
	setp.eq.s32 	%p76, %r158, 0;
	@%p76 bra 	$L__BB7_130;
	cvt.u64.u32 	%rd105, %r158;
	atom.global.add.u64 	%rd106, [%rd15+15360], %rd105;
$L__BB7_130:
	add.s32 	%r482, %r482, 8;
	setp.ne.s32 	%p77, %r482, %r16;
	mov.u32 	%r484, %r16;
	@%p77 bra 	$L__BB7_114;
$L__BB7_131:
	setp.eq.s32 	%p78, %r3, 0;
	@%p78 bra 	$L__BB7_152;
	setp.lt.u32 	%p79, %r4, 3;
	@%p79 bra 	$L__BB7_142;
	shl.b32 	%r407, %r484, 10;
	add.s32 	%r161, %r6, %r407;
	ld.shared.u32 	%r162, [%r161+512];
	setp.eq.s32 	%p80, %r162, 0;
	@%p80 bra 	$L__BB7_135;
	shl.b32 	%r409, %r484, 8;
	add.s32 	%r410, %r409, %r400;
	mul.wide.u32 	%rd107, %r410, 8;
	add.s64 	%rd108, %rd2, %rd107;
	cvt.u64.u32 	%rd109, %r162;
	atom.global.add.u64 	%rd110, [%rd108+1024], %rd109;
$L__BB7_135:
	ld.shared.u32 	%r163, [%r161+1536];
	setp.eq.s32 	%p81, %r163, 0;
	@%p81 bra 	$L__BB7_137;
	shl.b32 	%r412, %r484, 8;
	add.s32 	%r413, %r412, %r400;
	add.s32 	%r414, %r413, 256;
	mul.wide.u32 	%rd111, %r414, 8;
	add.s64 	%rd112, %rd2, %rd111;
	cvt.u64.u32 	%rd113, %r163;
	atom.global.add.u64 	%rd114, [%rd112+1024], %rd113;
$L__BB7_137:
	ld.shared.u32 	%r164, [%r161+2560];
	setp.eq.s32 	%p82, %r164, 0;
	@%p82 bra 	$L__BB7_139;
	shl.b32 	%r416, %r484, 8;
	add.s32 	%r417, %r416, %r400;
	add.s32 	%r418, %r417, 512;
	mul.wide.u32 	%rd115, %r418, 8;
	add.s64 	%rd116, %rd2, %rd115;
	cvt.u64.u32 	%rd117, %r164;
	atom.global.add.u64 	%rd118, [%rd116+1024], %rd117;
$L__BB7_139:
	ld.shared.u32 	%r165, [%r161+3584];
	setp.eq.s32 	%p83, %r165, 0;
	@%p83 bra 	$L__BB7_141;
	shl.b32 	%r420, %r484, 8;
	add.s32 	%r421, %r420, %r400;
	add.s32 	%r422, %r421, 768;
	mul.wide.u32 	%rd119, %r422, 8;
	add.s64 	%rd120, %rd2, %rd119;
	cvt.u64.u32 	%rd121, %r165;
	atom.global.add.u64 	%rd122, [%rd120+1024], %rd121;
$L__BB7_141:
	add.s32 	%r484, %r484, 4;
$L__BB7_142:
	setp.eq.s32 	%p84, %r5, 0;
	@%p84 bra 	$L__BB7_152;
	setp.eq.s32 	%p85, %r135, 0;
	@%p85 bra 	$L__BB7_149;
	shl.b32 	%r423, %r484, 10;
	add.s32 	%r168, %r6, %r423;
	ld.shared.u32 	%r169, [%r168+512];
	setp.eq.s32 	%p86, %r169, 0;
	@%p86 bra 	$L__BB7_146;
	shl.b32 	%r425, %r484, 8;
	add.s32 	%r426, %r425, %r400;
	mul.wide.u32 	%rd123, %r426, 8;
	add.s64 	%rd124, %rd2, %rd123;
	cvt.u64.u32 	%rd125, %r169;
	atom.global.add.u64 	%rd126, [%rd124+1024], %rd125;
$L__BB7_146:
	ld.shared.u32 	%r170, [%r168+1536];
	setp.eq.s32 	%p87, %r170, 0;
	@%p87 bra 	$L__BB7_148;
	shl.b32 	%r428, %r484, 8;
	add.s32 	%r429, %r428, %r400;
	add.s32 	%r430, %r429, 256;
	mul.wide.u32 	%rd127, %r430, 8;
	add.s64 	%rd128, %rd2, %rd127;
	cvt.u64.u32 	%rd129, %r170;
	atom.global.add.u64 	%rd130, [%rd128+1024], %rd129;
$L__BB7_148:
	add.s32 	%r484, %r484, 2;
$L__BB7_149:
	setp.eq.s32 	%p88, %r17, 0;
	@%p88 bra 	$L__BB7_152;
	shl.b32 	%r431, %r484, 10;
	add.s32 	%r432, %r6, %r431;
	ld.shared.u32 	%r173, [%r432+512];
	setp.eq.s32 	%p89, %r173, 0;
	@%p89 bra 	$L__BB7_152;
	shl.b32 	%r434, %r484, 8;
	add.s32 	%r435, %r434, %r400;
	mul.wide.u32 	%rd131, %r435, 8;
	add.s64 	%rd132, %rd2, %rd131;
	cvt.u64.u32 	%rd133, %r173;
	atom.global.add.u64 	%rd134, [%rd132+1024], %rd133;
$L__BB7_152:
	bar.sync 	0;
	add.s64 	%rd135, %rd135, 1;
	setp.ne.s64 	%p90, %rd135, %rd6;
	@%p90 bra 	$L__BB7_2;
$L__BB7_153:
	ret;

}
	// .globl	_ZN3cub18CUB_300001_SM_10006detail10radix_sort33DeviceRadixSortExclusiveSumKernelINS1_5radix10policy_hubIiN4cuda3std3__45tupleIJfiEEEyE10Policy1000EyEEvPT0_
.visible .entry _ZN3cub18CUB_300001_SM_10006detail10radix_sort33DeviceRadixSortExclusiveSumKernelINS1_5radix10policy_hubIiN4cuda3std3__45tupleIJfiEEEyE10Policy1000EyEEvPT0_(
	.param .u64 .ptr .align 1 _ZN3cub18CUB_300001_SM_10006detail10radix_sort33DeviceRadixSortExclusiveSumKernelINS1_5radix10policy_hubIiN4cuda3std3__45tupleIJfiEEEyE10Policy1000EyEEvPT0__param_0
)
{
	.reg .pred 	%p<4>;
	.reg .b32 	%r<28>;
	.reg .b64 	%rd<54>;
	// demoted variable
	.shared .align 16 .b8 _ZZN3cub18CUB_300001_SM_10006detail10radix_sort33DeviceRadixSortExclusiveSumKernelINS1_5radix10policy_hubIiN4cuda3std3__45tupleIJfiEEEyE10Policy1000EyEEvPT0_E12temp_storage[2336];
	ld.param.u64 	%rd5, [_ZN3cub18CUB_300001_SM_10006detail10radix_sort33DeviceRadixSortExclusiveSumKernelINS1_5radix10policy_hubIiN4cuda3std3__45tupleIJfiEEEyE10Policy1000EyEEvPT0__param_0];
	cvta.to.global.u64 	%rd6, %rd5;
	mov.u32 	%r3, %ctaid.x;
	shl.b32 	%r4, %r3, 8;
	mov.u32 	%r1, %tid.x;
	setp.gt.u32 	%p1, %r1, 255;
	add.s32 	%r5, %r4, %r1;
	mul.wide.s32 	%rd7, %r5, 8;
	add.s64 	%rd1, %rd6, %rd7;
	@%p1 bra 	$L__BB8_2;
	ld.global.u64 	%rd53, [%rd1];
$L__BB8_2:
	shr.u32 	%r6, %r1, 3;
	add.s32 	%r7, %r6, %r1;
	shl.b32 	%r8, %r7, 3;
	mov.u32 	%r9, _ZZN3cub18CUB_300001_SM_10006detail10radix_sort33DeviceRadixSortExclusiveSumKernelINS1_5radix10policy_hubIiN4cuda3std3__45tupleIJfiEEEyE10Policy1000EyEEvPT0_E12temp_storage;
	add.s32 	%r10, %r9, %r8;
	add.s32 	%r2, %r10, 16;
	st.shared.u64 	[%r10+16], %rd53;
	bar.sync 	0;
	setp.gt.u32 	%p2, %r1, 31;
	@%p2 bra 	$L__BB8_4;
	mad.lo.s32 	%r27, %r1, 72, %r9;
	ld.shared.u64 	%rd23, [%r27+16];
	ld.shared.u64 	%rd24, [%r27+24];
	ld.shared.u64 	%rd25, [%r27+32];
	ld.shared.u64 	%rd26, [%r27+40];
	ld.shared.u64 	%rd27, [%r27+48];
	ld.shared.u64 	%rd28, [%r27+56];
	ld.shared.u64 	%rd29, [%r27+64];
	ld.shared.u64 	%rd30, [%r27+72];
	add.s64 	%rd31, %rd24, %rd23;
	add.s64 	%rd32, %rd31, %rd25;
	add.s64 	%rd33, %rd32, %rd26;
	add.s64 	%rd34, %rd33, %rd27;
	add.s64 	%rd35, %rd34, %rd28;
	add.s64 	%rd36, %rd35, %rd29;
	add.s64 	%rd10, %rd36, %rd30;
	mov.b32 	%r11, 1;
	mov.b32 	%r24, 0;
	mov.b32 	%r25, -1;
	// begin inline asm
	{  .reg .u64 r0;  .reg .u32 lo;  .reg .u32 hi;  .reg .pred p;  mov.b64 {lo, hi}, %rd10;  shfl.sync.up.b32 lo|p, lo, %r11, %r24, %r25;  shfl.sync.up.b32 hi|p, hi, %r11, %r24, %r25;  mov.b64 r0, {lo, hi};  @p add.u64 r0, r0, %rd10;  mov.u64 %rd8, r0;}
	// end inline asm
	mov.b32 	%r14, 2;
	// begin inline asm
	{  .reg .u64 r0;  .reg .u32 lo;  .reg .u32 hi;  .reg .pred p;  mov.b64 {lo, hi}, %rd8;  shfl.sync.up.b32 lo|p, lo, %r14, %r24, %r25;  shfl.sync.up.b32 hi|p, hi, %r14, %r24, %r25;  mov.b64 r0, {lo, hi};  @p add.u64 r0, r0, %rd8;  mov.u64 %rd11, r0;}
	// end inline asm
	mov.b32 	%r17, 4;
	// begin inline asm
	{  .reg .u64 r0;  .reg .u32 lo;  .reg .u32 hi;  .reg .pred p;  mov.b64 {lo, hi}, %rd11;  shfl.sync.up.b32 lo|p, lo, %r17, %r24, %r25;  shfl.sync.up.b32 hi|p, hi, %r17, %r24, %r25;  mov.b64 r0, {lo, hi};  @p add.u64 r0, r0, %rd11;  mov.u64 %rd14, r0;}
	// end inline asm
	mov.b32 	%r20, 8;
	// begin inline asm
	{  .reg .u64 r0;  .reg .u32 lo;  .reg .u32 hi;  .reg .pred p;  mov.b64 {lo, hi}, %rd14;  shfl.sync.up.b32 lo|p, lo, %r20, %r24, %r25;  shfl.sync.up.b32 hi|p, hi, %r20, %r24, %r25;  mov.b64 r0, {lo, hi};  @p add.u64 r0, r0, %rd14;  mov.u64 %rd17, r0;}
	// end inline asm
	mov.b32 	%r23, 16;
	// begin inline asm
	{  .reg .u64 r0;  .reg .u32 lo;  .reg .u32 hi;  .reg .pred p;  mov.b64 {lo, hi}, %rd17;  shfl.sync.up.b32 lo|p, lo, %r23, %r24, %r25;  shfl.sync.up.b32 hi|p, hi, %r23, %r24, %r25;  mov.b64 r0, {lo, hi};  @p add.u64 r0, r0, %rd17;  mov.u64 %rd20, r0;}
	// end inline asm
	sub.s64 	%rd37, %rd20, %rd10;
	ld.shared.u64 	%rd38, [%r27+16];
	ld.shared.u64 	%rd39, [%r27+24];
	ld.shared.u64 	%rd40, [%r27+32];
	ld.shared.u64 	%rd41, [%r27+40];
	ld.shared.u64 	%rd42, [%r27+48];
	ld.shared.u64 	%rd43, [%r27+56];
	ld.shared.u64 	%rd44, [%r27+64];
	add.s64 	%rd45, %rd38, %rd37;
	add.s64 	%rd46, %rd39, %rd45;
	add.s64 	%rd47, %rd40, %rd46;
	add.s64 	%rd48, %rd41, %rd47;
	add.s64 	%rd49, %rd42, %rd48;
	add.s64 	%rd50, %rd43, %rd49;
	add.s64 	%rd51, %rd44, %rd50;
	st.shared.u64 	[%r27+16], %rd37;
	st.shared.u64 	[%r27+24], %rd45;
	st.shared.u64 	[%r27+32], %rd46;
	st.shared.u64 	[%r27+40], %rd47;
	st.shared.u64 	[%r27+48], %rd48;
	st.shared.u64 	[%r27+56], %rd49;
	st.shared.u64 	[%r27+64], %rd50;
	st.shared.u64 	[%r27+72], %rd51;
$L__BB8_4:
	setp.gt.u32 	%p3, %r1, 255;
	bar.sync 	0;
	@%p3 bra 	$L__BB8_6;
	ld.shared.u64 	%rd52, [%r2];
	st.global.u64 	[%rd1], %rd52;
$L__BB8_6:
	ret;

}
	// .globl	_ZN3cub18CUB_300001_SM_10006detail10radix_sort29DeviceRadixSortOnesweepKernelINS1_5radix10policy_hubIiN4cuda3std3__45tupleIJfiEEEyE10Policy1000ELNS0_9SortOrderE0EiSA_yiiNS1_21identity_decomposer_tEEEvPT5_SG_PT3_PKSH_PT1_PKSL_PT2_PKSP_T4_iiT6_
.visible .entry _ZN3cub18CUB_300001_SM_10006detail10radix_sort29DeviceRadixSortOnesweepKernelINS1_5radix10policy_hubIiN4cuda3std3__45tupleIJfiEEEyE10Policy1000ELNS0_9SortOrderE0EiSA_yiiNS1_21identity_decomposer_tEEEvPT5_SG_PT3_PKSH_PT1_PKSL_PT2_PKSP_T4_iiT6_(
	.param .u64 .ptr .align 1 _ZN3cub18CUB_300001_SM_10006detail10radix_sort29DeviceRadixSortOnesweepKernelINS1_5radix10policy_hubIiN4cuda3std3__45tupleIJfiEEEyE10Policy1000ELNS0_9SortOrderE0EiSA_yiiNS1_21identity_decomposer_tEEEvPT5_SG_PT3_PKSH_PT1_PKSL_PT2_PKSP_T4_iiT6__param_0,
	.param .u64 .ptr .align 1 _ZN3cub18CUB_300001_SM_10006detail10radix_sort29DeviceRadixSortOnesweepKernelINS1_5radix10policy_hubIiN4cuda3std3__45tupleIJfiEEEyE10Policy1000ELNS0_9SortOrderE0EiSA_yiiNS1_21identity_decomposer_tEEEvPT5_SG_PT3_PKSH_PT1_PKSL_PT2_PKSP_T4_iiT6__param_1,
	.param .u64 .ptr .align 1 _ZN3cub18CUB_300001_SM_10006detail10radix_sort29DeviceRadixSortOnesweepKernelINS1_5radix10policy_hubIiN4cuda3std3__45tupleIJfiEEEyE10Policy1000ELNS0_9SortOrderE0EiSA_yiiNS1_21identity_decomposer_tEEEvPT5_SG_PT3_PKSH_PT1_PKSL_PT2_PKSP_T4_iiT6__param_2,
	.param .u64 .ptr .align 1 _ZN3cub18CUB_300001_SM_10006detail10radix_sort29DeviceRadixSortOnesweepKernelINS1_5radix10policy_hubIiN4cuda3std3__45tupleIJfiEEEyE10Policy1000ELNS0_9SortOrderE0EiSA_yiiNS1_21identity_decomposer_tEEEvPT5_SG_PT3_PKSH_PT1_PKSL_PT2_PKSP_T4_iiT6__param_3,
	.param .u64 .ptr .align 1 _ZN3cub18CUB_300001_SM_10006detail10radix_sort29DeviceRadixSortOnesweepKernelINS1_5radix10policy_hubIiN4cuda3std3__45tupleIJfiEEEyE10Policy1000ELNS0_9SortOrderE0EiSA_yiiNS1_21identity_decomposer_tEEEvPT5_SG_PT3_PKSH_PT1_PKSL_PT2_PKSP_T4_iiT6__param_4,
	.param .u64 .ptr .align 1 _ZN3cub18CUB_300001_SM_10006detail10radix_sort29DeviceRadixSortOnesweepKernelINS1_5radix10policy_hubIiN4cuda3std3__45tupleIJfiEEEyE10Policy1000ELNS0_9SortOrderE0EiSA_yiiNS1_21identity_decomposer_tEEEvPT5_SG_PT3_PKSH_PT1_PKSL_PT2_PKSP_T4_iiT6__param_5,
	.param .u64 .ptr .align 1 _ZN3cub18CUB_300001_SM_10006detail10radix_sort29DeviceRadixSortOnesweepKernelINS1_5radix10policy_hubIiN4cuda3std3__45tupleIJfiEEEyE10Policy1000ELNS0_9SortOrderE0EiSA_yiiNS1_21identity_decomposer_tEEEvPT5_SG_PT3_PKSH_PT1_PKSL_PT2_PKSP_T4_iiT6__param_6,
	.param .u64 .ptr .align 1 _ZN3cub18CUB_300001_SM_10006detail10radix_sort29DeviceRadixSortOnesweepKernelINS1_5radix10policy_hubIiN4cuda3std3__45tupleIJfiEEEyE10Policy1000ELNS0_9SortOrderE0EiSA_yiiNS1_21identity_decomposer_tEEEvPT5_SG_PT3_PKSH_PT1_PKSL_PT2_PKSP_T4_iiT6__param_7,
	.param .u32 _ZN3cub18CUB_300001_SM_10006detail10radix_sort29DeviceRadixSortOnesweepKernelINS1_5radix10policy_hubIiN4cuda3std3__45tupleIJfiEEEyE10Policy1000ELNS0_9SortOrderE0EiSA_yiiNS1_21identity_decomposer_tEEEvPT5_SG_PT3_PKSH_PT1_PKSL_PT2_PKSP_T4_iiT6__param_8,
	.param .u32 _ZN3cub18CUB_300001_SM_10006detail10radix_sort29DeviceRadixSortOnesweepKernelINS1_5radix10policy_hubIiN4cuda3std3__45tupleIJfiEEEyE10Policy1000ELNS0_9SortOrderE0EiSA_yiiNS1_21identity_decomposer_tEEEvPT5_SG_PT3_PKSH_PT1_PKSL_PT2_PKSP_T4_iiT6__param_9,
	.param .u32 _ZN3cub18CUB_300001_SM_10006detail10radix_sort29DeviceRadixSortOnesweepKernelINS1_5radix10policy_hubIiN4cuda3std3__45tupleIJfiEEEyE10Policy1000ELNS0_9SortOrderE0EiSA_yiiNS1_21identity_decomposer_tEEEvPT5_SG_PT3_PKSH_PT1_PKSL_PT2_PKSP_T4_iiT6__param_10,
	.param .align 1 .b8 _ZN3cub18CUB_300001_SM_10006detail10radix_sort29DeviceRadixSortOnesweepKernelINS1_5radix10policy_hubIiN4cuda3std3__45tupleIJfiEEEyE10Policy1000ELNS0_9SortOrderE0EiSA_yiiNS1_21identity_decomposer_tEEEvPT5_SG_PT3_PKSH_PT1_PKSL_PT2_PKSP_T4_iiT6__param_11[1]
)
.maxntid 384
{
	.reg .pred 	%p<177>;
	.reg .b32 	%r<1980>;
	.reg .b32 	%f<97>;
	.reg .b64 	%rd<303>;
	// demoted variable
	.shared .align 16 .b8 _ZZN3cub18CUB_300001_SM_10006detail10radix_sort29DeviceRadixSortOnesweepKernelINS1_5radix10policy_hubIiN4cuda3std3__45tupleIJfiEEEyE10Policy1000ELNS0_9SortOrderE0EiSA_yiiNS1_21identity_decomposer_tEEEvPT5_SG_PT3_PKSH_PT1_PKSL_PT2_PKSP_T4_iiT6_E1s[45056];
	ld.param.u64 	%rd44, [_ZN3cub18CUB_300001_SM_10006detail10radix_sort29DeviceRadixSortOnesweepKernelINS1_5radix10policy_hubIiN4cuda3std3__45tupleIJfiEEEyE10Policy1000ELNS0_9SortOrderE0EiSA_yiiNS1_21identity_decomposer_tEEEvPT5_SG_PT3_PKSH_PT1_PKSL_PT2_PKSP_T4_iiT6__param_0];
	ld.param.u64 	%rd40, [_ZN3cub18CUB_300001_SM_10006detail10radix_sort29DeviceRadixSortOnesweepKernelINS1_5radix10policy_hubIiN4cuda3std3__45tupleIJfiEEEyE10Policy1000ELNS0_9SortOrderE0EiSA_yiiNS1_21identity_decomposer_tEEEvPT5_SG_PT3_PKSH_PT1_PKSL_PT2_PKSP_T4_iiT6__param_1];
	ld.param.u64 	%rd41, [_ZN3cub18CUB_300001_SM_10006detail10radix_sort29DeviceRadixSortOnesweepKernelINS1_5radix10policy_hubIiN4cuda3std3__45tupleIJfiEEEyE10Policy1000ELNS0_9SortOrderE0EiSA_yiiNS1_21identity_decomposer_tEEEvPT5_SG_PT3_PKSH_PT1_PKSL_PT2_PKSP_T4_iiT6__param_2];
	ld.param.u64 	%rd42, [_ZN3cub18CUB_300001_SM_10006detail10radix_sort29DeviceRadixSortOnesweepKernelINS1_5radix10policy_hubIiN4cuda3std3__45tupleIJfiEEEyE10Policy1000ELNS0_9SortOrderE0EiSA_yiiNS1_21identity_decomposer_tEEEvPT5_SG_PT3_PKSH_PT1_PKSL_PT2_PKSP_T4_iiT6__param_3];
	ld.param.u64 	%rd45, [_ZN3cub18CUB_300001_SM_10006detail10radix_sort29DeviceRadixSortOnesweepKernelINS1_5radix10policy_hubIiN4cuda3std3__45tupleIJfiEEEyE10Policy1000ELNS0_9SortOrderE0EiSA_yiiNS1_21identity_decomposer_tEEEvPT5_SG_PT3_PKSH_PT1_PKSL_PT2_PKSP_T4_iiT6__param_4];
	ld.param.u64 	%rd46, [_ZN3cub18CUB_300001_SM_10006detail10radix_sort29DeviceRadixSortOnesweepKernelINS1_5radix10policy_hubIiN4cuda3std3__45tupleIJfiEEEyE10Policy1000ELNS0_9SortOrderE0EiSA_yiiNS1_21identity_decomposer_tEEEvPT5_SG_PT3_PKSH_PT1_PKSL_PT2_PKSP_T4_iiT6__param_5];
	ld.param.u64 	%rd47, [_ZN3cub18CUB_300001_SM_10006detail10radix_sort29DeviceRadixSortOnesweepKernelINS1_5radix10policy_hubIiN4cuda3std3__45tupleIJfiEEEyE10Policy1000ELNS0_9SortOrderE0EiSA_yiiNS1_21identity_decomposer_tEEEvPT5_SG_PT3_PKSH_PT1_PKSL_PT2_PKSP_T4_iiT6__param_6];
	ld.param.u64 	%rd43, [_ZN3cub18CUB_300001_SM_10006detail10radix_sort29DeviceRadixSortOnesweepKernelINS1_5radix10policy_hubIiN4cuda3std3__45tupleIJfiEEEyE10Policy1000ELNS0_9SortOrderE0EiSA_yiiNS1_21identity_decomposer_tEEEvPT5_SG_PT3_PKSH_PT1_PKSL_PT2_PKSP_T4_iiT6__param_7];
	ld.param.u32 	%r420, [_ZN3cub18CUB_300001_SM_10006detail10radix_sort29DeviceRadixSortOnesweepKernelINS1_5radix10policy_hubIiN4cuda3std3__45tupleIJfiEEEyE10Policy1000ELNS0_9SortOrderE0EiSA_yiiNS1_21identity_decomposer_tEEEvPT5_SG_PT3_PKSH_PT1_PKSL_PT2_PKSP_T4_iiT6__param_8];
	ld.param.u32 	%r421, [_ZN3cub18CUB_300001_SM_10006detail10radix_sort29DeviceRadixSortOnesweepKernelINS1_5radix10policy_hubIiN4cuda3std3__45tupleIJfiEEEyE10Policy1000ELNS0_9SortOrderE0EiSA_yiiNS1_21identity_decomposer_tEEEvPT5_SG_PT3_PKSH_PT1_PKSL_PT2_PKSP_T4_iiT6__param_9];
	ld.param.u32 	%r422, [_ZN3cub18CUB_300001_SM_10006detail10radix_sort29DeviceRadixSortOnesweepKernelINS1_5radix10policy_hubIiN4cuda3std3__45tupleIJfiEEEyE10Policy1000ELNS0_9SortOrderE0EiSA_yiiNS1_21identity_decomposer_tEEEvPT5_SG_PT3_PKSH_PT1_PKSL_PT2_PKSP_T4_iiT6__param_10];
	cvta.to.global.u64 	%rd1, %rd47;
	cvta.to.global.u64 	%rd2, %rd45;
	cvta.to.global.u64 	%rd3, %rd44;
	cvta.to.global.u64 	%rd4, %rd46;
	mov.u32 	%r1, %tid.x;
	shr.u32 	%r2, %r1, 5;
	// begin inline asm
	mov.u32 %r423, %laneid;
	// end inline asm
	setp.ne.s32 	%p1, %r1, 0;
	@%p1 bra 	$L__BB9_2;
	cvta.to.global.u64 	%rd48, %rd40;
	atom.global.add.u32 	%r424, [%rd48], 1;
	st.shared.u32 	[_ZZN3cub18CUB_300001_SM_10006detail10radix_sort29DeviceRadixSortOnesweepKernelINS1_5radix10policy_hubIiN4cuda3std3__45tupleIJfiEEEyE10Policy1000ELNS0_9SortOrderE0EiSA_yiiNS1_21identity_decomposer_tEEEvPT5_SG_PT3_PKSH_PT1_PKSL_PT2_PKSP_T4_iiT6_E1s+43008], %r424;
$L__BB9_2:
	bar.sync 	0;
	ld.shared.u32 	%r4, [_ZZN3cub18CUB_300001_SM_10006detail10radix_sort29DeviceRadixSortOnesweepKernelINS1_5radix10policy_hubIiN4cuda3std3__45tupleIJfiEEEyE10Policy1000ELNS0_9SortOrderE0EiSA_yiiNS1_21identity_decomposer_tEEEvPT5_SG_PT3_PKSH_PT1_PKSL_PT2_PKSP_T4_iiT6_E1s+43008];
	mul.lo.s32 	%r425, %r4, 5376;
	add.s32 	%r5, %r425, 5376;
	setp.gt.s32 	%p2, %r5, %r420;
	cvt.s64.s32 	%rd5, %r425;
	@%p2 bra 	$L__BB9_4;
	and.b32  	%r426, %r1, 31;
	and.b32  	%r427, %r1, 992;
	mul.lo.s32 	%r428, %r427, 14;
	or.b32  	%r429, %r428, %r426;
	cvt.u64.u32 	%rd49, %r429;
	add.s64 	%rd50, %rd49, %rd5;
	shl.b64 	%rd51, %rd50, 2;
	add.s64 	%rd52, %rd4, %rd51;
	ld.global.u32 	%r1853, [%rd52];
	ld.global.u32 	%r1852, [%rd52+128];
	ld.global.u32 	%r1851, [%rd52+256];
	ld.global.u32 	%r1850, [%rd52+384];
	ld.global.u32 	%r1849, [%rd52+512];
	ld.global.u32 	%r1848, [%rd52+640];
	ld.global.u32 	%r1847, [%rd52+768];
	ld.global.u32 	%r1846, [%rd52+896];
	ld.global.u32 	%r1845, [%rd52+1024];
	ld.global.u32 	%r1844, [%rd52+1152];
	ld.global.u32 	%r1843, [%rd52+1280];
	ld.global.u32 	%r1842, [%rd52+1408];
	ld.global.u32 	%r1841, [%rd52+1536];
	ld.global.u32 	%r1840, [%rd52+1664];
	bra.uni 	$L__BB9_32;
$L__BB9_4:
	cvt.u32.u64 	%r431, %rd5;
	sub.s32 	%r20, %r420, %r431;
	and.b32  	%r432, %r1, 31;
	and.b32  	%r433, %r1, 992;
	mul.lo.s32 	%r434, %r433, 14;
	or.b32  	%r21, %r434, %r432;
	setp.ge.s32 	%p3, %r21, %r20;
	cvt.u64.u32 	%rd53, %r21;
	add.s64 	%rd54, %rd53, %rd5;
	shl.b64 	%rd55, %rd54, 2;
	add.s64 	%rd6, %rd4, %rd55;
	mov.b32 	%r1853, 2147483647;
	@%p3 bra 	$L__BB9_6;
	ld.global.u32 	%r1853, [%rd6];
$L__BB9_6:
	add.s32 	%r436, %r21, 32;
	setp.ge.s32 	%p4, %r436, %r20;
	mov.b32 	%r1852, 2147483647;
	@%p4 bra 	$L__BB9_8;
	ld.global.u32 	%r1852, [%rd6+128];
$L__BB9_8:
	add.s32 	%r438, %r21, 64;
	setp.ge.s32 	%p5, %r438, %r20;
	mov.b32 	%r1851, 2147483647;
	@%p5 bra 	$L__BB9_10;
	ld.global.u32 	%r1851, [%rd6+256];
$L__BB9_10:
	add.s32 	%r440, %r21, 96;
	setp.ge.s32 	%p6, %r440, %r20;
	mov.b32 	%r1850, 2147483647;
	@%p6 bra 	$L__BB9_12;
	ld.global.u32 	%r1850, [%rd6+384];
$L__BB9_12:
	add.s32 	%r442, %r21, 128;
	setp.ge.s32 	%p7, %r442, %r20;
	mov.b32 	%r1849, 2147483647;
	@%p7 bra 	$L__BB9_14;
	ld.global.u32 	%r1849, [%rd6+512];
$L__BB9_14:
	add.s32 	%r444, %r21, 160;
	setp.ge.s32 	%p8, %r444, %r20;
	mov.b32 	%r1848, 2147483647;
	@%p8 bra 	$L__BB9_16;
	ld.global.u32 	%r1848, [%rd6+640];
$L__BB9_16:
	add.s32 	%r446, %r21, 192;
	setp.ge.s32 	%p9, %r446, %r20;
	mov.b32 	%r1847, 2147483647;
	@%p9 bra 	$L__BB9_18;
	ld.global.u32 	%r1847, [%rd6+768];
$L__BB9_18:
	add.s32 	%r448, %r21, 224;
	setp.ge.s32 	%p10, %r448, %r20;
	mov.b32 	%r1846, 2147483647;
	@%p10 bra 	$L__BB9_20;
	ld.global.u32 	%r1846, [%rd6+896];
$L__BB9_20:
	add.s32 	%r450, %r21, 256;
	setp.ge.s32 	%p11, %r450, %r20;
	mov.b32 	%r1845, 2147483647;
	@%p11 bra 	$L__BB9_22;
	ld.global.u32 	%r1845, [%rd6+1024];
$L__BB9_22:
	add.s32 	%r452, %r21, 288;
	setp.ge.s32 	%p12, %r452, %r20;
	mov.b32 	%r1844, 2147483647;
	@%p12 bra 	$L__BB9_24;
	ld.global.u32 	%r1844, [%rd6+1152];
$L__BB9_24:
	add.s32 	%r454, %r21, 320;
	setp.ge.s32 	%p13, %r454, %r20;
	mov.b32 	%r1843, 2147483647;
	@%p13 bra 	$L__BB9_26;
	ld.global.u32 	%r1843, [%rd6+1280];
$L__BB9_26:
	add.s32 	%r456, %r21, 352;
	setp.ge.s32 	%p14, %r456, %r20;
	mov.b32 	%r1842, 2147483647;
	@%p14 bra 	$L__BB9_28;
	ld.global.u32 	%r1842, [%rd6+1408];
$L__BB9_28:
	add.s32 	%r458, %r21, 384;
	setp.ge.s32 	%p15, %r458, %r20;
	mov.b32 	%r1841, 2147483647;
	@%p15 bra 	$L__BB9_30;
	ld.global.u32 	%r1841, [%rd6+1536];
$L__BB9_30:
	add.s32 	%r460, %r21, 416;
	setp.ge.s32 	%p16, %r460, %r20;
	mov.b32 	%r1840, 2147483647;
	@%p16 bra 	$L__BB9_32;
	ld.global.u32 	%r1840, [%rd6+1664];
$L__BB9_32:
	xor.b32  	%r1907, %r1853, -2147483648;
	xor.b32  	%r1906, %r1852, -2147483648;
	xor.b32  	%r1905, %r1851, -2147483648;
	xor.b32  	%r1904, %r1850, -2147483648;
	xor.b32  	%r1903, %r1849, -2147483648;
	xor.b32  	%r1902, %r1848, -2147483648;
	xor.b32  	%r1901, %r1847, -2147483648;
	xor.b32  	%r1900, %r1846, -2147483648;
	xor.b32  	%r1899, %r1845, -2147483648;
	xor.b32  	%r1898, %r1844, -2147483648;
	xor.b32  	%r1897, %r1843, -2147483648;
	xor.b32  	%r1896, %r1842, -2147483648;
	xor.b32  	%r1895, %r1841, -2147483648;
	xor.b32  	%r1894, %r1840, -2147483648;
	mov.b32 	%r461, -1;
	shl.b32 	%r462, %r461, %r422;
	not.b32 	%r77, %r462;
	shl.b32 	%r463, %r2, 10;
	mov.u32 	%r464, _ZZN3cub18CUB_300001_SM_10006detail10radix_sort29DeviceRadixSortOnesweepKernelINS1_5radix10policy_hubIiN4cuda3std3__45tupleIJfiEEEyE10Policy1000ELNS0_9SortOrderE0EiSA_yiiNS1_21identity_decomposer_tEEEvPT5_SG_PT3_PKSH_PT1_PKSL_PT2_PKSP_T4_iiT6_E1s;
	add.s32 	%r78, %r464, %r463;
	setp.gt.s32 	%p17, %r423, 255;
	@%p17 bra 	$L__BB9_45;
	max.s32 	%r465, %r423, 224;
	sub.s32 	%r466, %r465, %r423;
	add.s32 	%r467, %r466, 31;
	shr.u32 	%r468, %r467, 5;
	add.s32 	%r79, %r468, 1;
	and.b32  	%r80, %r79, 15;
	setp.lt.u32 	%p18, %r467, 480;
	mov.u32 	%r1857, %r423;
	@%p18 bra 	$L__BB9_36;
	and.b32  	%r469, %r79, 268435440;
	neg.s32 	%r1855, %r469;
	shl.b32 	%r471, %r423, 2;
	add.s32 	%r472, %r463, %r471;
	mov.u32 	%r473, _ZZN3cub18CUB_300001_SM_10006detail10radix_sort29DeviceRadixSortOnesweepKernelINS1_5radix10policy_hubIiN4cuda3std3__45tupleIJfiEEEyE10Policy1000ELNS0_9SortOrderE0EiSA_yiiNS1_21identity_decomposer_tEEEvPT5_SG_PT3_PKSH_PT1_PKSL_PT2_PKSP_T4_iiT6_E1s;
	add.s32 	%r474, %r472, %r473;
	add.s32 	%r1854, %r474, 1024;
	mov.u32 	%r1857, %r423;
$L__BB9_35:
	.pragma "nounroll";
	mov.b32 	%r475, 0;
	st.shared.u32 	[%r1854+-1024], %r475;
	st.shared.u32 	[%r1854+-896], %r475;
	st.shared.u32 	[%r1854+-768], %r475;
	st.shared.u32 	[%r1854+-640], %r475;
	st.shared.u32 	[%r1854+-512], %r475;
	st.shared.u32 	[%r1854+-384], %r475;
	st.shared.u32 	[%r1854+-256], %r475;
	st.shared.u32 	[%r1854+-128], %r475;
	st.shared.u32 	[%r1854], %r475;
	st.shared.u32 	[%r1854+128], %r475;
	st.shared.u32 	[%r1854+256], %r475;
	st.shared.u32 	[%r1854+384], %r475;
	st.shared.u32 	[%r1854+512], %r475;
	st.shared.u32 	[%r1854+640], %r475;
	st.shared.u32 	[%r1854+768], %r475;
	st.shared.u32 	[%r1854+896], %r475;
	add.s32 	%r1857, %r1857, 512;
	add.s32 	%r1855, %r1855, 16;
	add.s32 	%r1854, %r1854, 2048;
	setp.ne.s32 	%p19, %r1855, 0;
	@%p19 bra 	$L__BB9_35;
$L__BB9_36:
	setp.eq.s32 	%p20, %r80, 0;
	@%p20 bra 	$L__BB9_45;
	and.b32  	%r90, %r79, 7;
	setp.lt.u32 	%p21, %r80, 8;
	@%p21 bra 	$L__BB9_39;
	shl.b32 	%r476, %r1857, 2;
	add.s32 	%r477, %r78, %r476;
	mov.b32 	%r478, 0;
	st.shared.u32 	[%r477], %r478;
	st.shared.u32 	[%r477+128], %r478;
	st.shared.u32 	[%r477+256], %r478;
	st.shared.u32 	[%r477+384], %r478;
	st.shared.u32 	[%r477+512], %r478;
	st.shared.u32 	[%r477+640], %r478;
	st.shared.u32 	[%r477+768], %r478;
	st.shared.u32 	[%r477+896], %r478;
	add.s32 	%r1857, %r1857, 256;
$L__BB9_39:
	setp.eq.s32 	%p22, %r90, 0;
	@%p22 bra 	$L__BB9_45;
	and.b32  	%r93, %r79, 3;
	setp.lt.u32 	%p23, %r90, 4;
	@%p23 bra 	$L__BB9_42;
	shl.b32 	%r479, %r1857, 2;
	add.s32 	%r480, %r78, %r479;
	mov.b32 	%r481, 0;
	st.shared.u32 	[%r480], %r481;
	st.shared.u32 	[%r480+128], %r481;
	st.shared.u32 	[%r480+256], %r481;
	st.shared.u32 	[%r480+384], %r481;
	add.s32 	%r1857, %r1857, 128;
$L__BB9_42:
	setp.eq.s32 	%p24, %r93, 0;
	@%p24 bra 	$L__BB9_45;
	shl.b32 	%r483, %r1857, 2;
	add.s32 	%r484, %r463, %r483;
	mov.u32 	%r485, _ZZN3cub18CUB_300001_SM_10006detail10radix_sort29DeviceRadixSortOnesweepKernelINS1_5radix10policy_hubIiN4cuda3std3__45tupleIJfiEEEyE10Policy1000ELNS0_9SortOrderE0EiSA_yiiNS1_21identity_decomposer_tEEEvPT5_SG_PT3_PKSH_PT1_PKSL_PT2_PKSP_T4_iiT6_E1s;
	add.s32 	%r1861, %r485, %r484;
	neg.s32 	%r1860, %r93;
$L__BB9_44:
	.pragma "nounroll";
	mov.b32 	%r486, 0;
	st.shared.u32 	[%r1861], %r486;
	add.s32 	%r1861, %r1861, 128;
	add.s32 	%r1860, %r1860, 1;
	setp.ne.s32 	%p25, %r1860, 0;
	@%p25 bra 	$L__BB9_44;
$L__BB9_45:
	bar.warp.sync 	-1;
	shr.u32 	%r488, %r1907, %r421;
	and.b32  	%r102, %r488, %r77;
	shl.b32 	%r489, %r102, 2;
	add.s32 	%r490, %r78, %r489;
	atom.shared.add.u32 	%r491, [%r490], 1;
	shr.u32 	%r492, %r1906, %r421;
	and.b32  	%r493, %r492, %r77;
	shl.b32 	%r494, %r493, 2;
	add.s32 	%r495, %r78, %r494;
	atom.shared.add.u32 	%r496, [%r495], 1;
	shr.u32 	%r497, %r1905, %r421;
	and.b32  	%r498, %r497, %r77;
	shl.b32 	%r499, %r498, 2;
	add.s32 	%r500, %r78, %r499;
	atom.shared.add.u32 	%r501, [%r500], 1;
	shr.u32 	%r502, %r1904, %r421;
	and.b32  	%r503, %r502, %r77;
	shl.b32 	%r504, %r503, 2;
	add.s32 	%r505, %r78, %r504;
	atom.shared.add.u32 	%r506, [%r505], 1;
	shr.u32 	%r507, %r1903, %r421;
	and.b32  	%r508, %r507, %r77;
	shl.b32 	%r509, %r508, 2;
	add.s32 	%r510, %r78, %r509;
	atom.shared.add.u32 	%r511, [%r510], 1;
	shr.u32 	%r512, %r1902, %r421;
	and.b32  	%r513, %r512, %r77;
	shl.b32 	%r514, %r513, 2;
	add.s32 	%r515, %r78, %r514;
	atom.shared.add.u32 	%r516, [%r515], 1;
	shr.u32 	%r517, %r1901, %r421;
	and.b32  	%r518, %r517, %r77;
	shl.b32 	%r519, %r518, 2;
	add.s32 	%r520, %r78, %r519;
	atom.shared.add.u32 	%r521, [%r520], 1;
	shr.u32 	%r522, %r1900, %r421;
	and.b32  	%r523, %r522, %r77;
	shl.b32 	%r524, %r523, 2;
	add.s32 	%r525, %r78, %r524;
	atom.shared.add.u32 	%r526, [%r525], 1;
	shr.u32 	%r527, %r1899, %r421;
	and.b32  	%r528, %r527, %r77;
	shl.b32 	%r529, %r528, 2;
	add.s32 	%r530, %r78, %r529;
	atom.shared.add.u32 	%r531, [%r530], 1;
	shr.u32 	%r532, %r1898, %r421;
	and.b32  	%r533, %r532, %r77;
	shl.b32 	%r534, %r533, 2;
	add.s32 	%r535, %r78, %r534;
	atom.shared.add.u32 	%r536, [%r535], 1;
	shr.u32 	%r537, %r1897, %r421;
	and.b32  	%r538, %r537, %r77;
	shl.b32 	%r539, %r538, 2;
	add.s32 	%r540, %r78, %r539;
	atom.shared.add.u32 	%r541, [%r540], 1;
	shr.u32 	%r542, %r1896, %r421;
	and.b32  	%r543, %r542, %r77;
	shl.b32 	%r544, %r543, 2;
	add.s32 	%r545, %r78, %r544;
	atom.shared.add.u32 	%r546, [%r545], 1;
	shr.u32 	%r547, %r1895, %r421;
	and.b32  	%r548, %r547, %r77;
	shl.b32 	%r549, %r548, 2;
	add.s32 	%r550, %r78, %r549;
	atom.shared.add.u32 	%r551, [%r550], 1;
	shr.u32 	%r552, %r1894, %r421;
	and.b32  	%r553, %r552, %r77;
	shl.b32 	%r554, %r553, 2;
	add.s32 	%r555, %r78, %r554;
	atom.shared.add.u32 	%r556, [%r555], 1;
	bar.sync 	0;
	setp.gt.u32 	%p26, %r1, 255;
	shl.b32 	%r557, %r1, 2;
	mov.u32 	%r558, _ZZN3cub18CUB_300001_SM_10006detail10radix_sort29DeviceRadixSortOnesweepKernelINS1_5radix10policy_hubIiN4cuda3std3__45tupleIJfiEEEyE10Policy1000ELNS0_9SortOrderE0EiSA_yiiNS1_21identity_decomposer_tEEEvPT5_SG_PT3_PKSH_PT1_PKSL_PT2_PKSP_T4_iiT6_E1s;
	add.s32 	%r103, %r558, %r557;
	mov.b32 	%r1862, 0;
	@%p26 bra 	$L__BB9_47;
	ld.shared.u32 	%r559, [%r103];
	mov.b32 	%r560, 0;
	st.shared.u32 	[%r103], %r560;
	ld.shared.u32 	%r561, [%r103+1024];
	st.shared.u32 	[%r103+1024], %r559;
	add.s32 	%r562, %r561, %r559;
	ld.shared.u32 	%r563, [%r103+2048];
	st.shared.u32 	[%r103+2048], %r562;
	add.s32 	%r564, %r563, %r562;
	ld.shared.u32 	%r565, [%r103+3072];
	st.shared.u32 	[%r103+3072], %r564;
	add.s32 	%r566, %r565, %r564;
	ld.shared.u32 	%r567, [%r103+4096];
	st.shared.u32 	[%r103+4096], %r566;
	add.s32 	%r568, %r567, %r566;
	ld.shared.u32 	%r569, [%r103+5120];
	st.shared.u32 	[%r103+5120], %r568;
	add.s32 	%r570, %r569, %r568;
	ld.shared.u32 	%r571, [%r103+6144];
	st.shared.u32 	[%r103+6144], %r570;
	add.s32 	%r572, %r571, %r570;
	ld.shared.u32 	%r573, [%r103+7168];
	st.shared.u32 	[%r103+7168], %r572;
	add.s32 	%r574, %r573, %r572;
	ld.shared.u32 	%r575, [%r103+8192];
	st.shared.u32 	[%r103+8192], %r574;
	add.s32 	%r576, %r575, %r574;
	ld.shared.u32 	%r577, [%r103+9216];
	st.shared.u32 	[%r103+9216], %r576;
	add.s32 	%r578, %r577, %r576;
	ld.shared.u32 	%r579, [%r103+10240];
	st.shared.u32 	[%r103+10240], %r578;
	add.s32 	%r580, %r579, %r578;
	ld.shared.u32 	%r581, [%r103+11264];
	st.shared.u32 	[%r103+11264], %r580;
	add.s32 	%r1862, %r581, %r580;
$L__BB9_47:
	shl.b32 	%r582, %r4, 8;
	add.s32 	%r583, %r582, %r1;
	mul.wide.s32 	%rd56, %r583, 4;
	add.s64 	%rd7, %rd3, %rd56;
	@%p26 bra 	$L__BB9_49;
	or.b32  	%r584, %r1862, 1073741824;
	st.volatile.global.u32 	[%rd7], %r584;
$L__BB9_49:
	setp.lt.u32 	%p28, %r1, 256;
	setp.eq.s32 	%p29, %r1862, 5376;
	and.pred  	%p30, %p28, %p29;
	selp.u32 	%r585, 1, 0, %p30;
	{ 
	.reg .pred 	%p1; 
	.reg .pred 	%p2; 
	setp.ne.u32 	%p1, %r585, 0; 
	bar.red.or.pred 	%p2, 0, %p1; 
	selp.u32 	%r586, 1, 0, %p2; 
	}
	setp.eq.s32 	%p31, %r586, 0;
	and.b32  	%r587, %r1, 992;
	and.b32  	%r588, %r1, 31;
	mul.lo.s32 	%r589, %r587, 14;
	or.b32  	%r590, %r589, %r588;
	cvt.u64.u32 	%rd8, %r590;
	add.s64 	%rd57, %rd8, %rd5;
	cvta.to.global.u64 	%rd58, %rd43;
	shl.b64 	%rd59, %rd57, 3;
	add.s64 	%rd9, %rd58, %rd59;
	cvt.u64.u32 	%rd10, %r1;
	cvta.to.global.u64 	%rd60, %rd41;
	mul.wide.u32 	%rd61, %r1, 8;
	add.s64 	%rd11, %rd60, %rd61;
	cvta.to.global.u64 	%rd62, %rd42;
	add.s64 	%rd12, %rd62, %rd61;
	@%p31 bra 	$L__BB9_151;
	setp.gt.u32 	%p33, %r1, %r102;
	selp.b32 	%r106, 5376, 0, %p33;
	shl.b32 	%r591, %r1, 3;
	mov.u32 	%r592, _ZZN3cub18CUB_300001_SM_10006detail10radix_sort29DeviceRadixSortOnesweepKernelINS1_5radix10policy_hubIiN4cuda3std3__45tupleIJfiEEEyE10Policy1000ELNS0_9SortOrderE0EiSA_yiiNS1_21identity_decomposer_tEEEvPT5_SG_PT3_PKSH_PT1_PKSL_PT2_PKSP_T4_iiT6_E1s;
	add.s32 	%r593, %r592, %r591;
	add.s32 	%r107, %r593, 43008;
	@%p26 bra 	$L__BB9_58;
	ld.global.u64 	%rd63, [%rd12];
	cvt.u64.u32 	%rd64, %r106;
	sub.s64 	%rd301, %rd63, %rd64;
	st.shared.u64 	[%r107], %rd301;
	setp.lt.s32 	%p34, %r4, 1;
	mov.u32 	%r1866, %r1862;
	@%p34 bra 	$L__BB9_57;
	mov.b32 	%r1864, -1;
	mov.u32 	%r1863, %r4;
	mov.u32 	%r1866, %r1862;
$L__BB9_53:
	add.s32 	%r111, %r1863, -1;
	shl.b32 	%r595, %r111, 8;
	add.s32 	%r596, %r595, %r1;
	mul.wide.s32 	%rd65, %r596, 4;
	add.s64 	%rd14, %rd3, %rd65;
$L__BB9_54:
	membar.cta;
	ld.volatile.global.u32 	%r112, [%rd14];
	setp.eq.s32 	%p35, %r112, 0;
	@%p35 bra 	$L__BB9_54;
	and.b32  	%r597, %r112, 1073741823;
	add.s32 	%r1866, %r597, %r1866;
	setp.gt.s32 	%p36, %r112, -1;
	vote.sync.ballot.b32 	%r1864, %p36, %r1864;
	setp.gt.u32 	%p38, %r1863, 1;
	and.pred  	%p39, %p36, %p38;
	mov.u32 	%r1863, %r111;
	@%p39 bra 	$L__BB9_53;
	ld.shared.u64 	%rd301, [%r107];
$L__BB9_57:
	or.b32  	%r598, %r1866, -2147483648;
	st.volatile.global.u32 	[%rd7], %r598;
	sub.s32 	%r599, %r1866, %r1862;
	cvt.s64.s32 	%rd66, %r599;
	add.s64 	%rd67, %rd301, %rd66;
	st.shared.u64 	[%r107], %rd67;
$L__BB9_58:
	setp.lt.s32 	%p41, %r5, %r420;
	setp.eq.s64 	%p42, %rd41, 0;
	or.pred  	%p43, %p42, %p41;
	or.pred  	%p44, %p26, %p43;
	@%p44 bra 	$L__BB9_60;
	ld.shared.u64 	%rd68, [%r107];
	cvt.u64.u32 	%rd69, %r106;
	cvt.s64.s32 	%rd70, %r1862;
	add.s64 	%rd71, %rd69, %rd70;
	add.s64 	%rd72, %rd71, %rd68;
	st.global.u64 	[%rd11], %rd72;
$L__BB9_60:
	setp.gt.s32 	%p45, %r5, %r420;
	bar.sync 	0;
	shl.b32 	%r600, %r102, 3;
	mov.u32 	%r601, _ZZN3cub18CUB_300001_SM_10006detail10radix_sort29DeviceRadixSortOnesweepKernelINS1_5radix10policy_hubIiN4cuda3std3__45tupleIJfiEEEyE10Policy1000ELNS0_9SortOrderE0EiSA_yiiNS1_21identity_decomposer_tEEEvPT5_SG_PT3_PKSH_PT1_PKSL_PT2_PKSP_T4_iiT6_E1s;
	add.s32 	%r602, %r601, %r600;
	ld.shared.u64 	%rd17, [%r602+43008];
	@%p45 bra 	$L__BB9_62;
	add.s64 	%rd73, %rd17, %rd8;
	shl.b64 	%rd74, %rd73, 2;
	add.s64 	%rd75, %rd2, %rd74;
	st.global.u32 	[%rd75], %r1853;
	st.global.u32 	[%rd75+128], %r1852;
	st.global.u32 	[%rd75+256], %r1851;
	st.global.u32 	[%rd75+384], %r1850;
	st.global.u32 	[%rd75+512], %r1849;
	st.global.u32 	[%rd75+640], %r1848;
	st.global.u32 	[%rd75+768], %r1847;
	st.global.u32 	[%rd75+896], %r1846;
	st.global.u32 	[%rd75+1024], %r1845;
	st.global.u32 	[%rd75+1152], %r1844;
	st.global.u32 	[%rd75+1280], %r1843;
	st.global.u32 	[%rd75+1408], %r1842;
	st.global.u32 	[%rd75+1536], %r1841;
	st.global.u32 	[%rd75+1664], %r1840;
	bra.uni 	$L__BB9_90;
$L__BB9_62:
	cvt.u32.u64 	%r603, %rd8;
	mad.lo.s32 	%r116, %r4, -5376, %r420;
	setp.ge.s32 	%p46, %r603, %r116;
	add.s64 	%rd76, %rd17, %rd8;
	shl.b64 	%rd77, %rd76, 2;
	add.s64 	%rd18, %rd2, %rd77;
	@%p46 bra 	$L__BB9_64;
	st.global.u32 	[%rd18], %r1853;
$L__BB9_64:
	add.s32 	%r605, %r603, 32;
	setp.ge.s32 	%p47, %r605, %r116;
	@%p47 bra 	$L__BB9_66;
	st.global.u32 	[%rd18+128], %r1852;
$L__BB9_66:
	add.s32 	%r607, %r603, 64;
	setp.ge.s32 	%p48, %r607, %r116;
	@%p48 bra 	$L__BB9_68;
	st.global.u32 	[%rd18+256], %r1851;
$L__BB9_68:
	add.s32 	%r609, %r603, 96;
	setp.ge.s32 	%p49, %r609, %r116;
	@%p49 bra 	$L__BB9_70;
	st.global.u32 	[%rd18+384], %r1850;
$L__BB9_70:
	add.s32 	%r611, %r603, 128;
	setp.ge.s32 	%p50, %r611, %r116;
	@%p50 bra 	$L__BB9_72;
	st.global.u32 	[%rd18+512], %r1849;
$L__BB9_72:
	add.s32 	%r613, %r603, 160;
	setp.ge.s32 	%p51, %r613, %r116;
	@%p51 bra 	$L__BB9_74;
	st.global.u32 	[%rd18+640], %r1848;
$L__BB9_74:
	add.s32 	%r615, %r603, 192;
	setp.ge.s32 	%p52, %r615, %r116;
	@%p52 bra 	$L__BB9_76;
	st.global.u32 	[%rd18+768], %r1847;
$L__BB9_76:
	add.s32 	%r617, %r603, 224;
	setp.ge.s32 	%p53, %r617, %r116;
	@%p53 bra 	$L__BB9_78;
	st.global.u32 	[%rd18+896], %r1846;
$L__BB9_78:
	add.s32 	%r619, %r603, 256;
	setp.ge.s32 	%p54, %r619, %r116;
	@%p54 bra 	$L__BB9_80;
	st.global.u32 	[%rd18+1024], %r1845;
$L__BB9_80:
	add.s32 	%r621, %r603, 288;
	setp.ge.s32 	%p55, %r621, %r116;
	@%p55 bra 	$L__BB9_82;
	st.global.u32 	[%rd18+1152], %r1844;
$L__BB9_82:
	add.s32 	%r623, %r603, 320;
	setp.ge.s32 	%p56, %r623, %r116;
	@%p56 bra 	$L__BB9_84;
	st.global.u32 	[%rd18+1280], %r1843;
$L__BB9_84:
	add.s32 	%r625, %r603, 352;
	setp.ge.s32 	%p57, %r625, %r116;
	@%p57 bra 	$L__BB9_86;
	st.global.u32 	[%rd18+1408], %r1842;
$L__BB9_86:
	add.s32 	%r627, %r603, 384;
	setp.ge.s32 	%p58, %r627, %r116;
	@%p58 bra 	$L__BB9_88;
	st.global.u32 	[%rd18+1536], %r1841;
$L__BB9_88:
	add.s32 	%r629, %r603, 416;
	setp.ge.s32 	%p59, %r629, %r116;
	@%p59 bra 	$L__BB9_90;
	st.global.u32 	[%rd18+1664], %r1840;
$L__BB9_90:
	@%p45 bra 	$L__BB9_92;
	ld.global.f32 	%f96, [%rd9];
	ld.global.u32 	%r1893, [%rd9+4];
	ld.global.f32 	%f95, [%rd9+256];
	ld.global.u32 	%r1892, [%rd9+260];
	ld.global.f32 	%f94, [%rd9+512];
	ld.global.u32 	%r1891, [%rd9+516];
	ld.global.f32 	%f93, [%rd9+768];
	ld.global.u32 	%r1890, [%rd9+772];
	ld.global.f32 	%f92, [%rd9+1024];
	ld.global.u32 	%r1889, [%rd9+1028];
	ld.global.f32 	%f91, [%rd9+1280];
	ld.global.u32 	%r1888, [%rd9+1284];
	ld.global.f32 	%f90, [%rd9+1536];
	ld.global.u32 	%r1887, [%rd9+1540];
	ld.global.f32 	%f89, [%rd9+1792];
	ld.global.u32 	%r1886, [%rd9+1796];
	ld.global.f32 	%f88, [%rd9+2048];
	ld.global.u32 	%r1885, [%rd9+2052];
	ld.global.f32 	%f87, [%rd9+2304];
	ld.global.u32 	%r1884, [%rd9+2308];
	ld.global.f32 	%f86, [%rd9+2560];
	ld.global.u32 	%r1883, [%rd9+2564];
	ld.global.f32 	%f85, [%rd9+2816];
	ld.global.u32 	%r1882, [%rd9+2820];
	ld.global.f32 	%f84, [%rd9+3072];
	ld.global.u32 	%r1881, [%rd9+3076];
	ld.global.f32 	%f83, [%rd9+3328];
	ld.global.u32 	%r1880, [%rd9+3332];
	bra.uni 	$L__BB9_120;
$L__BB9_92:
	cvt.u32.u64 	%r631, %rd8;
	cvt.u32.u64 	%r632, %rd5;
	sub.s32 	%r131, %r420, %r632;
	setp.ge.s32 	%p61, %r631, %r131;
	mov.f32 	%f96, 0f00000000;
	mov.b32 	%r1893, 0;
	@%p61 bra 	$L__BB9_94;
	ld.global.f32 	%f96, [%rd9];
	ld.global.u32 	%r1893, [%rd9+4];
$L__BB9_94:
	add.s32 	%r635, %r631, 32;
	setp.ge.s32 	%p62, %r635, %r131;
	mov.f32 	%f95, 0f00000000;
	mov.b32 	%r1892, 0;
	@%p62 bra 	$L__BB9_96;
	ld.global.f32 	%f95, [%rd9+256];
	ld.global.u32 	%r1892, [%rd9+260];
$L__BB9_96:
	add.s32 	%r638, %r631, 64;
	setp.ge.s32 	%p63, %r638, %r131;
	mov.f32 	%f94, 0f00000000;
	mov.b32 	%r1891, 0;
	@%p63 bra 	$L__BB9_98;
	ld.global.f32 	%f94, [%rd9+512];
	ld.global.u32 	%r1891, [%rd9+516];
$L__BB9_98:
	cvt.u32.u64 	%r640, %rd8;
	add.s32 	%r641, %r640, 96;
	setp.ge.s32 	%p64, %r641, %r131;
	mov.f32 	%f93, 0f00000000;
	mov.b32 	%r1890, 0;
	@%p64 bra 	$L__BB9_100;
	ld.global.f32 	%f93, [%rd9+768];
	ld.global.u32 	%r1890, [%rd9+772];
$L__BB9_100:
	cvt.u32.u64 	%r643, %rd8;
	add.s32 	%r644, %r643, 128;
	setp.ge.s32 	%p65, %r644, %r131;
	mov.f32 	%f92, 0f00000000;
	mov.b32 	%r1889, 0;
	@%p65 bra 	$L__BB9_102;
	ld.global.f32 	%f92, [%rd9+1024];
	ld.global.u32 	%r1889, [%rd9+1028];
$L__BB9_102:
	cvt.u32.u64 	%r646, %rd8;
	add.s32 	%r647, %r646, 160;
	setp.ge.s32 	%p66, %r647, %r131;
	mov.f32 	%f91, 0f00000000;
	mov.b32 	%r1888, 0;
	@%p66 bra 	$L__BB9_104;
	ld.global.f32 	%f91, [%rd9+1280];
	ld.global.u32 	%r1888, [%rd9+1284];
$L__BB9_104:
	cvt.u32.u64 	%r649, %rd8;
	add.s32 	%r650, %r649, 192;
	setp.ge.s32 	%p67, %r650, %r131;
	mov.f32 	%f90, 0f00000000;
	mov.b32 	%r1887, 0;
	@%p67 bra 	$L__BB9_106;
	ld.global.f32 	%f90, [%rd9+1536];
	ld.global.u32 	%r1887, [%rd9+1540];
$L__BB9_106:
	cvt.u32.u64 	%r652, %rd8;
	add.s32 	%r653, %r652, 224;
	setp.ge.s32 	%p68, %r653, %r131;
	mov.f32 	%f89, 0f00000000;
	mov.b32 	%r1886, 0;
	@%p68 bra 	$L__BB9_108;
	ld.global.f32 	%f89, [%rd9+1792];
	ld.global.u32 	%r1886, [%rd9+1796];
$L__BB9_108:
	cvt.u32.u64 	%r655, %rd8;
	add.s32 	%r656, %r655, 256;
	setp.ge.s32 	%p69, %r656, %r131;
	mov.f32 	%f88, 0f00000000;
	mov.b32 	%r1885, 0;
	@%p69 bra 	$L__BB9_110;
	ld.global.f32 	%f88, [%rd9+2048];
	ld.global.u32 	%r1885, [%rd9+2052];
$L__BB9_110:
	cvt.u32.u64 	%r658, %rd8;
	add.s32 	%r659, %r658, 288;
	setp.ge.s32 	%p70, %r659, %r131;
	mov.f32 	%f87, 0f00000000;
	mov.b32 	%r1884, 0;
	@%p70 bra 	$L__BB9_112;
	ld.global.f32 	%f87, [%rd9+2304];
	ld.global.u32 	%r1884, [%rd9+2308];
$L__BB9_112:
	cvt.u32.u64 	%r661, %rd8;
	add.s32 	%r662, %r661, 320;
	setp.ge.s32 	%p71, %r662, %r131;
	mov.f32 	%f86, 0f00000000;
	mov.b32 	%r1883, 0;
	@%p71 bra 	$L__BB9_114;
	ld.global.f32 	%f86, [%rd9+2560];
	ld.global.u32 	%r1883, [%rd9+2564];
$L__BB9_114:
	cvt.u32.u64 	%r664, %rd8;
	add.s32 	%r665, %r664, 352;
	setp.ge.s32 	%p72, %r665, %r131;
	mov.f32 	%f85, 0f00000000;
	mov.b32 	%r1882, 0;
	@%p72 bra 	$L__BB9_116;
	ld.global.f32 	%f85, [%rd9+2816];
	ld.global.u32 	%r1882, [%rd9+2820];
$L__BB9_116:
	cvt.u32.u64 	%r667, %rd8;
	add.s32 	%r668, %r667, 384;
	setp.ge.s32 	%p73, %r668, %r131;
	mov.f32 	%f84, 0f00000000;
	mov.b32 	%r1881, 0;
	@%p73 bra 	$L__BB9_118;
	ld.global.f32 	%f84, [%rd9+3072];
	ld.global.u32 	%r1881, [%rd9+3076];
$L__BB9_118:
	cvt.u32.u64 	%r670, %rd8;
	add.s32 	%r671, %r670, 416;
	setp.ge.s32 	%p74, %r671, %r131;
	mov.f32 	%f83, 0f00000000;
	mov.b32 	%r1880, 0;
	@%p74 bra 	$L__BB9_120;
	ld.global.f32 	%f83, [%rd9+3328];
	ld.global.u32 	%r1880, [%rd9+3332];
$L__BB9_120:
	@%p45 bra 	$L__BB9_122;
	add.s64 	%rd78, %rd17, %rd8;
	shl.b64 	%rd79, %rd78, 3;
	add.s64 	%rd80, %rd1, %rd79;
	st.global.f32 	[%rd80], %f96;
	st.global.u32 	[%rd80+4], %r1893;
	st.global.f32 	[%rd80+256], %f95;
	st.global.u32 	[%rd80+260], %r1892;
	st.global.f32 	[%rd80+512], %f94;
	st.global.u32 	[%rd80+516], %r1891;
	st.global.f32 	[%rd80+768], %f93;
	st.global.u32 	[%rd80+772], %r1890;
	st.global.f32 	[%rd80+1024], %f92;
	st.global.u32 	[%rd80+1028], %r1889;
	st.global.f32 	[%rd80+1280], %f91;
	st.global.u32 	[%rd80+1284], %r1888;
	st.global.f32 	[%rd80+1536], %f90;
	st.global.u32 	[%rd80+1540], %r1887;
	st.global.f32 	[%rd80+1792], %f89;
	st.global.u32 	[%rd80+1796], %r1886;
	st.global.f32 	[%rd80+2048], %f88;
	st.global.u32 	[%rd80+2052], %r1885;
	st.global.f32 	[%rd80+2304], %f87;
	st.global.u32 	[%rd80+2308], %r1884;
	st.global.f32 	[%rd80+2560], %f86;
	st.global.u32 	[%rd80+2564], %r1883;
	st.global.f32 	[%rd80+2816], %f85;
	st.global.u32 	[%rd80+2820], %r1882;
	st.global.f32 	[%rd80+3072], %f84;
	st.global.u32 	[%rd80+3076], %r1881;
	st.global.f32 	[%rd80+3328], %f83;
	st.global.u32 	[%rd80+3332], %r1880;
	bra.uni 	$L__BB9_150;
$L__BB9_122:
	cvt.u32.u64 	%r672, %rd8;
	mad.lo.s32 	%r173, %r4, -5376, %r420;
	setp.ge.s32 	%p76, %r672, %r173;
	add.s64 	%rd81, %rd17, %rd8;
	shl.b64 	%rd82, %rd81, 3;
	add.s64 	%rd19, %rd1, %rd82;
	@%p76 bra 	$L__BB9_124;
	st.global.f32 	[%rd19], %f96;
	st.global.u32 	[%rd19+4], %r1893;
$L__BB9_124:
	cvt.u32.u64 	%r673, %rd8;
	add.s32 	%r674, %r673, 32;
	setp.ge.s32 	%p77, %r674, %r173;
	@%p77 bra 	$L__BB9_126;
	st.global.f32 	[%rd19+256], %f95;
	st.global.u32 	[%rd19+260], %r1892;
$L__BB9_126:
	cvt.u32.u64 	%r675, %rd8;
	add.s32 	%r676, %r675, 64;
	setp.ge.s32 	%p78, %r676, %r173;
	@%p78 bra 	$L__BB9_128;
	st.global.f32 	[%rd19+512], %f94;
	st.global.u32 	[%rd19+516], %r1891;
$L__BB9_128:
	cvt.u32.u64 	%r677, %rd8;
	add.s32 	%r678, %r677, 96;
	setp.ge.s32 	%p79, %r678, %r173;
	@%p79 bra 	$L__BB9_130;
	st.global.f32 	[%rd19+768], %f93;
	st.global.u32 	[%rd19+772], %r1890;
$L__BB9_130:
	cvt.u32.u64 	%r679, %rd8;
	add.s32 	%r680, %r679, 128;
	setp.ge.s32 	%p80, %r680, %r173;
	@%p80 bra 	$L__BB9_132;
	st.global.f32 	[%rd19+1024], %f92;
	st.global.u32 	[%rd19+1028], %r1889;
$L__BB9_132:
	cvt.u32.u64 	%r681, %rd8;
	add.s32 	%r682, %r681, 160;
	setp.ge.s32 	%p81, %r682, %r173;
	@%p81 bra 	$L__BB9_134;
	st.global.f32 	[%rd19+1280], %f91;
	st.global.u32 	[%rd19+1284], %r1888;
$L__BB9_134:
	cvt.u32.u64 	%r683, %rd8;
	add.s32 	%r684, %r683, 192;
	setp.ge.s32 	%p82, %r684, %r173;
	@%p82 bra 	$L__BB9_136;
	st.global.f32 	[%rd19+1536], %f90;
	st.global.u32 	[%rd19+1540], %r1887;
$L__BB9_136:
	cvt.u32.u64 	%r685, %rd8;
	add.s32 	%r686, %r685, 224;
	setp.ge.s32 	%p83, %r686, %r173;
	@%p83 bra 	$L__BB9_138;
	st.global.f32 	[%rd19+1792], %f89;
	st.global.u32 	[%rd19+1796], %r1886;
$L__BB9_138:
	cvt.u32.u64 	%r687, %rd8;
	add.s32 	%r688, %r687, 256;
	setp.ge.s32 	%p84, %r688, %r173;
	@%p84 bra 	$L__BB9_140;
	st.global.f32 	[%rd19+2048], %f88;
	st.global.u32 	[%rd19+2052], %r1885;
$L__BB9_140:
	cvt.u32.u64 	%r689, %rd8;
	add.s32 	%r690, %r689, 288;
	setp.ge.s32 	%p85, %r690, %r173;
	@%p85 bra 	$L__BB9_142;
	st.global.f32 	[%rd19+2304], %f87;
	st.global.u32 	[%rd19+2308], %r1884;
$L__BB9_142:
	cvt.u32.u64 	%r691, %rd8;
	add.s32 	%r692, %r691, 320;
	setp.ge.s32 	%p86, %r692, %r173;
	@%p86 bra 	$L__BB9_144;
	st.global.f32 	[%rd19+2560], %f86;
	st.global.u32 	[%rd19+2564], %r1883;
$L__BB9_144:
	cvt.u32.u64 	%r693, %rd8;
	add.s32 	%r694, %r693, 352;
	setp.ge.s32 	%p87, %r694, %r173;
	@%p87 bra 	$L__BB9_146;
	st.global.f32 	[%rd19+2816], %f85;
	st.global.u32 	[%rd19+2820], %r1882;
$L__BB9_146:
	add.s32 	%r696, %r693, 384;
	setp.ge.s32 	%p88, %r696, %r173;
	@%p88 bra 	$L__BB9_148;
	st.global.f32 	[%rd19+3072], %f84;
	st.global.u32 	[%rd19+3076], %r1881;
$L__BB9_148:
	add.s32 	%r698, %r693, 416;
	setp.ge.s32 	%p89, %r698, %r173;
	@%p89 bra 	$L__BB9_150;
	st.global.f32 	[%rd19+3328], %f83;
	st.global.u32 	[%rd19+3332], %r1880;
$L__BB9_150:
	// begin inline asm
	exit;
	// end inline asm
	mov.u32 	%r1894, %r1840;
	mov.u32 	%r1895, %r1841;
	mov.u32 	%r1896, %r1842;
	mov.u32 	%r1897, %r1843;
	mov.u32 	%r1898, %r1844;
	mov.u32 	%r1899, %r1845;
	mov.u32 	%r1900, %r1846;
	mov.u32 	%r1901, %r1847;
	mov.u32 	%r1902, %r1848;
	mov.u32 	%r1903, %r1849;
	mov.u32 	%r1904, %r1850;
	mov.u32 	%r1905, %r1851;
	mov.u32 	%r1906, %r1852;
	mov.u32 	%r1907, %r1853;
$L__BB9_151:
	mul.hi.u32 	%r699, %r1, 357913942;
	add.s32 	%r700, %r699, %r1;
	shl.b32 	%r701, %r700, 2;
	mov.u32 	%r702, _ZZN3cub18CUB_300001_SM_10006detail10radix_sort29DeviceRadixSortOnesweepKernelINS1_5radix10policy_hubIiN4cuda3std3__45tupleIJfiEEEyE10Policy1000ELNS0_9SortOrderE0EiSA_yiiNS1_21identity_decomposer_tEEEvPT5_SG_PT3_PKSH_PT1_PKSL_PT2_PKSP_T4_iiT6_E1s;
	add.s32 	%r703, %r702, %r701;
	add.s32 	%r188, %r703, 13328;
	st.shared.u32 	[%r703+13328], %r1862;
	bar.sync 	0;
	setp.gt.u32 	%p90, %r1, 31;
	@%p90 bra 	$L__BB9_153;
	mov.u32 	%r734, _ZZN3cub18CUB_300001_SM_10006detail10radix_sort29DeviceRadixSortOnesweepKernelINS1_5radix10policy_hubIiN4cuda3std3__45tupleIJfiEEEyE10Policy1000ELNS0_9SortOrderE0EiSA_yiiNS1_21identity_decomposer_tEEEvPT5_SG_PT3_PKSH_PT1_PKSL_PT2_PKSP_T4_iiT6_E1s;
	mad.lo.s32 	%r735, %r1, 52, %r734;
	ld.shared.u32 	%r736, [%r735+13328];
	ld.shared.u32 	%r737, [%r735+13332];
	ld.shared.u32 	%r738, [%r735+13336];
	ld.shared.u32 	%r739, [%r735+13340];
	ld.shared.u32 	%r740, [%r735+13344];
	ld.shared.u32 	%r741, [%r735+13348];
	ld.shared.u32 	%r742, [%r735+13352];
	ld.shared.u32 	%r743, [%r735+13356];
	ld.shared.u32 	%r744, [%r735+13360];
	ld.shared.u32 	%r745, [%r735+13364];
	ld.shared.u32 	%r746, [%r735+13368];
	ld.shared.u32 	%r747, [%r735+13372];
	add.s32 	%r748, %r737, %r736;
	add.s32 	%r749, %r748, %r738;
	add.s32 	%r750, %r749, %r739;
	add.s32 	%r751, %r750, %r740;
	add.s32 	%r752, %r751, %r741;
	add.s32 	%r753, %r752, %r742;
	add.s32 	%r754, %r753, %r743;
	add.s32 	%r755, %r754, %r744;
	add.s32 	%r756, %r755, %r745;
	add.s32 	%r757, %r756, %r746;
	add.s32 	%r708, %r757, %r747;
	mov.b32 	%r706, 1;
	mov.b32 	%r731, 0;
	mov.b32 	%r733, -1;
	// begin inline asm
	{  .reg .s32 r0;  .reg .pred p;  shfl.sync.up.b32 r0|p, %r708, %r706, %r731, %r733;  @p add.s32 r0, r0, %r708;  mov.s32 %r704, r0;}
	// end inline asm
	mov.b32 	%r712, 2;
	// begin inline asm
	{  .reg .s32 r0;  .reg .pred p;  shfl.sync.up.b32 r0|p, %r704, %r712, %r731, %r733;  @p add.s32 r0, r0, %r704;  mov.s32 %r710, r0;}
	// end inline asm
	mov.b32 	%r718, 4;
	// begin inline asm
	{  .reg .s32 r0;  .reg .pred p;  shfl.sync.up.b32 r0|p, %r710, %r718, %r731, %r733;  @p add.s32 r0, r0, %r710;  mov.s32 %r716, r0;}
	// end inline asm
	mov.b32 	%r724, 8;
	// begin inline asm
	{  .reg .s32 r0;  .reg .pred p;  shfl.sync.up.b32 r0|p, %r716, %r724, %r731, %r733;  @p add.s32 r0, r0, %r716;  mov.s32 %r722, r0;}
	// end inline asm
	mov.b32 	%r730, 16;
	// begin inline asm
	{  .reg .s32 r0;  .reg .pred p;  shfl.sync.up.b32 r0|p, %r722, %r730, %r731, %r733;  @p add.s32 r0, r0, %r722;  mov.s32 %r728, r0;}
	// end inline asm
	sub.s32 	%r758, %r728, %r708;
	add.s32 	%r759, %r736, %r758;
	add.s32 	%r760, %r737, %r759;
	add.s32 	%r761, %r738, %r760;
	add.s32 	%r762, %r739, %r761;
	add.s32 	%r763, %r740, %r762;
	add.s32 	%r764, %r741, %r763;
	add.s32 	%r765, %r742, %r764;
	add.s32 	%r766, %r743, %r765;
	add.s32 	%r767, %r744, %r766;
	add.s32 	%r768, %r745, %r767;
	add.s32 	%r769, %r746, %r768;
	st.shared.u32 	[%r735+13328], %r758;
	st.shared.u32 	[%r735+13332], %r759;
	st.shared.u32 	[%r735+13336], %r760;
	st.shared.u32 	[%r735+13340], %r761;
	st.shared.u32 	[%r735+13344], %r762;
	st.shared.u32 	[%r735+13348], %r763;
	st.shared.u32 	[%r735+13352], %r764;
	st.shared.u32 	[%r735+13356], %r765;
	st.shared.u32 	[%r735+13360], %r766;
	st.shared.u32 	[%r735+13364], %r767;
	st.shared.u32 	[%r735+13368], %r768;
	st.shared.u32 	[%r735+13372], %r769;
$L__BB9_153:
	bar.sync 	0;
	ld.shared.s32 	%rd21, [%r188];
	@%p26 bra 	$L__BB9_155;
	cvt.u32.u64 	%r770, %rd21;
	ld.shared.u32 	%r772, [%r103];
	add.s32 	%r773, %r772, %r770;
	st.shared.u32 	[%r103], %r773;
	ld.shared.u32 	%r774, [%r103+1024];
	add.s32 	%r775, %r774, %r770;
	st.shared.u32 	[%r103+1024], %r775;
	ld.shared.u32 	%r776, [%r103+2048];
	add.s32 	%r777, %r776, %r770;
	st.shared.u32 	[%r103+2048], %r777;
	ld.shared.u32 	%r778, [%r103+3072];
	add.s32 	%r779, %r778, %r770;
	st.shared.u32 	[%r103+3072], %r779;
	ld.shared.u32 	%r780, [%r103+4096];
	add.s32 	%r781, %r780, %r770;
	st.shared.u32 	[%r103+4096], %r781;
	ld.shared.u32 	%r782, [%r103+5120];
	add.s32 	%r783, %r782, %r770;
	st.shared.u32 	[%r103+5120], %r783;
	ld.shared.u32 	%r784, [%r103+6144];
	add.s32 	%r785, %r784, %r770;
	st.shared.u32 	[%r103+6144], %r785;
	ld.shared.u32 	%r786, [%r103+7168];
	add.s32 	%r787, %r786, %r770;
	st.shared.u32 	[%r103+7168], %r787;
	ld.shared.u32 	%r788, [%r103+8192];
	add.s32 	%r789, %r788, %r770;
	st.shared.u32 	[%r103+8192], %r789;
	ld.shared.u32 	%r790, [%r103+9216];
	add.s32 	%r791, %r790, %r770;
	st.shared.u32 	[%r103+9216], %r791;
	ld.shared.u32 	%r792, [%r103+10240];
	add.s32 	%r793, %r792, %r770;
	st.shared.u32 	[%r103+10240], %r793;
	ld.shared.u32 	%r794, [%r103+11264];
	add.s32 	%r795, %r794, %r770;
	st.shared.u32 	[%r103+11264], %r795;
$L__BB9_155:
	bar.sync 	0;
	// begin inline asm
	mov.u32 %r796, %lanemask_le;
	// end inline asm
	shr.u32 	%r822, %r1907, %r421;
	and.b32  	%r819, %r822, %r77;
	mov.b32 	%r799, 1;
	// begin inline asm
	{
    .reg .pred p;
    and.b32 %r797, %r819, %r799;    setp.ne.u32 p, %r797, 0;
    vote.ballot.sync.b32 %r797, p, 0xffffffff;
    @!p not.b32 %r797, %r797;
}

	// end inline asm
	mov.b32 	%r802, 2;
	// begin inline asm
	{
    .reg .pred p;
    and.b32 %r800, %r819, %r802;    setp.ne.u32 p, %r800, 0;
    vote.ballot.sync.b32 %r800, p, 0xffffffff;
    @!p not.b32 %r800, %r800;
}

	// end inline asm
	and.b32  	%r823, %r800, %r797;
	mov.b32 	%r805, 4;
	// begin inline asm
	{
    .reg .pred p;
    and.b32 %r803, %r819, %r805;    setp.ne.u32 p, %r803, 0;
    vote.ballot.sync.b32 %r803, p, 0xffffffff;
    @!p not.b32 %r803, %r803;
}

	// end inline asm
	and.b32  	%r824, %r803, %r823;
	mov.b32 	%r808, 8;
	// begin inline asm
	{
    .reg .pred p;
    and.b32 %r806, %r819, %r808;    setp.ne.u32 p, %r806, 0;
    vote.ballot.sync.b32 %r806, p, 0xffffffff;
    @!p not.b32 %r806, %r806;
}

	// end inline asm
	and.b32  	%r825, %r806, %r824;
	mov.b32 	%r811, 16;
	// begin inline asm
	{
    .reg .pred p;
    and.b32 %r809, %r819, %r811;    setp.ne.u32 p, %r809, 0;
    vote.ballot.sync.b32 %r809, p, 0xffffffff;
    @!p not.b32 %r809, %r809;
}

	// end inline asm
	and.b32  	%r826, %r809, %r825;
	mov.b32 	%r814, 32;
	// begin inline asm
	{
    .reg .pred p;
    and.b32 %r812, %r819, %r814;    setp.ne.u32 p, %r812, 0;
    vote.ballot.sync.b32 %r812, p, 0xffffffff;
    @!p not.b32 %r812, %r812;
}

	// end inline asm
	and.b32  	%r827, %r812, %r826;
	mov.b32 	%r817, 64;
	// begin inline asm
	{
    .reg .pred p;
    and.b32 %r815, %r819, %r817;    setp.ne.u32 p, %r815, 0;
    vote.ballot.sync.b32 %r815, p, 0xffffffff;
    @!p not.b32 %r815, %r815;
}

	// end inline asm
	and.b32  	%r828, %r815, %r827;
	mov.b32 	%r820, 128;
	// begin inline asm
	{
    .reg .pred p;
    and.b32 %r818, %r819, %r820;    setp.ne.u32 p, %r818, 0;
    vote.ballot.sync.b32 %r818, p, 0xffffffff;
    @!p not.b32 %r818, %r818;
}

	// end inline asm
	and.b32  	%r829, %r818, %r828;
	clz.b32 	%r830, %r829;
	sub.s32 	%r191, 31, %r830;
	and.b32  	%r831, %r796, %r829;
	popc.b32 	%r192, %r831;
	setp.ne.s32 	%p92, %r423, %r191;
	mov.b32 	%r1908, 0;
	@%p92 bra 	$L__BB9_157;
	shl.b32 	%r832, %r819, 2;
	add.s32 	%r833, %r78, %r832;
	atom.shared.add.u32 	%r1908, [%r833], %r192;
$L__BB9_157:
	shfl.sync.idx.b32	%r859|%p93, %r1908, %r191, 31, -1;
	add.s32 	%r195, %r192, %r859;
	shr.u32 	%r860, %r1906, %r421;
	and.b32  	%r856, %r860, %r77;
	mov.b32 	%r836, 1;
	// begin inline asm
	{
    .reg .pred p;
    and.b32 %r834, %r856, %r836;    setp.ne.u32 p, %r834, 0;
    vote.ballot.sync.b32 %r834, p, 0xffffffff;
    @!p not.b32 %r834, %r834;
}

	// end inline asm
	mov.b32 	%r839, 2;
	// begin inline asm
	{
    .reg .pred p;
    and.b32 %r837, %r856, %r839;    setp.ne.u32 p, %r837, 0;
    vote.ballot.sync.b32 %r837, p, 0xffffffff;
    @!p not.b32 %r837, %r837;
}

	// end inline asm
	and.b32  	%r861, %r837, %r834;
	mov.b32 	%r842, 4;
	// begin inline asm
	{
    .reg .pred p;
    and.b32 %r840, %r856, %r842;    setp.ne.u32 p, %r840, 0;
    vote.ballot.sync.b32 %r840, p, 0xffffffff;
    @!p not.b32 %r840, %r840;
}

	// end inline asm
	and.b32  	%r862, %r840, %r861;
	mov.b32 	%r845, 8;
	// begin inline asm
	{
    .reg .pred p;
    and.b32 %r843, %r856, %r845;    setp.ne.u32 p, %r843, 0;
    vote.ballot.sync.b32 %r843, p, 0xffffffff;
    @!p not.b32 %r843, %r843;
}

	// end inline asm
	and.b32  	%r863, %r843, %r862;
	mov.b32 	%r848, 16;
	// begin inline asm
	{
    .reg .pred p;
    and.b32 %r846, %r856, %r848;    setp.ne.u32 p, %r846, 0;
    vote.ballot.sync.b32 %r846, p, 0xffffffff;
    @!p not.b32 %r846, %r846;
}

	// end inline asm
	and.b32  	%r864, %r846, %r863;
	mov.b32 	%r851, 32;
	// begin inline asm
	{
    .reg .pred p;
    and.b32 %r849, %r856, %r851;    setp.ne.u32 p, %r849, 0;
    vote.ballot.sync.b32 %r849, p, 0xffffffff;
    @!p not.b32 %r849, %r849;
}

	// end inline asm
	and.b32  	%r865, %r849, %r864;
	mov.b32 	%r854, 64;
	// begin inline asm
	{
    .reg .pred p;
    and.b32 %r852, %r856, %r854;    setp.ne.u32 p, %r852, 0;
    vote.ballot.sync.b32 %r852, p, 0xffffffff;
    @!p not.b32 %r852, %r852;
}

	// end inline asm
	and.b32  	%r866, %r852, %r865;
	mov.b32 	%r857, 128;
	// begin inline asm
	{
    .reg .pred p;
    and.b32 %r855, %r856, %r857;    setp.ne.u32 p, %r855, 0;
    vote.ballot.sync.b32 %r855, p, 0xffffffff;
    @!p not.b32 %r855, %r855;
}

	// end inline asm
	and.b32  	%r867, %r855, %r866;
	clz.b32 	%r868, %r867;
	sub.s32 	%r197, 31, %r868;
	and.b32  	%r869, %r796, %r867;
	popc.b32 	%r198, %r869;
	setp.ne.s32 	%p94, %r423, %r197;
	mov.b32 	%r1909, 0;
	@%p94 bra 	$L__BB9_159;
	shl.b32 	%r870, %r856, 2;
	add.s32 	%r871, %r78, %r870;
	atom.shared.add.u32 	%r1909, [%r871], %r198;
$L__BB9_159:
	shfl.sync.idx.b32	%r897|%p95, %r1909, %r197, 31, -1;
	add.s32 	%r201, %r198, %r897;
	shr.u32 	%r898, %r1905, %r421;
	and.b32  	%r894, %r898, %r77;
	mov.b32 	%r874, 1;
	// begin inline asm
	{
    .reg .pred p;
    and.b32 %r872, %r894, %r874;    setp.ne.u32 p, %r872, 0;
    vote.ballot.sync.b32 %r872, p, 0xffffffff;
    @!p not.b32 %r872, %r872;
}

	// end inline asm
	mov.b32 	%r877, 2;
	// begin inline asm
	{
    .reg .pred p;
    and.b32 %r875, %r894, %r877;    setp.ne.u32 p, %r875, 0;
    vote.ballot.sync.b32 %r875, p, 0xffffffff;
    @!p not.b32 %r875, %r875;
}

	// end inline asm
	and.b32  	%r899, %r875, %r872;
	mov.b32 	%r880, 4;
	// begin inline asm
	{
    .reg .pred p;
    and.b32 %r878, %r894, %r880;    setp.ne.u32 p, %r878, 0;
    vote.ballot.sync.b32 %r878, p, 0xffffffff;
    @!p not.b32 %r878, %r878;
}

	// end inline asm
	and.b32  	%r900, %r878, %r899;
	mov.b32 	%r883, 8;
	// begin inline asm
	{
    .reg .pred p;
    and.b32 %r881, %r894, %r883;    setp.ne.u32 p, %r881, 0;
    vote.ballot.sync.b32 %r881, p, 0xffffffff;
    @!p not.b32 %r881, %r881;
}

	// end inline asm
	and.b32  	%r901, %r881, %r900;
	mov.b32 	%r886, 16;
	// begin inline asm
	{
    .reg .pred p;
    and.b32 %r884, %r894, %r886;    setp.ne.u32 p, %r884, 0;
    vote.ballot.sync.b32 %r884, p, 0xffffffff;
    @!p not.b32 %r884, %r884;
}

	// end inline asm
	and.b32  	%r902, %r884, %r901;
	mov.b32 	%r889, 32;
	// begin inline asm
	{
    .reg .pred p;
    and.b32 %r887, %r894, %r889;    setp.ne.u32 p, %r887, 0;
    vote.ballot.sync.b32 %r887, p, 0xffffffff;
    @!p not.b32 %r887, %r887;
}

	// end inline asm
	and.b32  	%r903, %r887, %r902;
	mov.b32 	%r892, 64;
	// begin inline asm
	{
    .reg .pred p;
    and.b32 %r890, %r894, %r892;    setp.ne.u32 p, %r890, 0;
    vote.ballot.sync.b32 %r890, p, 0xffffffff;
    @!p not.b32 %r890, %r890;
}

	// end inline asm
	and.b32  	%r904, %r890, %r903;
	mov.b32 	%r895, 128;
	// begin inline asm
	{
    .reg .pred p;
    and.b32 %r893, %r894, %r895;    setp.ne.u32 p, %r893, 0;
    vote.ballot.sync.b32 %r893, p, 0xffffffff;
    @!p not.b32 %r893, %r893;
}

	// end inline asm
	and.b32  	%r905, %r893, %r904;
	clz.b32 	%r906, %r905;
	sub.s32 	%r203, 31, %r906;
	and.b32  	%r907, %r796, %r905;
	popc.b32 	%r204, %r907;
	setp.ne.s32 	%p96, %r423, %r203;
	mov.b32 	%r1910, 0;
	@%p96 bra 	$L__BB9_161;
	shl.b32 	%r908, %r894, 2;
	add.s32 	%r909, %r78, %r908;
	atom.shared.add.u32 	%r1910, [%r909], %r204;
$L__BB9_161:
	shfl.sync.idx.b32	%r935|%p97, %r1910, %r203, 31, -1;
	add.s32 	%r207, %r204, %r935;
	shr.u32 	%r936, %r1904, %r421;
	and.b32  	%r932, %r936, %r77;
	mov.b32 	%r912, 1;
	// begin inline asm
	{
    .reg .pred p;
    and.b32 %r910, %r932, %r912;    setp.ne.u32 p, %r910, 0;
    vote.ballot.sync.b32 %r910, p, 0xffffffff;
    @!p not.b32 %r910, %r910;
}

	// end inline asm
	mov.b32 	%r915, 2;
	// begin inline asm
	{
    .reg .pred p;
    and.b32 %r913, %r932, %r915;    setp.ne.u32 p, %r913, 0;
    vote.ballot.sync.b32 %r913, p, 0xffffffff;
    @!p not.b32 %r913, %r913;
}

	// end inline asm
	and.b32  	%r937, %r913, %r910;
	mov.b32 	%r918, 4;
	// begin inline asm
	{
    .reg .pred p;
    and.b32 %r916, %r932, %r918;    setp.ne.u32 p, %r916, 0;
    vote.ballot.sync.b32 %r916, p, 0xffffffff;
    @!p not.b32 %r916, %r916;
}

	// end inline asm
	and.b32  	%r938, %r916, %r937;
	mov.b32 	%r921, 8;
	// begin inline asm
	{
    .reg .pred p;
    and.b32 %r919, %r932, %r921;    setp.ne.u32 p, %r919, 0;
    vote.ballot.sync.b32 %r919, p, 0xffffffff;
    @!p not.b32 %r919, %r919;
}

	// end inline asm
	and.b32  	%r939, %r919, %r938;
	mov.b32 	%r924, 16;
	// begin inline asm
	{
    .reg .pred p;
    and.b32 %r922, %r932, %r924;    setp.ne.u32 p, %r922, 0;
    vote.ballot.sync.b32 %r922, p, 0xffffffff;
    @!p not.b32 %r922, %r922;
}

	// end inline asm
	and.b32  	%r940, %r922, %r939;
	mov.b32 	%r927, 32;
	// begin inline asm
	{
    .reg .pred p;
    and.b32 %r925, %r932, %r927;    setp.ne.u32 p, %r925, 0;
    vote.ballot.sync.b32 %r925, p, 0xffffffff;
    @!p not.b32 %r925, %r925;
}

	// end inline asm
	and.b32  	%r941, %r925, %r940;
	mov.b32 	%r930, 64;
	// begin inline asm
	{
    .reg .pred p;
    and.b32 %r928, %r932, %r930;    setp.ne.u32 p, %r928, 0;
    vote.ballot.sync.b32 %r928, p, 0xffffffff;
    @!p not.b32 %r928, %r928;
}

	// end inline asm
	and.b32  	%r942, %r928, %r941;
	mov.b32 	%r933, 128;
	// begin inline asm
	{
    .reg .pred p;
    and.b32 %r931, %r932, %r933;    setp.ne.u32 p, %r931, 0;
    vote.ballot.sync.b32 %r931, p, 0xffffffff;
    @!p not.b32 %r931, %r931;
}

	// end inline asm
	and.b32  	%r943, %r931, %r942;
	clz.b32 	%r944, %r943;
	sub.s32 	%r209, 31, %r944;
	and.b32  	%r945, %r796, %r943;
	popc.b32 	%r210, %r945;
	setp.ne.s32 	%p98, %r423, %r209;
	mov.b32 	%r1911, 0;
	@%p98 bra 	$L__BB9_163;
	shl.b32 	%r946, %r932, 2;
	add.s32 	%r947, %r78, %r946;
	atom.shared.add.u32 	%r1911, [%r947], %r210;
$L__BB9_163:
	shfl.sync.idx.b32	%r973|%p99, %r1911, %r209, 31, -1;
	add.s32 	%r213, %r210, %r973;
	shr.u32 	%r974, %r1903, %r421;
	and.b32  	%r970, %r974, %r77;
	mov.b32 	%r950, 1;
	// begin inline asm
	{
    .reg .pred p;
    and.b32 %r948, %r970, %r950;    setp.ne.u32 p, %r948, 0;
    vote.ballot.sync.b32 %r948, p, 0xffffffff;
    @!p not.b32 %r948, %r948;
}

	// end inline asm
	mov.b32 	%r953, 2;
	// begin inline asm
	{
    .reg .pred p;
    and.b32 %r951, %r970, %r953;    setp.ne.u32 p, %r951, 0;
    vote.ballot.sync.b32 %r951, p, 0xffffffff;
    @!p not.b32 %r951, %r951;
}

	// end inline asm
	and.b32  	%r975, %r951, %r948;
	mov.b32 	%r956, 4;
	// begin inline asm
	{
    .reg .pred p;
    and.b32 %r954, %r970, %r956;    setp.ne.u32 p, %r954, 0;
    vote.ballot.sync.b32 %r954, p, 0xffffffff;
    @!p not.b32 %r954, %r954;
}

	// end inline asm
	and.b32  	%r976, %r954, %r975;
	mov.b32 	%r959, 8;
	// begin inline asm
	{
    .reg .pred p;
    and.b32 %r957, %r970, %r959;    setp.ne.u32 p, %r957, 0;
    vote.ballot.sync.b32 %r957, p, 0xffffffff;
    @!p not.b32 %r957, %r957;
}

	// end inline asm
	and.b32  	%r977, %r957, %r976;
	mov.b32 	%r962, 16;
	// begin inline asm
	{
    .reg .pred p;
    and.b32 %r960, %r970, %r962;    setp.ne.u32 p, %r960, 0;
    vote.ballot.sync.b32 %r960, p, 0xffffffff;
    @!p not.b32 %r960, %r960;
}

	// end inline asm
	and.b32  	%r978, %r960, %r977;
	mov.b32 	%r965, 32;
	// begin inline asm
	{
    .reg .pred p;
    and.b32 %r963, %r970, %r965;    setp.ne.u32 p, %r963, 0;
    vote.ballot.sync.b32 %r963, p, 0xffffffff;
    @!p not.b32 %r963, %r963;
}

	// end inline asm
	and.b32  	%r979, %r963, %r978;
	mov.b32 	%r968, 64;
	// begin inline asm
	{
    .reg .pred p;
    and.b32 %r966, %r970, %r968;    setp.ne.u32 p, %r966, 0;
    vote.ballot.sync.b32 %r966, p, 0xffffffff;
    @!p not.b32 %r966, %r966;
}

	// end inline asm
	and.b32  	%r980, %r966, %r979;
	mov.b32 	%r971, 128;
	// begin inline asm
	{
    .reg .pred p;
    and.b32 %r969, %r970, %r971;    setp.ne.u32 p, %r969, 0;
    vote.ballot.sync.b32 %r969, p, 0xffffffff;
    @!p not.b32 %r969, %r969;
}

	// end inline asm
	and.b32  	%r981, %r969, %r980;
	clz.b32 	%r982, %r981;
	sub.s32 	%r215, 31, %r982;
	and.b32  	%r983, %r796, %r981;
	popc.b32 	%r216, %r983;
	setp.ne.s32 	%p100, %r423, %r215;
	mov.b32 	%r1912, 0;
	@%p100 bra 	$L__BB9_165;
	shl.b32 	%r984, %r970, 2;
	add.s32 	%r985, %r78, %r984;
	atom.shared.add.u32 	%r1912, [%r985], %r216;
$L__BB9_165:
	shfl.sync.idx.b32	%r1011|%p101, %r1912, %r215, 31, -1;
	add.s32 	%r219, %r216, %r1011;
	shr.u32 	%r1012, %r1902, %r421;
	and.b32  	%r1008, %r1012, %r77;
	mov.b32 	%r988, 1;
	// begin inline asm
	{
    .reg .pred p;
    and.b32 %r986, %r1008, %r988;    setp.ne.u32 p, %r986, 0;
    vote.ballot.sync.b32 %r986, p, 0xffffffff;
    @!p not.b32 %r986, %r986;
}

	// end inline asm
	mov.b32 	%r991, 2;
	// begin inline asm
	{
    .reg .pred p;
    and.b32 %r989, %r1008, %r991;    setp.ne.u32 p, %r989, 0;
    vote.ballot.sync.b32 %r989, p, 0xffffffff;
    @!p not.b32 %r989, %r989;
}

	// end inline asm
	and.b32  	%r1013, %r989, %r986;
	mov.b32 	%r994, 4;
	// begin inline asm
	{
    .reg .pred p;
    and.b32 %r992, %r1008, %r994;    setp.ne.u32 p, %r992, 0;
    vote.ballot.sync.b32 %r992, p, 0xffffffff;
    @!p not.b32 %r992, %r992;
}

	// end inline asm
	and.b32  	%r1014, %r992, %r1013;
	mov.b32 	%r997, 8;
	// begin inline asm
	{
    .reg .pred p;
    and.b32 %r995, %r1008, %r997;    setp.ne.u32 p, %r995, 0;
    vote.ballot.sync.b32 %r995, p, 0xffffffff;
    @!p not.b32 %r995, %r995;
}

	// end inline asm
	and.b32  	%r1015, %r995, %r1014;
	mov.b32 	%r1000, 16;
	// begin inline asm
	{
    .reg .pred p;
    and.b32 %r998, %r1008, %r1000;    setp.ne.u32 p, %r998, 0;
    vote.ballot.sync.b32 %r998, p, 0xffffffff;
    @!p not.b32 %r998, %r998;
}

	// end inline asm
	and.b32  	%r1016, %r998, %r1015;
	mov.b32 	%r1003, 32;
	// begin inline asm
	{
    .reg .pred p;
    and.b32 %r1001, %r1008, %r1003;    setp.ne.u32 p, %r1001, 0;
    vote.ballot.sync.b32 %r1001, p, 0xffffffff;
    @!p not.b32 %r1001, %r1001;
}

	// end inline asm
	and.b32  	%r1017, %r1001, %r1016;
	mov.b32 	%r1006, 64;
	// begin inline asm
	{
    .reg .pred p;
    and.b32 %r1004, %r1008, %r1006;    setp.ne.u32 p, %r1004, 0;
    vote.ballot.sync.b32 %r1004, p, 0xffffffff;
    @!p not.b32 %r1004, %r1004;
}

	// end inline asm
	and.b32  	%r1018, %r1004, %r1017;
	mov.b32 	%r1009, 128;
	// begin inline asm
	{
    .reg .pred p;
    and.b32 %r1007, %r1008, %r1009;    setp.ne.u32 p, %r1007, 0;
    vote.ballot.sync.b32 %r1007, p, 0xffffffff;
    @!p not.b32 %r1007, %r1007;
}

	// end inline asm
	and.b32  	%r1019, %r1007, %r1018;
	clz.b32 	%r1020, %r1019;
	sub.s32 	%r221, 31, %r1020;
	and.b32  	%r1021, %r796, %r1019;
	popc.b32 	%r222, %r1021;
	setp.ne.s32 	%p102, %r423, %r221;
	mov.b32 	%r1913, 0;
	@%p102 bra 	$L__BB9_167;
	shl.b32 	%r1022, %r1008, 2;
	add.s32 	%r1023, %r78, %r1022;
	atom.shared.add.u32 	%r1913, [%r1023], %r222;
$L__BB9_167:
	shfl.sync.idx.b32	%r1049|%p103, %r1913, %r221, 31, -1;
	add.s32 	%r225, %r222, %r1049;
	shr.u32 	%r1050, %r1901, %r421;
	and.b32  	%r1046, %r1050, %r77;
	mov.b32 	%r1026, 1;
	// begin inline asm
	{
    .reg .pred p;
    and.b32 %r1024, %r1046, %r1026;    setp.ne.u32 p, %r1024, 0;
    vote.ballot.sync.b32 %r1024, p, 0xffffffff;
    @!p not.b32 %r1024, %r1024;
}

	// end inline asm
	mov.b32 	%r1029, 2;
	// begin inline asm
	{
    .reg .pred p;
    and.b32 %r1027, %r1046, %r1029;    setp.ne.u32 p, %r1027, 0;
    vote.ballot.sync.b32 %r1027, p, 0xffffffff;
    @!p not.b32 %r1027, %r1027;
}

	// end inline asm
	and.b32  	%r1051, %r1027, %r1024;
	mov.b32 	%r1032, 4;
	// begin inline asm
	{
    .reg .pred p;
    and.b32 %r1030, %r1046, %r1032;    setp.ne.u32 p, %r1030, 0;
    vote.ballot.sync.b32 %r1030, p, 0xffffffff;
    @!p not.b32 %r1030, %r1030;
}

	// end inline asm
	and.b32  	%r1052, %r1030, %r1051;
	mov.b32 	%r1035, 8;
	// begin inline asm
	{
    .reg .pred p;
    and.b32 %r1033, %r1046, %r1035;    setp.ne.u32 p, %r1033, 0;
    vote.ballot.sync.b32 %r1033, p, 0xffffffff;
    @!p not.b32 %r1033, %r1033;
}

	// end inline asm
	and.b32  	%r1053, %r1033, %r1052;
	mov.b32 	%r1038, 16;
	// begin inline asm
	{
    .reg .pred p;
    and.b32 %r1036, %r1046, %r1038;    setp.ne.u32 p, %r1036, 0;
    vote.ballot.sync.b32 %r1036, p, 0xffffffff;
    @!p not.b32 %r1036, %r1036;
}

	// end inline asm
	and.b32  	%r1054, %r1036, %r1053;
	mov.b32 	%r1041, 32;
	// begin inline asm
	{
    .reg .pred p;
    and.b32 %r1039, %r1046, %r1041;    setp.ne.u32 p, %r1039, 0;
    vote.ballot.sync.b32 %r1039, p, 0xffffffff;
    @!p not.b32 %r1039, %r1039;
}

	// end inline asm
	and.b32  	%r1055, %r1039, %r1054;
	mov.b32 	%r1044, 64;
	// begin inline asm
	{
    .reg .pred p;
    and.b32 %r1042, %r1046, %r1044;    setp.ne.u32 p, %r1042, 0;
    vote.ballot.sync.b32 %r1042, p, 0xffffffff;
    @!p not.b32 %r1042, %r1042;
}

	// end inline asm
	and.b32  	%r1056, %r1042, %r1055;
	mov.b32 	%r1047, 128;
	// begin inline asm
	{
    .reg .pred p;
    and.b32 %r1045, %r1046, %r1047;    setp.ne.u32 p, %r1045, 0;
    vote.ballot.sync.b32 %r1045, p, 0xffffffff;
    @!p not.b32 %r1045, %r1045;
}

	// end inline asm
	and.b32  	%r1057, %r1045, %r1056;
	clz.b32 	%r1058, %r1057;
	sub.s32 	%r227, 31, %r1058;
	and.b32  	%r1059, %r796, %r1057;
	popc.b32 	%r228, %r1059;
	setp.ne.s32 	%p104, %r423, %r227;
	mov.b32 	%r1914, 0;
	@%p104 bra 	$L__BB9_169;
	shl.b32 	%r1060, %r1046, 2;
	add.s32 	%r1061, %r78, %r1060;
	atom.shared.add.u32 	%r1914, [%r1061], %r228;
$L__BB9_169:
	shfl.sync.idx.b32	%r1087|%p105, %r1914, %r227, 31, -1;
	add.s32 	%r231, %r228, %r1087;
	shr.u32 	%r1088, %r1900, %r421;
	and.b32  	%r1084, %r1088, %r77;
	mov.b32 	%r1064, 1;
	// begin inline asm
	{
    .reg .pred p;
    and.b32 %r1062, %r1084, %r1064;    setp.ne.u32 p, %r1062, 0;
    vote.ballot.sync.b32 %r1062, p, 0xffffffff;
    @!p not.b32 %r1062, %r1062;
}

	// end inline asm
	mov.b32 	%r1067, 2;
	// begin inline asm
	{
    .reg .pred p;
    and.b32 %r1065, %r1084, %r1067;    setp.ne.u32 p, %r1065, 0;
    vote.ballot.sync.b32 %r1065, p, 0xffffffff;
    @!p not.b32 %r1065, %r1065;
}

	// end inline asm
	and.b32  	%r1089, %r1065, %r1062;
	mov.b32 	%r1070, 4;
	// begin inline asm
	{
    .reg .pred p;
    and.b32 %r1068, %r1084, %r1070;    setp.ne.u32 p, %r1068, 0;
    vote.ballot.sync.b32 %r1068, p, 0xffffffff;
    @!p not.b32 %r1068, %r1068;
}

	// end inline asm
	and.b32  	%r1090, %r1068, %r1089;
	mov.b32 	%r1073, 8;
	// begin inline asm
	{
    .reg .pred p;
    and.b32 %r1071, %r1084, %r1073;    setp.ne.u32 p, %r1071, 0;
    vote.ballot.sync.b32 %r1071, p, 0xffffffff;
    @!p not.b32 %r1071, %r1071;
}

	// end inline asm
	and.b32  	%r1091, %r1071, %r1090;
	mov.b32 	%r1076, 16;
	// begin inline asm
	{
    .reg .pred p;
    and.b32 %r1074, %r1084, %r1076;    setp.ne.u32 p, %r1074, 0;
    vote.ballot.sync.b32 %r1074, p, 0xffffffff;
    @!p not.b32 %r1074, %r1074;
}

	// end inline asm
	and.b32  	%r1092, %r1074, %r1091;
	mov.b32 	%r1079, 32;
	// begin inline asm
	{
    .reg .pred p;
    and.b32 %r1077, %r1084, %r1079;    setp.ne.u32 p, %r1077, 0;
    vote.ballot.sync.b32 %r1077, p, 0xffffffff;
    @!p not.b32 %r1077, %r1077;
}

	// end inline asm
	and.b32  	%r1093, %r1077, %r1092;
	mov.b32 	%r1082, 64;
	// begin inline asm
	{
    .reg .pred p;
    and.b32 %r1080, %r1084, %r1082;    setp.ne.u32 p, %r1080, 0;
    vote.ballot.sync.b32 %r1080, p, 0xffffffff;
    @!p not.b32 %r1080, %r1080;
}

	// end inline asm
	and.b32  	%r1094, %r1080, %r1093;
	mov.b32 	%r1085, 128;
	// begin inline asm
	{
    .reg .pred p;
    and.b32 %r1083, %r1084, %r1085;    setp.ne.u32 p, %r1083, 0;
    vote.ballot.sync.b32 %r1083, p, 0xffffffff;
    @!p not.b32 %r1083, %r1083;
}

	// end inline asm
	and.b32  	%r1095, %r1083, %r1094;
	clz.b32 	%r1096, %r1095;
	sub.s32 	%r233, 31, %r1096;
	and.b32  	%r1097, %r796, %r1095;
	popc.b32 	%r234, %r1097;
	setp.ne.s32 	%p106, %r423, %r233;
	mov.b32 	%r1915, 0;
	@%p106 bra 	$L__BB9_171;
	shl.b32 	%r1098, %r1084, 2;
	add.s32 	%r1099, %r78, %r1098;
	atom.shared.add.u32 	%r1915, [%r1099], %r234;
$L__BB9_171:
	shfl.sync.idx.b32	%r1125|%p107, %r1915, %r233, 31, -1;
	add.s32 	%r237, %r234, %r1125;
	shr.u32 	%r1126, %r1899, %r421;
	and.b32  	%r1122, %r1126, %r77;
	mov.b32 	%r1102, 1;
	// begin inline asm
	{
    .reg .pred p;
    and.b32 %r1100, %r1122, %r1102;    setp.ne.u32 p, %r1100, 0;
    vote.ballot.sync.b32 %r1100, p, 0xffffffff;
    @!p not.b32 %r1100, %r1100;
}

	// end inline asm
	mov.b32 	%r1105, 2;
	// begin inline asm
	{
    .reg .pred p;
    and.b32 %r1103, %r1122, %r1105;    setp.ne.u32 p, %r1103, 0;
    vote.ballot.sync.b32 %r1103, p, 0xffffffff;
    @!p not.b32 %r1103, %r1103;
}

	// end inline asm
	and.b32  	%r1127, %r1103, %r1100;
	mov.b32 	%r1108, 4;
	// begin inline asm
	{
    .reg .pred p;
    and.b32 %r1106, %r1122, %r1108;    setp.ne.u32 p, %r1106, 0;
    vote.ballot.sync.b32 %r1106, p, 0xffffffff;
    @!p not.b32 %r1106, %r1106;
}

	// end inline asm
	and.b32  	%r1128, %r1106, %r1127;
	mov.b32 	%r1111, 8;
	// begin inline asm
	{
    .reg .pred p;
    and.b32 %r1109, %r1122, %r1111;    setp.ne.u32 p, %r1109, 0;
    vote.ballot.sync.b32 %r1109, p, 0xffffffff;
    @!p not.b32 %r1109, %r1109;
}

	// end inline asm
	and.b32  	%r1129, %r1109, %r1128;
	mov.b32 	%r1114, 16;
	// begin inline asm
	{
    .reg .pred p;
    and.b32 %r1112, %r1122, %r1114;    setp.ne.u32 p, %r1112, 0;
    vote.ballot.sync.b32 %r1112, p, 0xffffffff;
    @!p not.b32 %r1112, %r1112;
}

	// end inline asm
	and.b32  	%r1130, %r1112, %r1129;
	mov.b32 	%r1117, 32;
	// begin inline asm
	{
    .reg .pred p;
    and.b32 %r1115, %r1122, %r1117;    setp.ne.u32 p, %r1115, 0;
    vote.ballot.sync.b32 %r1115, p, 0xffffffff;
    @!p not.b32 %r1115, %r1115;
}

	// end inline asm
	and.b32  	%r1131, %r1115, %r1130;
	mov.b32 	%r1120, 64;
	// begin inline asm
	{
    .reg .pred p;
    and.b32 %r1118, %r1122, %r1120;    setp.ne.u32 p, %r1118, 0;
    vote.ballot.sync.b32 %r1118, p, 0xffffffff;
    @!p not.b32 %r1118, %r1118;
}

	// end inline asm
	and.b32  	%r1132, %r1118, %r1131;
	mov.b32 	%r1123, 128;
	// begin inline asm
	{
    .reg .pred p;
    and.b32 %r1121, %r1122, %r1123;    setp.ne.u32 p, %r1121, 0;
    vote.ballot.sync.b32 %r1121, p, 0xffffffff;
    @!p not.b32 %r1121, %r1121;
}

	// end inline asm
	and.b32  	%r1133, %r1121, %r1132;
	clz.b32 	%r1134, %r1133;
	sub.s32 	%r239, 31, %r1134;
	and.b32  	%r1135, %r796, %r1133;
	popc.b32 	%r240, %r1135;
	setp.ne.s32 	%p108, %r423, %r239;
	mov.b32 	%r1916, 0;
	@%p108 bra 	$L__BB9_173;
	shl.b32 	%r1136, %r1122, 2;
	add.s32 	%r1137, %r78, %r1136;
	atom.shared.add.u32 	%r1916, [%r1137], %r240;
$L__BB9_173:
	shfl.sync.idx.b32	%r1163|%p109, %r1916, %r239, 31, -1;
	add.s32 	%r243, %r240, %r1163;
	shr.u32 	%r1164, %r1898, %r421;
	and.b32  	%r1160, %r1164, %r77;
	mov.b32 	%r1140, 1;
	// begin inline asm
	{
    .reg .pred p;
    and.b32 %r1138, %r1160, %r1140;    setp.ne.u32 p, %r1138, 0;
    vote.ballot.sync.b32 %r1138, p, 0xffffffff;
    @!p not.b32 %r1138, %r1138;
}

	// end inline asm
	mov.b32 	%r1143, 2;
	// begin inline asm
	{
    .reg .pred p;
    and.b32 %r1141, %r1160, %r1143;    setp.ne.u32 p, %r1141, 0;
    vote.ballot.sync.b32 %r1141, p, 0xffffffff;
    @!p not.b32 %r1141, %r1141;
}

	// end inline asm
	and.b32  	%r1165, %r1141, %r1138;
	mov.b32 	%r1146, 4;
	// begin inline asm
	{
    .reg .pred p;
    and.b32 %r1144, %r1160, %r1146;    setp.ne.u32 p, %r1144, 0;
    vote.ballot.sync.b32 %r1144, p, 0xffffffff;
    @!p not.b32 %r1144, %r1144;
}

	// end inline asm
	and.b32  	%r1166, %r1144, %r1165;
	mov.b32 	%r1149, 8;
	// begin inline asm
	{
    .reg .pred p;
    and.b32 %r1147, %r1160, %r1149;    setp.ne.u32 p, %r1147, 0;
    vote.ballot.sync.b32 %r1147, p, 0xffffffff;
    @!p not.b32 %r1147, %r1147;
}

	// end inline asm
	and.b32  	%r1167, %r1147, %r1166;
	mov.b32 	%r1152, 16;
	// begin inline asm
	{
    .reg .pred p;
    and.b32 %r1150, %r1160, %r1152;    setp.ne.u32 p, %r1150, 0;
    vote.ballot.sync.b32 %r1150, p, 0xffffffff;
    @!p not.b32 %r1150, %r1150;
}

	// end inline asm
	and.b32  	%r1168, %r1150, %r1167;
	mov.b32 	%r1155, 32;
	// begin inline asm
	{
    .reg .pred p;
    and.b32 %r1153, %r1160, %r1155;    setp.ne.u32 p, %r1153, 0;
    vote.ballot.sync.b32 %r1153, p, 0xffffffff;
    @!p not.b32 %r1153, %r1153;
}

	// end inline asm
	and.b32  	%r1169, %r1153, %r1168;
	mov.b32 	%r1158, 64;
	// begin inline asm
	{
    .reg .pred p;
    and.b32 %r1156, %r1160, %r1158;    setp.ne.u32 p, %r1156, 0;
    vote.ballot.sync.b32 %r1156, p, 0xffffffff;
    @!p not.b32 %r1156, %r1156;
}

	// end inline asm
	and.b32  	%r1170, %r1156, %r1169;
	mov.b32 	%r1161, 128;
	// begin inline asm
	{
    .reg .pred p;
    and.b32 %r1159, %r1160, %r1161;    setp.ne.u32 p, %r1159, 0;
    vote.ballot.sync.b32 %r1159, p, 0xffffffff;
    @!p not.b32 %r1159, %r1159;
}

	// end inline asm
	and.b32  	%r1171, %r1159, %r1170;
	clz.b32 	%r1172, %r1171;
	sub.s32 	%r245, 31, %r1172;
	and.b32  	%r1173, %r796, %r1171;
	popc.b32 	%r246, %r1173;
	setp.ne.s32 	%p110, %r423, %r245;
	mov.b32 	%r1917, 0;
	@%p110 bra 	$L__BB9_175;
	shl.b32 	%r1174, %r1160, 2;
	add.s32 	%r1175, %r78, %r1174;
	atom.shared.add.u32 	%r1917, [%r1175], %r246;
$L__BB9_175:
	shfl.sync.idx.b32	%r1201|%p111, %r1917, %r245, 31, -1;
	add.s32 	%r249, %r246, %r1201;
	shr.u32 	%r1202, %r1897, %r421;
	and.b32  	%r1198, %r1202, %r77;
	mov.b32 	%r1178, 1;
	// begin inline asm
	{
    .reg .pred p;
    and.b32 %r1176, %r1198, %r1178;    setp.ne.u32 p, %r1176, 0;
    vote.ballot.sync.b32 %r1176, p, 0xffffffff;
    @!p not.b32 %r1176, %r1176;
}

	// end inline asm
	mov.b32 	%r1181, 2;
	// begin inline asm
	{
    .reg .pred p;
    and.b32 %r1179, %r1198, %r1181;    setp.ne.u32 p, %r1179, 0;
    vote.ballot.sync.b32 %r1179, p, 0xffffffff;
    @!p not.b32 %r1179, %r1179;
}

	// end inline asm
	and.b32  	%r1203, %r1179, %r1176;
	mov.b32 	%r1184, 4;
	// begin inline asm
	{
    .reg .pred p;
    and.b32 %r1182, %r1198, %r1184;    setp.ne.u32 p, %r1182, 0;
    vote.ballot.sync.b32 %r1182, p, 0xffffffff;
    @!p not.b32 %r1182, %r1182;
}

	// end inline asm
	and.b32  	%r1204, %r1182, %r1203;
	mov.b32 	%r1187, 8;
	// begin inline asm
	{
    .reg .pred p;
    and.b32 %r1185, %r1198, %r1187;    setp.ne.u32 p, %r1185, 0;
    vote.ballot.sync.b32 %r1185, p, 0xffffffff;
    @!p not.b32 %r1185, %r1185;
}

	// end inline asm
	and.b32  	%r1205, %r1185, %r1204;
	mov.b32 	%r1190, 16;
	// begin inline asm
	{
    .reg .pred p;
    and.b32 %r1188, %r1198, %r1190;    setp.ne.u32 p, %r1188, 0;
    vote.ballot.sync.b32 %r1188, p, 0xffffffff;
    @!p not.b32 %r1188, %r1188;
}

	// end inline asm
	and.b32  	%r1206, %r1188, %r1205;
	mov.b32 	%r1193, 32;
	// begin inline asm
	{
    .reg .pred p;
    and.b32 %r1191, %r1198, %r1193;    setp.ne.u32 p, %r1191, 0;
    vote.ballot.sync.b32 %r1191, p, 0xffffffff;
    @!p not.b32 %r1191, %r1191;
}

	// end inline asm
	and.b32  	%r1207, %r1191, %r1206;
	mov.b32 	%r1196, 64;
	// begin inline asm
	{
    .reg .pred p;
    and.b32 %r1194, %r1198, %r1196;    setp.ne.u32 p, %r1194, 0;
    vote.ballot.sync.b32 %r1194, p, 0xffffffff;
    @!p not.b32 %r1194, %r1194;
}

	// end inline asm
	and.b32  	%r1208, %r1194, %r1207;
	mov.b32 	%r1199, 128;
	// begin inline asm
	{
    .reg .pred p;
    and.b32 %r1197, %r1198, %r1199;    setp.ne.u32 p, %r1197, 0;
    vote.ballot.sync.b32 %r1197, p, 0xffffffff;
    @!p not.b32 %r1197, %r1197;
}

	// end inline asm
	and.b32  	%r1209, %r1197, %r1208;
	clz.b32 	%r1210, %r1209;
	sub.s32 	%r251, 31, %r1210;
	and.b32  	%r1211, %r796, %r1209;
	popc.b32 	%r252, %r1211;
	setp.ne.s32 	%p112, %r423, %r251;
	mov.b32 	%r1918, 0;
	@%p112 bra 	$L__BB9_177;
	shl.b32 	%r1212, %r1198, 2;
	add.s32 	%r1213, %r78, %r1212;
	atom.shared.add.u32 	%r1918, [%r1213], %r252;
$L__BB9_177:
	shfl.sync.idx.b32	%r1239|%p113, %r1918, %r251, 31, -1;
	add.s32 	%r255, %r252, %r1239;
	shr.u32 	%r1240, %r1896, %r421;
	and.b32  	%r1236, %r1240, %r77;
	mov.b32 	%r1216, 1;
	// begin inline asm
	{
    .reg .pred p;
    and.b32 %r1214, %r1236, %r1216;    setp.ne.u32 p, %r1214, 0;
    vote.ballot.sync.b32 %r1214, p, 0xffffffff;
    @!p not.b32 %r1214, %r1214;
}

	// end inline asm
	mov.b32 	%r1219, 2;
	// begin inline asm
	{
    .reg .pred p;
    and.b32 %r1217, %r1236, %r1219;    setp.ne.u32 p, %r1217, 0;
    vote.ballot.sync.b32 %r1217, p, 0xffffffff;
    @!p not.b32 %r1217, %r1217;
}

	// end inline asm
	and.b32  	%r1241, %r1217, %r1214;
	mov.b32 	%r1222, 4;
	// begin inline asm
	{
    .reg .pred p;
    and.b32 %r1220, %r1236, %r1222;    setp.ne.u32 p, %r1220, 0;
    vote.ballot.sync.b32 %r1220, p, 0xffffffff;
    @!p not.b32 %r1220, %r1220;
}

	// end inline asm
	and.b32  	%r1242, %r1220, %r1241;
	mov.b32 	%r1225, 8;
	// begin inline asm
	{
    .reg .pred p;
    and.b32 %r1223, %r1236, %r1225;    setp.ne.u32 p, %r1223, 0;
    vote.ballot.sync.b32 %r1223, p, 0xffffffff;
    @!p not.b32 %r1223, %r1223;
}

	// end inline asm
	and.b32  	%r1243, %r1223, %r1242;
	mov.b32 	%r1228, 16;
	// begin inline asm
	{
    .reg .pred p;
    and.b32 %r1226, %r1236, %r1228;    setp.ne.u32 p, %r1226, 0;
    vote.ballot.sync.b32 %r1226, p, 0xffffffff;
    @!p not.b32 %r1226, %r1226;
}

	// end inline asm
	and.b32  	%r1244, %r1226, %r1243;
	mov.b32 	%r1231, 32;
	// begin inline asm
	{
    .reg .pred p;
    and.b32 %r1229, %r1236, %r1231;    setp.ne.u32 p, %r1229, 0;
    vote.ballot.sync.b32 %r1229, p, 0xffffffff;
    @!p not.b32 %r1229, %r1229;
}

	// end inline asm
	and.b32  	%r1245, %r1229, %r1244;
	mov.b32 	%r1234, 64;
	// begin inline asm
	{
    .reg .pred p;
    and.b32 %r1232, %r1236, %r1234;    setp.ne.u32 p, %r1232, 0;
    vote.ballot.sync.b32 %r1232, p, 0xffffffff;
    @!p not.b32 %r1232, %r1232;
}

	// end inline asm
	and.b32  	%r1246, %r1232, %r1245;
	mov.b32 	%r1237, 128;
	// begin inline asm
	{
    .reg .pred p;
    and.b32 %r1235, %r1236, %r1237;    setp.ne.u32 p, %r1235, 0;
    vote.ballot.sync.b32 %r1235, p, 0xffffffff;
    @!p not.b32 %r1235, %r1235;
}

	// end inline asm
	and.b32  	%r1247, %r1235, %r1246;
	clz.b32 	%r1248, %r1247;
	sub.s32 	%r257, 31, %r1248;
	and.b32  	%r1249, %r796, %r1247;
	popc.b32 	%r258, %r1249;
	setp.ne.s32 	%p114, %r423, %r257;
	mov.b32 	%r1919, 0;
	@%p114 bra 	$L__BB9_179;
	shl.b32 	%r1250, %r1236, 2;
	add.s32 	%r1251, %r78, %r1250;
	atom.shared.add.u32 	%r1919, [%r1251], %r258;
$L__BB9_179:
	shfl.sync.idx.b32	%r1277|%p115, %r1919, %r257, 31, -1;
	add.s32 	%r261, %r258, %r1277;
	shr.u32 	%r1278, %r1895, %r421;
	and.b32  	%r1274, %r1278, %r77;
	mov.b32 	%r1254, 1;
	// begin inline asm
	{
    .reg .pred p;
    and.b32 %r1252, %r1274, %r1254;    setp.ne.u32 p, %r1252, 0;
    vote.ballot.sync.b32 %r1252, p, 0xffffffff;
    @!p not.b32 %r1252, %r1252;
}

	// end inline asm
	mov.b32 	%r1257, 2;
	// begin inline asm
	{
    .reg .pred p;
    and.b32 %r1255, %r1274, %r1257;    setp.ne.u32 p, %r1255, 0;
    vote.ballot.sync.b32 %r1255, p, 0xffffffff;
    @!p not.b32 %r1255, %r1255;
}

	// end inline asm
	and.b32  	%r1279, %r1255, %r1252;
	mov.b32 	%r1260, 4;
	// begin inline asm
	{
    .reg .pred p;
    and.b32 %r1258, %r1274, %r1260;    setp.ne.u32 p, %r1258, 0;
    vote.ballot.sync.b32 %r1258, p, 0xffffffff;
    @!p not.b32 %r1258, %r1258;
}

	// end inline asm
	and.b32  	%r1280, %r1258, %r1279;
	mov.b32 	%r1263, 8;
	// begin inline asm
	{
    .reg .pred p;
    and.b32 %r1261, %r1274, %r1263;    setp.ne.u32 p, %r1261, 0;
    vote.ballot.sync.b32 %r1261, p, 0xffffffff;
    @!p not.b32 %r1261, %r1261;
}

	// end inline asm
	and.b32  	%r1281, %r1261, %r1280;
	mov.b32 	%r1266, 16;
	// begin inline asm
	{
    .reg .pred p;
    and.b32 %r1264, %r1274, %r1266;    setp.ne.u32 p, %r1264, 0;
    vote.ballot.sync.b32 %r1264, p, 0xffffffff;
    @!p not.b32 %r1264, %r1264;
}

	// end inline asm
	and.b32  	%r1282, %r1264, %r1281;
	mov.b32 	%r1269, 32;
	// begin inline asm
	{
    .reg .pred p;
    and.b32 %r1267, %r1274, %r1269;    setp.ne.u32 p, %r1267, 0;
    vote.ballot.sync.b32 %r1267, p, 0xffffffff;
    @!p not.b32 %r1267, %r1267;
}

	// end inline asm
	and.b32  	%r1283, %r1267, %r1282;
	mov.b32 	%r1272, 64;
	// begin inline asm
	{
    .reg .pred p;
    and.b32 %r1270, %r1274, %r1272;    setp.ne.u32 p, %r1270, 0;
    vote.ballot.sync.b32 %r1270, p, 0xffffffff;
    @!p not.b32 %r1270, %r1270;
}

	// end inline asm
	and.b32  	%r1284, %r1270, %r1283;
	mov.b32 	%r1275, 128;
	// begin inline asm
	{
    .reg .pred p;
    and.b32 %r1273, %r1274, %r1275;    setp.ne.u32 p, %r1273, 0;
    vote.ballot.sync.b32 %r1273, p, 0xffffffff;
    @!p not.b32 %r1273, %r1273;
}

	// end inline asm
	and.b32  	%r1285, %r1273, %r1284;
	clz.b32 	%r1286, %r1285;
	sub.s32 	%r263, 31, %r1286;
	and.b32  	%r1287, %r796, %r1285;
	popc.b32 	%r264, %r1287;
	setp.ne.s32 	%p116, %r423, %r263;
	mov.b32 	%r1920, 0;
	@%p116 bra 	$L__BB9_181;
	shl.b32 	%r1288, %r1274, 2;
	add.s32 	%r1289, %r78, %r1288;
	atom.shared.add.u32 	%r1920, [%r1289], %r264;
$L__BB9_181:
	shfl.sync.idx.b32	%r1315|%p117, %r1920, %r263, 31, -1;
	add.s32 	%r267, %r264, %r1315;
	shr.u32 	%r1316, %r1894, %r421;
	and.b32  	%r1312, %r1316, %r77;
	mov.b32 	%r1292, 1;
	// begin inline asm
	{
    .reg .pred p;
    and.b32 %r1290, %r1312, %r1292;    setp.ne.u32 p, %r1290, 0;
    vote.ballot.sync.b32 %r1290, p, 0xffffffff;
    @!p not.b32 %r1290, %r1290;
}

	// end inline asm
	mov.b32 	%r1295, 2;
	// begin inline asm
	{
    .reg .pred p;
    and.b32 %r1293, %r1312, %r1295;    setp.ne.u32 p, %r1293, 0;
    vote.ballot.sync.b32 %r1293, p, 0xffffffff;
    @!p not.b32 %r1293, %r1293;
}

	// end inline asm
	and.b32  	%r1317, %r1293, %r1290;
	mov.b32 	%r1298, 4;
	// begin inline asm
	{
    .reg .pred p;
    and.b32 %r1296, %r1312, %r1298;    setp.ne.u32 p, %r1296, 0;
    vote.ballot.sync.b32 %r1296, p, 0xffffffff;
    @!p not.b32 %r1296, %r1296;
}

	// end inline asm
	and.b32  	%r1318, %r1296, %r1317;
	mov.b32 	%r1301, 8;
	// begin inline asm
	{
    .reg .pred p;
    and.b32 %r1299, %r1312, %r1301;    setp.ne.u32 p, %r1299, 0;
    vote.ballot.sync.b32 %r1299, p, 0xffffffff;
    @!p not.b32 %r1299, %r1299;
}

	// end inline asm
	and.b32  	%r1319, %r1299, %r1318;
	mov.b32 	%r1304, 16;
	// begin inline asm
	{
    .reg .pred p;
    and.b32 %r1302, %r1312, %r1304;    setp.ne.u32 p, %r1302, 0;
    vote.ballot.sync.b32 %r1302, p, 0xffffffff;
    @!p not.b32 %r1302, %r1302;
}

	// end inline asm
	and.b32  	%r1320, %r1302, %r1319;
	mov.b32 	%r1307, 32;
	// begin inline asm
	{
    .reg .pred p;
    and.b32 %r1305, %r1312, %r1307;    setp.ne.u32 p, %r1305, 0;
    vote.ballot.sync.b32 %r1305, p, 0xffffffff;
    @!p not.b32 %r1305, %r1305;
}

	// end inline asm
	and.b32  	%r1321, %r1305, %r1320;
	mov.b32 	%r1310, 64;
	// begin inline asm
	{
    .reg .pred p;
    and.b32 %r1308, %r1312, %r1310;    setp.ne.u32 p, %r1308, 0;
    vote.ballot.sync.b32 %r1308, p, 0xffffffff;
    @!p not.b32 %r1308, %r1308;
}

	// end inline asm
	and.b32  	%r1322, %r1308, %r1321;
	mov.b32 	%r1313, 128;
	// begin inline asm
	{
    .reg .pred p;
    and.b32 %r1311, %r1312, %r1313;    setp.ne.u32 p, %r1311, 0;
    vote.ballot.sync.b32 %r1311, p, 0xffffffff;
    @!p not.b32 %r1311, %r1311;
}

	// end inline asm
	and.b32  	%r1323, %r1311, %r1322;
	clz.b32 	%r1324, %r1323;
	sub.s32 	%r269, 31, %r1324;
	and.b32  	%r1325, %r796, %r1323;
	popc.b32 	%r270, %r1325;
	setp.ne.s32 	%p118, %r423, %r269;
	mov.b32 	%r1921, 0;
	@%p118 bra 	$L__BB9_183;
	shl.b32 	%r1326, %r1312, 2;
	add.s32 	%r1327, %r78, %r1326;
	atom.shared.add.u32 	%r1921, [%r1327], %r270;
$L__BB9_183:
	shfl.sync.idx.b32	%r1328|%p120, %r1921, %r269, 31, -1;
	add.s32 	%r273, %r270, %r1328;
	bar.sync 	0;
	shl.b32 	%r1329, %r195, 2;
	mov.u32 	%r1330, _ZZN3cub18CUB_300001_SM_10006detail10radix_sort29DeviceRadixSortOnesweepKernelINS1_5radix10policy_hubIiN4cuda3std3__45tupleIJfiEEEyE10Policy1000ELNS0_9SortOrderE0EiSA_yiiNS1_21identity_decomposer_tEEEvPT5_SG_PT3_PKSH_PT1_PKSL_PT2_PKSP_T4_iiT6_E1s;
	add.s32 	%r274, %r1330, %r1329;
	st.shared.u32 	[%r274+-4], %r1907;
	shl.b32 	%r1331, %r201, 2;
	add.s32 	%r275, %r1330, %r1331;
	st.shared.u32 	[%r275+-4], %r1906;
	shl.b32 	%r1332, %r207, 2;
	add.s32 	%r276, %r1330, %r1332;
	st.shared.u32 	[%r276+-4], %r1905;
	shl.b32 	%r1333, %r213, 2;
	add.s32 	%r277, %r1330, %r1333;
	st.shared.u32 	[%r277+-4], %r1904;
	shl.b32 	%r1334, %r219, 2;
	add.s32 	%r278, %r1330, %r1334;
	st.shared.u32 	[%r278+-4], %r1903;
	shl.b32 	%r1335, %r225, 2;
	add.s32 	%r279, %r1330, %r1335;
	st.shared.u32 	[%r279+-4], %r1902;
	shl.b32 	%r1336, %r231, 2;
	add.s32 	%r280, %r1330, %r1336;
	st.shared.u32 	[%r280+-4], %r1901;
	shl.b32 	%r1337, %r237, 2;
	add.s32 	%r1338, %r1330, %r1337;
	st.shared.u32 	[%r1338+-4], %r1900;
	shl.b32 	%r1339, %r243, 2;
	add.s32 	%r1340, %r1330, %r1339;
	st.shared.u32 	[%r1340+-4], %r1899;
	shl.b32 	%r1341, %r249, 2;
	add.s32 	%r1342, %r1330, %r1341;
	st.shared.u32 	[%r1342+-4], %r1898;
	shl.b32 	%r1343, %r255, 2;
	add.s32 	%r1344, %r1330, %r1343;
	st.shared.u32 	[%r1344+-4], %r1897;
	shl.b32 	%r1345, %r261, 2;
	add.s32 	%r281, %r1330, %r1345;
	st.shared.u32 	[%r281+-4], %r1896;
	shl.b32 	%r1346, %r267, 2;
	add.s32 	%r282, %r1330, %r1346;
	st.shared.u32 	[%r282+-4], %r1895;
	shl.b32 	%r1347, %r273, 2;
	add.s32 	%r283, %r1330, %r1347;
	st.shared.u32 	[%r283+-4], %r1894;
	shl.b32 	%r1348, %r1, 3;
	add.s32 	%r1349, %r1330, %r1348;
	add.s32 	%r284, %r1349, 43008;
	@%p26 bra 	$L__BB9_191;
	ld.global.u64 	%rd83, [%rd12];
	sub.s64 	%rd302, %rd83, %rd21;
	st.shared.u64 	[%r284], %rd302;
	setp.lt.s32 	%p121, %r4, 1;
	mov.u32 	%r1925, %r1862;
	@%p121 bra 	$L__BB9_190;
	mov.b32 	%r1923, -1;
	mov.u32 	%r1922, %r4;
	mov.u32 	%r1925, %r1862;
$L__BB9_186:
	add.s32 	%r288, %r1922, -1;
	shl.b32 	%r1351, %r288, 8;
	add.s32 	%r1352, %r1351, %r1;
	mul.wide.s32 	%rd84, %r1352, 4;
	add.s64 	%rd23, %rd3, %rd84;
$L__BB9_187:
	membar.cta;
	ld.volatile.global.u32 	%r289, [%rd23];
	setp.eq.s32 	%p122, %r289, 0;
	@%p122 bra 	$L__BB9_187;
	and.b32  	%r1353, %r289, 1073741823;
	add.s32 	%r1925, %r1353, %r1925;
	setp.gt.s32 	%p123, %r289, -1;
	vote.sync.ballot.b32 	%r1923, %p123, %r1923;
	setp.gt.u32 	%p125, %r1922, 1;
	and.pred  	%p126, %p123, %p125;
	mov.u32 	%r1922, %r288;
	@%p126 bra 	$L__BB9_186;
	ld.shared.u64 	%rd302, [%r284];
$L__BB9_190:
	or.b32  	%r1354, %r1925, -2147483648;
	st.volatile.global.u32 	[%rd7], %r1354;
	sub.s32 	%r1355, %r1925, %r1862;
	cvt.s64.s32 	%rd85, %r1355;
	add.s64 	%rd86, %rd302, %rd85;
	st.shared.u64 	[%r284], %rd86;
$L__BB9_191:
	setp.lt.s32 	%p128, %r5, %r420;
	setp.eq.s64 	%p129, %rd41, 0;
	or.pred  	%p130, %p129, %p128;
	or.pred  	%p131, %p26, %p130;
	@%p131 bra 	$L__BB9_193;
	ld.shared.u64 	%rd87, [%r284];
	cvt.s64.s32 	%rd88, %r1862;
	add.s64 	%rd89, %rd21, %rd88;
	add.s64 	%rd90, %rd89, %rd87;
	st.global.u64 	[%rd11], %rd90;
$L__BB9_193:
	setp.gt.s32 	%p132, %r5, %r420;
	bar.sync 	0;
	@%p132 bra 	$L__BB9_195;
	ld.shared.u32 	%r1356, [%r103];
	shr.u32 	%r1357, %r1356, %r421;
	and.b32  	%r1358, %r1357, %r77;
	shl.b32 	%r1359, %r1358, 3;
	mov.u32 	%r1360, _ZZN3cub18CUB_300001_SM_10006detail10radix_sort29DeviceRadixSortOnesweepKernelINS1_5radix10policy_hubIiN4cuda3std3__45tupleIJfiEEEyE10Policy1000ELNS0_9SortOrderE0EiSA_yiiNS1_21identity_decomposer_tEEEvPT5_SG_PT3_PKSH_PT1_PKSL_PT2_PKSP_T4_iiT6_E1s;
	add.s32 	%r1361, %r1360, 43008;
	add.s32 	%r1362, %r1361, %r1359;
	ld.shared.u64 	%rd91, [%r1362];
	add.s64 	%rd92, %rd91, %rd10;
	xor.b32  	%r1363, %r1356, -2147483648;
	shl.b64 	%rd93, %rd92, 2;
	add.s64 	%rd94, %rd2, %rd93;
	st.global.u32 	[%rd94], %r1363;
	bar.warp.sync 	-1;
	ld.shared.u32 	%r1364, [%r103+1536];
	shr.u32 	%r1365, %r1364, %r421;
	and.b32  	%r1366, %r1365, %r77;
	shl.b32 	%r1367, %r1366, 3;
	add.s32 	%r1368, %r1361, %r1367;
	ld.shared.u64 	%rd95, [%r1368];
	add.s64 	%rd96, %rd95, %rd10;
	xor.b32  	%r1369, %r1364, -2147483648;
	shl.b64 	%rd97, %rd96, 2;
	add.s64 	%rd98, %rd2, %rd97;
	st.global.u32 	[%rd98+1536], %r1369;
	bar.warp.sync 	-1;
	ld.shared.u32 	%r1370, [%r103+3072];
	shr.u32 	%r1371, %r1370, %r421;
	and.b32  	%r1372, %r1371, %r77;
	shl.b32 	%r1373, %r1372, 3;
	add.s32 	%r1374, %r1361, %r1373;
	ld.shared.u64 	%rd99, [%r1374];
	add.s64 	%rd100, %rd99, %rd10;
	xor.b32  	%r1375, %r1370, -2147483648;
	shl.b64 	%rd101, %rd100, 2;
	add.s64 	%rd102, %rd2, %rd101;
	st.global.u32 	[%rd102+3072], %r1375;
	bar.warp.sync 	-1;
	ld.shared.u32 	%r1376, [%r103+4608];
	shr.u32 	%r1377, %r1376, %r421;
	and.b32  	%r1378, %r1377, %r77;
	shl.b32 	%r1379, %r1378, 3;
	add.s32 	%r1380, %r1361, %r1379;
	ld.shared.u64 	%rd103, [%r1380];
	add.s64 	%rd104, %rd103, %rd10;
	xor.b32  	%r1381, %r1376, -2147483648;
	shl.b64 	%rd105, %rd104, 2;
	add.s64 	%rd106, %rd2, %rd105;
	st.global.u32 	[%rd106+4608], %r1381;
	bar.warp.sync 	-1;
	ld.shared.u32 	%r1382, [%r103+6144];
	shr.u32 	%r1383, %r1382, %r421;
	and.b32  	%r1384, %r1383, %r77;
	shl.b32 	%r1385, %r1384, 3;
	add.s32 	%r1386, %r1361, %r1385;
	ld.shared.u64 	%rd107, [%r1386];
	add.s64 	%rd108, %rd107, %rd10;
	xor.b32  	%r1387, %r1382, -2147483648;
	shl.b64 	%rd109, %rd108, 2;
	add.s64 	%rd110, %rd2, %rd109;
	st.global.u32 	[%rd110+6144], %r1387;
	bar.warp.sync 	-1;
	ld.shared.u32 	%r1388, [%r103+7680];
	shr.u32 	%r1389, %r1388, %r421;
	and.b32  	%r1390, %r1389, %r77;
	shl.b32 	%r1391, %r1390, 3;
	add.s32 	%r1392, %r1361, %r1391;
	ld.shared.u64 	%rd111, [%r1392];
	add.s64 	%rd112, %rd111, %rd10;
	xor.b32  	%r1393, %r1388, -2147483648;
	shl.b64 	%rd113, %rd112, 2;
	add.s64 	%rd114, %rd2, %rd113;
	st.global.u32 	[%rd114+7680], %r1393;
	bar.warp.sync 	-1;
	ld.shared.u32 	%r1394, [%r103+9216];
	shr.u32 	%r1395, %r1394, %r421;
	and.b32  	%r1396, %r1395, %r77;
	shl.b32 	%r1397, %r1396, 3;
	add.s32 	%r1398, %r1361, %r1397;
	ld.shared.u64 	%rd115, [%r1398];
	add.s64 	%rd116, %rd115, %rd10;
	xor.b32  	%r1399, %r1394, -2147483648;
	shl.b64 	%rd117, %rd116, 2;
	add.s64 	%rd118, %rd2, %rd117;
	st.global.u32 	[%rd118+9216], %r1399;
	bar.warp.sync 	-1;
	ld.shared.u32 	%r1400, [%r103+10752];
	shr.u32 	%r1401, %r1400, %r421;
	and.b32  	%r1402, %r1401, %r77;
	shl.b32 	%r1403, %r1402, 3;
	add.s32 	%r1404, %r1361, %r1403;
	ld.shared.u64 	%rd119, [%r1404];
	add.s64 	%rd120, %rd119, %rd10;
	xor.b32  	%r1405, %r1400, -2147483648;
	shl.b64 	%rd121, %rd120, 2;
	add.s64 	%rd122, %rd2, %rd121;
	st.global.u32 	[%rd122+10752], %r1405;
	bar.warp.sync 	-1;
	ld.shared.u32 	%r1406, [%r103+12288];
	shr.u32 	%r1407, %r1406, %r421;
	and.b32  	%r1408, %r1407, %r77;
	shl.b32 	%r1409, %r1408, 3;
	add.s32 	%r1410, %r1361, %r1409;
	ld.shared.u64 	%rd123, [%r1410];
	add.s64 	%rd124, %rd123, %rd10;
	xor.b32  	%r1411, %r1406, -2147483648;
	shl.b64 	%rd125, %rd124, 2;
	add.s64 	%rd126, %rd2, %rd125;
	st.global.u32 	[%rd126+12288], %r1411;
	bar.warp.sync 	-1;
	ld.shared.u32 	%r1412, [%r103+13824];
	shr.u32 	%r1413, %r1412, %r421;
	and.b32  	%r1414, %r1413, %r77;
	shl.b32 	%r1415, %r1414, 3;
	add.s32 	%r1416, %r1361, %r1415;
	ld.shared.u64 	%rd127, [%r1416];
	add.s64 	%rd128, %rd127, %rd10;
	xor.b32  	%r1417, %r1412, -2147483648;
	shl.b64 	%rd129, %rd128, 2;
	add.s64 	%rd130, %rd2, %rd129;
	st.global.u32 	[%rd130+13824], %r1417;
	bar.warp.sync 	-1;
	ld.shared.u32 	%r1418, [%r103+15360];
	shr.u32 	%r1419, %r1418, %r421;
	and.b32  	%r1420, %r1419, %r77;
	shl.b32 	%r1421, %r1420, 3;
	add.s32 	%r1422, %r1361, %r1421;
	ld.shared.u64 	%rd131, [%r1422];
	add.s64 	%rd132, %rd131, %rd10;
	xor.b32  	%r1423, %r1418, -2147483648;
	shl.b64 	%rd133, %rd132, 2;
	add.s64 	%rd134, %rd2, %rd133;
	st.global.u32 	[%rd134+15360], %r1423;
	bar.warp.sync 	-1;
	ld.shared.u32 	%r1424, [%r103+16896];
	shr.u32 	%r1425, %r1424, %r421;
	and.b32  	%r1426, %r1425, %r77;
	shl.b32 	%r1427, %r1426, 3;
	add.s32 	%r1428, %r1361, %r1427;
	ld.shared.u64 	%rd135, [%r1428];
	add.s64 	%rd136, %rd135, %rd10;
	xor.b32  	%r1429, %r1424, -2147483648;
	shl.b64 	%rd137, %rd136, 2;
	add.s64 	%rd138, %rd2, %rd137;
	st.global.u32 	[%rd138+16896], %r1429;
	bar.warp.sync 	-1;
	ld.shared.u32 	%r1430, [%r103+18432];
	shr.u32 	%r1431, %r1430, %r421;
	and.b32  	%r1432, %r1431, %r77;
	shl.b32 	%r1433, %r1432, 3;
	add.s32 	%r1434, %r1361, %r1433;
	ld.shared.u64 	%rd139, [%r1434];
	add.s64 	%rd140, %rd139, %rd10;
	xor.b32  	%r1435, %r1430, -2147483648;
	shl.b64 	%rd141, %rd140, 2;
	add.s64 	%rd142, %rd2, %rd141;
	st.global.u32 	[%rd142+18432], %r1435;
	bar.warp.sync 	-1;
	ld.shared.u32 	%r1436, [%r103+19968];
	shr.u32 	%r1437, %r1436, %r421;
	and.b32  	%r1438, %r1437, %r77;
	shl.b32 	%r1439, %r1438, 3;
	add.s32 	%r1440, %r1361, %r1439;
	ld.shared.u64 	%rd143, [%r1440];
	add.s64 	%rd144, %rd143, %rd10;
	xor.b32  	%r1441, %r1436, -2147483648;
	shl.b64 	%rd145, %rd144, 2;
	add.s64 	%rd146, %rd2, %rd145;
	st.global.u32 	[%rd146+19968], %r1441;
	bar.warp.sync 	-1;
	bra.uni 	$L__BB9_224;
$L__BB9_195:
	mad.lo.s32 	%r293, %r4, -5376, %r420;
	setp.ge.s32 	%p133, %r1, %r293;
	@%p133 bra 	$L__BB9_197;
	ld.shared.u32 	%r1442, [%r103];
	shr.u32 	%r1443, %r1442, %r421;
	and.b32  	%r1444, %r1443, %r77;
	shl.b32 	%r1445, %r1444, 3;
	mov.u32 	%r1446, _ZZN3cub18CUB_300001_SM_10006detail10radix_sort29DeviceRadixSortOnesweepKernelINS1_5radix10policy_hubIiN4cuda3std3__45tupleIJfiEEEyE10Policy1000ELNS0_9SortOrderE0EiSA_yiiNS1_21identity_decomposer_tEEEvPT5_SG_PT3_PKSH_PT1_PKSL_PT2_PKSP_T4_iiT6_E1s;
	add.s32 	%r1447, %r1446, %r1445;
	ld.shared.u64 	%rd147, [%r1447+43008];
	xor.b32  	%r1448, %r1442, -2147483648;
	add.s64 	%rd148, %rd147, %rd10;
	shl.b64 	%rd149, %rd148, 2;
	add.s64 	%rd150, %rd2, %rd149;
	st.global.u32 	[%rd150], %r1448;
$L__BB9_197:
	bar.warp.sync 	-1;
	add.s32 	%r1449, %r1, 384;
	setp.ge.s32 	%p134, %r1449, %r293;
	@%p134 bra 	$L__BB9_199;
	ld.shared.u32 	%r1450, [%r103+1536];
	shr.u32 	%r1451, %r1450, %r421;
	and.b32  	%r1452, %r1451, %r77;
	shl.b32 	%r1453, %r1452, 3;
	mov.u32 	%r1454, _ZZN3cub18CUB_300001_SM_10006detail10radix_sort29DeviceRadixSortOnesweepKernelINS1_5radix10policy_hubIiN4cuda3std3__45tupleIJfiEEEyE10Policy1000ELNS0_9SortOrderE0EiSA_yiiNS1_21identity_decomposer_tEEEvPT5_SG_PT3_PKSH_PT1_PKSL_PT2_PKSP_T4_iiT6_E1s;
	add.s32 	%r1455, %r1454, %r1453;
	ld.shared.u64 	%rd151, [%r1455+43008];
	xor.b32  	%r1456, %r1450, -2147483648;
	add.s64 	%rd152, %rd151, %rd10;
	shl.b64 	%rd153, %rd152, 2;
	add.s64 	%rd154, %rd2, %rd153;
	st.global.u32 	[%rd154+1536], %r1456;
$L__BB9_199:
	bar.warp.sync 	-1;
	add.s32 	%r1457, %r1, 768;
	setp.ge.s32 	%p135, %r1457, %r293;
	@%p135 bra 	$L__BB9_201;
	ld.shared.u32 	%r1458, [%r103+3072];
	shr.u32 	%r1459, %r1458, %r421;
	and.b32  	%r1460, %r1459, %r77;
	shl.b32 	%r1461, %r1460, 3;
	mov.u32 	%r1462, _ZZN3cub18CUB_300001_SM_10006detail10radix_sort29DeviceRadixSortOnesweepKernelINS1_5radix10policy_hubIiN4cuda3std3__45tupleIJfiEEEyE10Policy1000ELNS0_9SortOrderE0EiSA_yiiNS1_21identity_decomposer_tEEEvPT5_SG_PT3_PKSH_PT1_PKSL_PT2_PKSP_T4_iiT6_E1s;
	add.s32 	%r1463, %r1462, %r1461;
	ld.shared.u64 	%rd155, [%r1463+43008];
	xor.b32  	%r1464, %r1458, -2147483648;
	add.s64 	%rd156, %rd155, %rd10;
	shl.b64 	%rd157, %rd156, 2;
	add.s64 	%rd158, %rd2, %rd157;
	st.global.u32 	[%rd158+3072], %r1464;
$L__BB9_201:
	bar.warp.sync 	-1;
	add.s32 	%r1465, %r1, 1152;
	setp.ge.s32 	%p136, %r1465, %r293;
	@%p136 bra 	$L__BB9_203;
	ld.shared.u32 	%r1466, [%r103+4608];
	shr.u32 	%r1467, %r1466, %r421;
	and.b32  	%r1468, %r1467, %r77;
	shl.b32 	%r1469, %r1468, 3;
	mov.u32 	%r1470, _ZZN3cub18CUB_300001_SM_10006detail10radix_sort29DeviceRadixSortOnesweepKernelINS1_5radix10policy_hubIiN4cuda3std3__45tupleIJfiEEEyE10Policy1000ELNS0_9SortOrderE0EiSA_yiiNS1_21identity_decomposer_tEEEvPT5_SG_PT3_PKSH_PT1_PKSL_PT2_PKSP_T4_iiT6_E1s;
	add.s32 	%r1471, %r1470, %r1469;
	ld.shared.u64 	%rd159, [%r1471+43008];
	xor.b32  	%r1472, %r1466, -2147483648;
	add.s64 	%rd160, %rd159, %rd10;
	shl.b64 	%rd161, %rd160, 2;
	add.s64 	%rd162, %rd2, %rd161;
	st.global.u32 	[%rd162+4608], %r1472;
$L__BB9_203:
	bar.warp.sync 	-1;
	add.s32 	%r1473, %r1, 1536;
	setp.ge.s32 	%p137, %r1473, %r293;
	@%p137 bra 	$L__BB9_205;
	ld.shared.u32 	%r1474, [%r103+6144];
	shr.u32 	%r1475, %r1474, %r421;
	and.b32  	%r1476, %r1475, %r77;
	shl.b32 	%r1477, %r1476, 3;
	mov.u32 	%r1478, _ZZN3cub18CUB_300001_SM_10006detail10radix_sort29DeviceRadixSortOnesweepKernelINS1_5radix10policy_hubIiN4cuda3std3__45tupleIJfiEEEyE10Policy1000ELNS0_9SortOrderE0EiSA_yiiNS1_21identity_decomposer_tEEEvPT5_SG_PT3_PKSH_PT1_PKSL_PT2_PKSP_T4_iiT6_E1s;
	add.s32 	%r1479, %r1478, %r1477;
	ld.shared.u64 	%rd163, [%r1479+43008];
	xor.b32  	%r1480, %r1474, -2147483648;
	add.s64 	%rd164, %rd163, %rd10;
	shl.b64 	%rd165, %rd164, 2;
	add.s64 	%rd166, %rd2, %rd165;
	st.global.u32 	[%rd166+6144], %r1480;
$L__BB9_205:
	bar.warp.sync 	-1;
	add.s32 	%r1481, %r1, 1920;
	setp.ge.s32 	%p138, %r1481, %r293;
	@%p138 bra 	$L__BB9_207;
	ld.shared.u32 	%r1482, [%r103+7680];
	shr.u32 	%r1483, %r1482, %r421;
	and.b32  	%r1484, %r1483, %r77;
	shl.b32 	%r1485, %r1484, 3;
	mov.u32 	%r1486, _ZZN3cub18CUB_300001_SM_10006detail10radix_sort29DeviceRadixSortOnesweepKernelINS1_5radix10policy_hubIiN4cuda3std3__45tupleIJfiEEEyE10Policy1000ELNS0_9SortOrderE0EiSA_yiiNS1_21identity_decomposer_tEEEvPT5_SG_PT3_PKSH_PT1_PKSL_PT2_PKSP_T4_iiT6_E1s;
	add.s32 	%r1487, %r1486, %r1485;
	ld.shared.u64 	%rd167, [%r1487+43008];
	xor.b32  	%r1488, %r1482, -2147483648;
	add.s64 	%rd168, %rd167, %rd10;
	shl.b64 	%rd169, %rd168, 2;
	add.s64 	%rd170, %rd2, %rd169;
	st.global.u32 	[%rd170+7680], %r1488;
$L__BB9_207:
	bar.warp.sync 	-1;
	add.s32 	%r1489, %r1, 2304;
	setp.ge.s32 	%p139, %r1489, %r293;
	@%p139 bra 	$L__BB9_209;
	ld.shared.u32 	%r1490, [%r103+9216];
	shr.u32 	%r1491, %r1490, %r421;
	and.b32  	%r1492, %r1491, %r77;
	shl.b32 	%r1493, %r1492, 3;
	mov.u32 	%r1494, _ZZN3cub18CUB_300001_SM_10006detail10radix_sort29DeviceRadixSortOnesweepKernelINS1_5radix10policy_hubIiN4cuda3std3__45tupleIJfiEEEyE10Policy1000ELNS0_9SortOrderE0EiSA_yiiNS1_21identity_decomposer_tEEEvPT5_SG_PT3_PKSH_PT1_PKSL_PT2_PKSP_T4_iiT6_E1s;
	add.s32 	%r1495, %r1494, %r1493;
	ld.shared.u64 	%rd171, [%r1495+43008];
	xor.b32  	%r1496, %r1490, -2147483648;
	add.s64 	%rd172, %rd171, %rd10;
	shl.b64 	%rd173, %rd172, 2;
	add.s64 	%rd174, %rd2, %rd173;
	st.global.u32 	[%rd174+9216], %r1496;
$L__BB9_209:
	bar.warp.sync 	-1;
	add.s32 	%r1497, %r1, 2688;
	setp.ge.s32 	%p140, %r1497, %r293;
	@%p140 bra 	$L__BB9_211;
	ld.shared.u32 	%r1498, [%r103+10752];
	shr.u32 	%r1499, %r1498, %r421;
	and.b32  	%r1500, %r1499, %r77;
	shl.b32 	%r1501, %r1500, 3;
	mov.u32 	%r1502, _ZZN3cub18CUB_300001_SM_10006detail10radix_sort29DeviceRadixSortOnesweepKernelINS1_5radix10policy_hubIiN4cuda3std3__45tupleIJfiEEEyE10Policy1000ELNS0_9SortOrderE0EiSA_yiiNS1_21identity_decomposer_tEEEvPT5_SG_PT3_PKSH_PT1_PKSL_PT2_PKSP_T4_iiT6_E1s;
	add.s32 	%r1503, %r1502, %r1501;
	ld.shared.u64 	%rd175, [%r1503+43008];
	xor.b32  	%r1504, %r1498, -2147483648;
	add.s64 	%rd176, %rd175, %rd10;
	shl.b64 	%rd177, %rd176, 2;
	add.s64 	%rd178, %rd2, %rd177;
	st.global.u32 	[%rd178+10752], %r1504;
$L__BB9_211:
	bar.warp.sync 	-1;
	or.b32  	%r1505, %r1, 3072;
	setp.ge.s32 	%p141, %r1505, %r293;
	@%p141 bra 	$L__BB9_213;
	ld.shared.u32 	%r1506, [%r103+12288];
	shr.u32 	%r1507, %r1506, %r421;
	and.b32  	%r1508, %r1507, %r77;
	shl.b32 	%r1509, %r1508, 3;
	mov.u32 	%r1510, _ZZN3cub18CUB_300001_SM_10006detail10radix_sort29DeviceRadixSortOnesweepKernelINS1_5radix10policy_hubIiN4cuda3std3__45tupleIJfiEEEyE10Policy1000ELNS0_9SortOrderE0EiSA_yiiNS1_21identity_decomposer_tEEEvPT5_SG_PT3_PKSH_PT1_PKSL_PT2_PKSP_T4_iiT6_E1s;
	add.s32 	%r1511, %r1510, %r1509;
	ld.shared.u64 	%rd179, [%r1511+43008];
	xor.b32  	%r1512, %r1506, -2147483648;
	add.s64 	%rd180, %rd179, %rd10;
	shl.b64 	%rd181, %rd180, 2;
	add.s64 	%rd182, %rd2, %rd181;
	st.global.u32 	[%rd182+12288], %r1512;
$L__BB9_213:
	bar.warp.sync 	-1;
	add.s32 	%r1513, %r1, 3456;
	setp.ge.s32 	%p142, %r1513, %r293;
	@%p142 bra 	$L__BB9_215;
	ld.shared.u32 	%r1514, [%r103+13824];
	shr.u32 	%r1515, %r1514, %r421;
	and.b32  	%r1516, %r1515, %r77;
	shl.b32 	%r1517, %r1516, 3;
	mov.u32 	%r1518, _ZZN3cub18CUB_300001_SM_10006detail10radix_sort29DeviceRadixSortOnesweepKernelINS1_5radix10policy_hubIiN4cuda3std3__45tupleIJfiEEEyE10Policy1000ELNS0_9SortOrderE0EiSA_yiiNS1_21identity_decomposer_tEEEvPT5_SG_PT3_PKSH_PT1_PKSL_PT2_PKSP_T4_iiT6_E1s;
	add.s32 	%r1519, %r1518, %r1517;
	ld.shared.u64 	%rd183, [%r1519+43008];
	xor.b32  	%r1520, %r1514, -2147483648;
	add.s64 	%rd184, %rd183, %rd10;
	shl.b64 	%rd185, %rd184, 2;
	add.s64 	%rd186, %rd2, %rd185;
	st.global.u32 	[%rd186+13824], %r1520;
$L__BB9_215:
	bar.warp.sync 	-1;
	add.s32 	%r1521, %r1, 3840;
	setp.ge.s32 	%p143, %r1521, %r293;
	@%p143 bra 	$L__BB9_217;
	ld.shared.u32 	%r1522, [%r103+15360];
	shr.u32 	%r1523, %r1522, %r421;
	and.b32  	%r1524, %r1523, %r77;
	shl.b32 	%r1525, %r1524, 3;
	mov.u32 	%r1526, _ZZN3cub18CUB_300001_SM_10006detail10radix_sort29DeviceRadixSortOnesweepKernelINS1_5radix10policy_hubIiN4cuda3std3__45tupleIJfiEEEyE10Policy1000ELNS0_9SortOrderE0EiSA_yiiNS1_21identity_decomposer_tEEEvPT5_SG_PT3_PKSH_PT1_PKSL_PT2_PKSP_T4_iiT6_E1s;
	add.s32 	%r1527, %r1526, %r1525;
	ld.shared.u64 	%rd187, [%r1527+43008];
	xor.b32  	%r1528, %r1522, -2147483648;
	add.s64 	%rd188, %rd187, %rd10;
	shl.b64 	%rd189, %rd188, 2;
	add.s64 	%rd190, %rd2, %rd189;
	st.global.u32 	[%rd190+15360], %r1528;
$L__BB9_217:
	bar.warp.sync 	-1;
	add.s32 	%r1529, %r1, 4224;
	setp.ge.s32 	%p144, %r1529, %r293;
	@%p144 bra 	$L__BB9_219;
	ld.shared.u32 	%r1530, [%r103+16896];
	shr.u32 	%r1531, %r1530, %r421;
	and.b32  	%r1532, %r1531, %r77;
	shl.b32 	%r1533, %r1532, 3;
	mov.u32 	%r1534, _ZZN3cub18CUB_300001_SM_10006detail10radix_sort29DeviceRadixSortOnesweepKernelINS1_5radix10policy_hubIiN4cuda3std3__45tupleIJfiEEEyE10Policy1000ELNS0_9SortOrderE0EiSA_yiiNS1_21identity_decomposer_tEEEvPT5_SG_PT3_PKSH_PT1_PKSL_PT2_PKSP_T4_iiT6_E1s;
	add.s32 	%r1535, %r1534, %r1533;
	ld.shared.u64 	%rd191, [%r1535+43008];
	xor.b32  	%r1536, %r1530, -2147483648;
	add.s64 	%rd192, %rd191, %rd10;
	shl.b64 	%rd193, %rd192, 2;
	add.s64 	%rd194, %rd2, %rd193;
	st.global.u32 	[%rd194+16896], %r1536;
$L__BB9_219:
	bar.warp.sync 	-1;
	add.s32 	%r1537, %r1, 4608;
	setp.ge.s32 	%p145, %r1537, %r293;
	@%p145 bra 	$L__BB9_221;
	ld.shared.u32 	%r1538, [%r103+18432];
	shr.u32 	%r1539, %r1538, %r421;
	and.b32  	%r1540, %r1539, %r77;
	shl.b32 	%r1541, %r1540, 3;
	mov.u32 	%r1542, _ZZN3cub18CUB_300001_SM_10006detail10radix_sort29DeviceRadixSortOnesweepKernelINS1_5radix10policy_hubIiN4cuda3std3__45tupleIJfiEEEyE10Policy1000ELNS0_9SortOrderE0EiSA_yiiNS1_21identity_decomposer_tEEEvPT5_SG_PT3_PKSH_PT1_PKSL_PT2_PKSP_T4_iiT6_E1s;
	add.s32 	%r1543, %r1542, %r1541;
	ld.shared.u64 	%rd195, [%r1543+43008];
	xor.b32  	%r1544, %r1538, -2147483648;
	add.s64 	%rd196, %rd195, %rd10;
	shl.b64 	%rd197, %rd196, 2;
	add.s64 	%rd198, %rd2, %rd197;
	st.global.u32 	[%rd198+18432], %r1544;
$L__BB9_221:
	bar.warp.sync 	-1;
	add.s32 	%r1545, %r1, 4992;
	setp.ge.s32 	%p146, %r1545, %r293;
	@%p146 bra 	$L__BB9_223;
	ld.shared.u32 	%r1546, [%r103+19968];
	shr.u32 	%r1547, %r1546, %r421;
	and.b32  	%r1548, %r1547, %r77;
	shl.b32 	%r1549, %r1548, 3;
	mov.u32 	%r1550, _ZZN3cub18CUB_300001_SM_10006detail10radix_sort29DeviceRadixSortOnesweepKernelINS1_5radix10policy_hubIiN4cuda3std3__45tupleIJfiEEEyE10Policy1000ELNS0_9SortOrderE0EiSA_yiiNS1_21identity_decomposer_tEEEvPT5_SG_PT3_PKSH_PT1_PKSL_PT2_PKSP_T4_iiT6_E1s;
	add.s32 	%r1551, %r1550, %r1549;
	ld.shared.u64 	%rd199, [%r1551+43008];
	xor.b32  	%r1552, %r1546, -2147483648;
	add.s64 	%rd200, %rd199, %rd10;
	shl.b64 	%rd201, %rd200, 2;
	add.s64 	%rd202, %rd2, %rd201;
	st.global.u32 	[%rd202+19968], %r1552;
$L__BB9_223:
	bar.warp.sync 	-1;
$L__BB9_224:
	setp.gt.s32 	%p147, %r5, %r420;
	ld.shared.u32 	%r1553, [%r103];
	shr.u32 	%r1554, %r1553, %r421;
	and.b32  	%r294, %r1554, %r77;
	ld.shared.u32 	%r1555, [%r103+1536];
	shr.u32 	%r1556, %r1555, %r421;
	and.b32  	%r295, %r1556, %r77;
	ld.shared.u32 	%r1557, [%r103+3072];
	shr.u32 	%r1558, %r1557, %r421;
	and.b32  	%r296, %r1558, %r77;
	ld.shared.u32 	%r1559, [%r103+4608];
	shr.u32 	%r1560, %r1559, %r421;
	and.b32  	%r297, %r1560, %r77;
	ld.shared.u32 	%r1561, [%r103+6144];
	shr.u32 	%r1562, %r1561, %r421;
	and.b32  	%r298, %r1562, %r77;
	ld.shared.u32 	%r1563, [%r103+7680];
	shr.u32 	%r1564, %r1563, %r421;
	and.b32  	%r299, %r1564, %r77;
	ld.shared.u32 	%r1565, [%r103+9216];
	shr.u32 	%r1566, %r1565, %r421;
	and.b32  	%r300, %r1566, %r77;
	ld.shared.u32 	%r1567, [%r103+10752];
	shr.u32 	%r1568, %r1567, %r421;
	and.b32  	%r301, %r1568, %r77;
	ld.shared.u32 	%r1569, [%r103+12288];
	shr.u32 	%r1570, %r1569, %r421;
	and.b32  	%r302, %r1570, %r77;
	ld.shared.u32 	%r1571, [%r103+13824];
	shr.u32 	%r1572, %r1571, %r421;
	and.b32  	%r303, %r1572, %r77;
	ld.shared.u32 	%r1573, [%r103+15360];
	shr.u32 	%r1574, %r1573, %r421;
	and.b32  	%r304, %r1574, %r77;
	ld.shared.u32 	%r1575, [%r103+16896];
	shr.u32 	%r1576, %r1575, %r421;
	and.b32  	%r305, %r1576, %r77;
	ld.shared.u32 	%r1577, [%r103+18432];
	shr.u32 	%r1578, %r1577, %r421;
	and.b32  	%r306, %r1578, %r77;
	ld.shared.u32 	%r1579, [%r103+19968];
	shr.u32 	%r1580, %r1579, %r421;
	and.b32  	%r307, %r1580, %r77;
	@%p147 bra 	$L__BB9_226;
	ld.global.u32 	%r1952, [%rd9];
	ld.global.u32 	%r1953, [%rd9+4];
	ld.global.u32 	%r1954, [%rd9+256];
	ld.global.u32 	%r1955, [%rd9+260];
	ld.global.u32 	%r1956, [%rd9+512];
	ld.global.u32 	%r1957, [%rd9+516];
	ld.global.u32 	%r1958, [%rd9+768];
	ld.global.u32 	%r1959, [%rd9+772];
	ld.global.u32 	%r1960, [%rd9+1024];
	ld.global.u32 	%r1961, [%rd9+1028];
	ld.global.u32 	%r1962, [%rd9+1280];
	ld.global.u32 	%r1963, [%rd9+1284];
	ld.global.u32 	%r1964, [%rd9+1536];
	ld.global.u32 	%r1965, [%rd9+1540];
	ld.global.u32 	%r1966, [%rd9+1792];
	ld.global.u32 	%r1967, [%rd9+1796];
	ld.global.u32 	%r1968, [%rd9+2048];
	ld.global.u32 	%r1969, [%rd9+2052];
	ld.global.u32 	%r1970, [%rd9+2304];
	ld.global.u32 	%r1971, [%rd9+2308];
	ld.global.u32 	%r1972, [%rd9+2560];
	ld.global.u32 	%r1973, [%rd9+2564];
	ld.global.u32 	%r1974, [%rd9+2816];
	ld.global.u32 	%r1975, [%rd9+2820];
	ld.global.u32 	%r1976, [%rd9+3072];
	ld.global.u32 	%r1977, [%rd9+3076];
	ld.global.u32 	%r1978, [%rd9+3328];
	ld.global.u32 	%r1979, [%rd9+3332];
	bra.uni 	$L__BB9_254;
$L__BB9_226:
	cvt.u32.u64 	%r1582, %rd8;
	cvt.u32.u64 	%r1583, %rd5;
	sub.s32 	%r336, %r420, %r1583;
	setp.ge.s32 	%p148, %r1582, %r336;
	mov.b32 	%r1952, 0;
	mov.u32 	%r1953, %r1952;
	@%p148 bra 	$L__BB9_228;
	ld.global.u32 	%r1952, [%rd9];
	ld.global.u32 	%r1953, [%rd9+4];
$L__BB9_228:
	add.s32 	%r1586, %r1582, 32;
	setp.ge.s32 	%p149, %r1586, %r336;
	mov.b32 	%r1954, 0;
	mov.u32 	%r1955, %r1954;
	@%p149 bra 	$L__BB9_230;
	ld.global.u32 	%r1954, [%rd9+256];
	ld.global.u32 	%r1955, [%rd9+260];
$L__BB9_230:
	cvt.u32.u64 	%r1588, %rd8;
	add.s32 	%r1589, %r1588, 64;
	setp.ge.s32 	%p150, %r1589, %r336;
	mov.b32 	%r1956, 0;
	mov.u32 	%r1957, %r1956;
	@%p150 bra 	$L__BB9_232;
	ld.global.u32 	%r1956, [%rd9+512];
	ld.global.u32 	%r1957, [%rd9+516];
$L__BB9_232:
	cvt.u32.u64 	%r1591, %rd8;
	add.s32 	%r1592, %r1591, 96;
	setp.ge.s32 	%p151, %r1592, %r336;
	mov.b32 	%r1958, 0;
	mov.u32 	%r1959, %r1958;
	@%p151 bra 	$L__BB9_234;
	ld.global.u32 	%r1958, [%rd9+768];
	ld.global.u32 	%r1959, [%rd9+772];
$L__BB9_234:
	cvt.u32.u64 	%r1594, %rd8;
	add.s32 	%r1595, %r1594, 128;
	setp.ge.s32 	%p152, %r1595, %r336;
	mov.b32 	%r1960, 0;
	mov.u32 	%r1961, %r1960;
	@%p152 bra 	$L__BB9_236;
	ld.global.u32 	%r1960, [%rd9+1024];
	ld.global.u32 	%r1961, [%rd9+1028];
$L__BB9_236:
	cvt.u32.u64 	%r1597, %rd8;
	add.s32 	%r1598, %r1597, 160;
	setp.ge.s32 	%p153, %r1598, %r336;
	mov.b32 	%r1962, 0;
	mov.u32 	%r1963, %r1962;
	@%p153 bra 	$L__BB9_238;
	ld.global.u32 	%r1962, [%rd9+1280];
	ld.global.u32 	%r1963, [%rd9+1284];
$L__BB9_238:
	cvt.u32.u64 	%r1600, %rd8;
	add.s32 	%r1601, %r1600, 192;
	setp.ge.s32 	%p154, %r1601, %r336;
	mov.b32 	%r1964, 0;
	mov.u32 	%r1965, %r1964;
	@%p154 bra 	$L__BB9_240;
	ld.global.u32 	%r1964, [%rd9+1536];
	ld.global.u32 	%r1965, [%rd9+1540];
$L__BB9_240:
	cvt.u32.u64 	%r1603, %rd8;
	add.s32 	%r1604, %r1603, 224;
	setp.ge.s32 	%p155, %r1604, %r336;
	mov.b32 	%r1966, 0;
	mov.u32 	%r1967, %r1966;
	@%p155 bra 	$L__BB9_242;
	ld.global.u32 	%r1966, [%rd9+1792];
	ld.global.u32 	%r1967, [%rd9+1796];
$L__BB9_242:
	cvt.u32.u64 	%r1606, %rd8;
	add.s32 	%r1607, %r1606, 256;
	setp.ge.s32 	%p156, %r1607, %r336;
	mov.b32 	%r1968, 0;
	mov.u32 	%r1969, %r1968;
	@%p156 bra 	$L__BB9_244;
	ld.global.u32 	%r1968, [%rd9+2048];
	ld.global.u32 	%r1969, [%rd9+2052];
$L__BB9_244:
	cvt.u32.u64 	%r1609, %rd8;
	add.s32 	%r1610, %r1609, 288;
	setp.ge.s32 	%p157, %r1610, %r336;
	mov.b32 	%r1970, 0;
	mov.u32 	%r1971, %r1970;
	@%p157 bra 	$L__BB9_246;
	ld.global.u32 	%r1970, [%rd9+2304];
	ld.global.u32 	%r1971, [%rd9+2308];
$L__BB9_246:
	cvt.u32.u64 	%r1612, %rd8;
	add.s32 	%r1613, %r1612, 320;
	setp.ge.s32 	%p158, %r1613, %r336;
	mov.b32 	%r1972, 0;
	mov.u32 	%r1973, %r1972;
	@%p158 bra 	$L__BB9_248;
	ld.global.u32 	%r1972, [%rd9+2560];
	ld.global.u32 	%r1973, [%rd9+2564];
$L__BB9_248:
	cvt.u32.u64 	%r1615, %rd8;
	add.s32 	%r1616, %r1615, 352;
	setp.ge.s32 	%p159, %r1616, %r336;
	mov.b32 	%r1974, 0;
	mov.u32 	%r1975, %r1974;
	@%p159 bra 	$L__BB9_250;
	ld.global.u32 	%r1974, [%rd9+2816];
	ld.global.u32 	%r1975, [%rd9+2820];
$L__BB9_250:
	cvt.u32.u64 	%r1618, %rd8;
	add.s32 	%r1619, %r1618, 384;
	setp.ge.s32 	%p160, %r1619, %r336;
	mov.b32 	%r1976, 0;
	mov.u32 	%r1977, %r1976;
	@%p160 bra 	$L__BB9_252;
	ld.global.u32 	%r1976, [%rd9+3072];
	ld.global.u32 	%r1977, [%rd9+3076];
$L__BB9_252:
	cvt.u32.u64 	%r1621, %rd8;
	add.s32 	%r1622, %r1621, 416;
	setp.ge.s32 	%p161, %r1622, %r336;
	mov.b32 	%r1978, 0;
	mov.u32 	%r1979, %r1978;
	@%p161 bra 	$L__BB9_254;
	ld.global.u32 	%r1978, [%rd9+3328];
	ld.global.u32 	%r1979, [%rd9+3332];
$L__BB9_254:
	bar.sync 	0;
	add.s32 	%r1624, %r274, %r1329;
	st.shared.v2.u32 	[%r1624+-8], {%r1952, %r1953};
	add.s32 	%r1626, %r275, %r1331;
	st.shared.v2.u32 	[%r1626+-8], {%r1954, %r1955};
	add.s32 	%r1628, %r276, %r1332;
	st.shared.v2.u32 	[%r1628+-8], {%r1956, %r1957};
	add.s32 	%r1630, %r277, %r1333;
	st.shared.v2.u32 	[%r1630+-8], {%r1958, %r1959};
	add.s32 	%r1632, %r278, %r1334;
	st.shared.v2.u32 	[%r1632+-8], {%r1960, %r1961};
	add.s32 	%r1634, %r279, %r1335;
	st.shared.v2.u32 	[%r1634+-8], {%r1962, %r1963};
	add.s32 	%r1636, %r280, %r1336;
	st.shared.v2.u32 	[%r1636+-8], {%r1964, %r1965};
	mov.u32 	%r1638, _ZZN3cub18CUB_300001_SM_10006detail10radix_sort29DeviceRadixSortOnesweepKernelINS1_5radix10policy_hubIiN4cuda3std3__45tupleIJfiEEEyE10Policy1000ELNS0_9SortOrderE0EiSA_yiiNS1_21identity_decomposer_tEEEvPT5_SG_PT3_PKSH_PT1_PKSL_PT2_PKSP_T4_iiT6_E1s;
	add.s32 	%r1639, %r1638, %r1337;
	add.s32 	%r1640, %r1639, %r1337;
	st.shared.v2.u32 	[%r1640+-8], {%r1966, %r1967};
	add.s32 	%r1642, %r1638, %r1339;
	add.s32 	%r1643, %r1642, %r1339;
	st.shared.v2.u32 	[%r1643+-8], {%r1968, %r1969};
	add.s32 	%r1645, %r1638, %r1341;
	add.s32 	%r1646, %r1645, %r1341;
	st.shared.v2.u32 	[%r1646+-8], {%r1970, %r1971};
	add.s32 	%r1648, %r1638, %r1343;
	add.s32 	%r1649, %r1648, %r1343;
	st.shared.v2.u32 	[%r1649+-8], {%r1972, %r1973};
	add.s32 	%r1651, %r281, %r1345;
	st.shared.v2.u32 	[%r1651+-8], {%r1974, %r1975};
	add.s32 	%r1653, %r282, %r1346;
	st.shared.v2.u32 	[%r1653+-8], {%r1976, %r1977};
	add.s32 	%r1655, %r283, %r1347;
	st.shared.v2.u32 	[%r1655+-8], {%r1978, %r1979};
	bar.sync 	0;
	@%p147 bra 	$L__BB9_256;
	shl.b32 	%r1656, %r1, 2;
	add.s32 	%r1657, %r103, %r1656;
	ld.shared.v2.u32 	{%r1658, %r1659}, [%r1657];
	shl.b32 	%r1660, %r294, 3;
	add.s32 	%r1662, %r1638, 43008;
	add.s32 	%r1663, %r1662, %r1660;
	ld.shared.u64 	%rd203, [%r1663];
	add.s64 	%rd204, %rd203, %rd10;
	shl.b64 	%rd205, %rd204, 3;
	add.s64 	%rd206, %rd1, %rd205;
	st.global.u32 	[%rd206], %r1658;
	st.global.u32 	[%rd206+4], %r1659;
	bar.warp.sync 	-1;
	ld.shared.v2.u32 	{%r1664, %r1665}, [%r1657+3072];
	shl.b32 	%r1666, %r295, 3;
	add.s32 	%r1667, %r1662, %r1666;
	ld.shared.u64 	%rd207, [%r1667];
	add.s64 	%rd208, %rd207, %rd10;
	shl.b64 	%rd209, %rd208, 3;
	add.s64 	%rd210, %rd1, %rd209;
	st.global.u32 	[%rd210+3072], %r1664;
	st.global.u32 	[%rd210+3076], %r1665;
	bar.warp.sync 	-1;
	ld.shared.v2.u32 	{%r1668, %r1669}, [%r1657+6144];
	shl.b32 	%r1670, %r296, 3;
	add.s32 	%r1671, %r1662, %r1670;
	ld.shared.u64 	%rd211, [%r1671];
	add.s64 	%rd212, %rd211, %rd10;
	shl.b64 	%rd213, %rd212, 3;
	add.s64 	%rd214, %rd1, %rd213;
	st.global.u32 	[%rd214+6144], %r1668;
	st.global.u32 	[%rd214+6148], %r1669;
	bar.warp.sync 	-1;
	ld.shared.v2.u32 	{%r1672, %r1673}, [%r1657+9216];
	shl.b32 	%r1674, %r297, 3;
	add.s32 	%r1675, %r1662, %r1674;
	ld.shared.u64 	%rd215, [%r1675];
	add.s64 	%rd216, %rd215, %rd10;
	shl.b64 	%rd217, %rd216, 3;
	add.s64 	%rd218, %rd1, %rd217;
	st.global.u32 	[%rd218+9216], %r1672;
	st.global.u32 	[%rd218+9220], %r1673;
	bar.warp.sync 	-1;
	ld.shared.v2.u32 	{%r1676, %r1677}, [%r1657+12288];
	shl.b32 	%r1678, %r298, 3;
	add.s32 	%r1679, %r1662, %r1678;
	ld.shared.u64 	%rd219, [%r1679];
	add.s64 	%rd220, %rd219, %rd10;
	shl.b64 	%rd221, %rd220, 3;
	add.s64 	%rd222, %rd1, %rd221;
	st.global.u32 	[%rd222+12288], %r1676;
	st.global.u32 	[%rd222+12292], %r1677;
	bar.warp.sync 	-1;
	ld.shared.v2.u32 	{%r1680, %r1681}, [%r1657+15360];
	shl.b32 	%r1682, %r299, 3;
	add.s32 	%r1683, %r1662, %r1682;
	ld.shared.u64 	%rd223, [%r1683];
	add.s64 	%rd224, %rd223, %rd10;
	shl.b64 	%rd225, %rd224, 3;
	add.s64 	%rd226, %rd1, %rd225;
	st.global.u32 	[%rd226+15360], %r1680;
	st.global.u32 	[%rd226+15364], %r1681;
	bar.warp.sync 	-1;
	ld.shared.v2.u32 	{%r1684, %r1685}, [%r1657+18432];
	shl.b32 	%r1686, %r300, 3;
	add.s32 	%r1687, %r1662, %r1686;
	ld.shared.u64 	%rd227, [%r1687];
	add.s64 	%rd228, %rd227, %rd10;
	shl.b64 	%rd229, %rd228, 3;
	add.s64 	%rd230, %rd1, %rd229;
	st.global.u32 	[%rd230+18432], %r1684;
	st.global.u32 	[%rd230+18436], %r1685;
	bar.warp.sync 	-1;
	ld.shared.v2.u32 	{%r1688, %r1689}, [%r1657+21504];
	shl.b32 	%r1690, %r301, 3;
	add.s32 	%r1691, %r1662, %r1690;
	ld.shared.u64 	%rd231, [%r1691];
	add.s64 	%rd232, %rd231, %rd10;
	shl.b64 	%rd233, %rd232, 3;
	add.s64 	%rd234, %rd1, %rd233;
	st.global.u32 	[%rd234+21504], %r1688;
	st.global.u32 	[%rd234+21508], %r1689;
	bar.warp.sync 	-1;
	ld.shared.v2.u32 	{%r1692, %r1693}, [%r1657+24576];
	shl.b32 	%r1694, %r302, 3;
	add.s32 	%r1695, %r1662, %r1694;
	ld.shared.u64 	%rd235, [%r1695];
	add.s64 	%rd236, %rd235, %rd10;
	shl.b64 	%rd237, %rd236, 3;
	add.s64 	%rd238, %rd1, %rd237;
	st.global.u32 	[%rd238+24576], %r1692;
	st.global.u32 	[%rd238+24580], %r1693;
	bar.warp.sync 	-1;
	ld.shared.v2.u32 	{%r1696, %r1697}, [%r1657+27648];
	shl.b32 	%r1698, %r303, 3;
	add.s32 	%r1699, %r1662, %r1698;
	ld.shared.u64 	%rd239, [%r1699];
	add.s64 	%rd240, %rd239, %rd10;
	shl.b64 	%rd241, %rd240, 3;
	add.s64 	%rd242, %rd1, %rd241;
	st.global.u32 	[%rd242+27648], %r1696;
	st.global.u32 	[%rd242+27652], %r1697;
	bar.warp.sync 	-1;
	ld.shared.v2.u32 	{%r1700, %r1701}, [%r1657+30720];
	shl.b32 	%r1702, %r304, 3;
	add.s32 	%r1703, %r1662, %r1702;
	ld.shared.u64 	%rd243, [%r1703];
	add.s64 	%rd244, %rd243, %rd10;
	shl.b64 	%rd245, %rd244, 3;
	add.s64 	%rd246, %rd1, %rd245;
	st.global.u32 	[%rd246+30720], %r1700;
	st.global.u32 	[%rd246+30724], %r1701;
	bar.warp.sync 	-1;
	ld.shared.v2.u32 	{%r1704, %r1705}, [%r1657+33792];
	shl.b32 	%r1706, %r305, 3;
	add.s32 	%r1707, %r1662, %r1706;
	ld.shared.u64 	%rd247, [%r1707];
	add.s64 	%rd248, %rd247, %rd10;
	shl.b64 	%rd249, %rd248, 3;
	add.s64 	%rd250, %rd1, %rd249;
	st.global.u32 	[%rd250+33792], %r1704;
	st.global.u32 	[%rd250+33796], %r1705;
	bar.warp.sync 	-1;
	ld.shared.v2.u32 	{%r1708, %r1709}, [%r1657+36864];
	shl.b32 	%r1710, %r306, 3;
	add.s32 	%r1711, %r1662, %r1710;
	ld.shared.u64 	%rd251, [%r1711];
	add.s64 	%rd252, %rd251, %rd10;
	shl.b64 	%rd253, %rd252, 3;
	add.s64 	%rd254, %rd1, %rd253;
	st.global.u32 	[%rd254+36864], %r1708;
	st.global.u32 	[%rd254+36868], %r1709;
	bar.warp.sync 	-1;
	ld.shared.v2.u32 	{%r1712, %r1713}, [%r1657+39936];
	shl.b32 	%r1714, %r307, 3;
	add.s32 	%r1715, %r1662, %r1714;
	ld.shared.u64 	%rd255, [%r1715];
	add.s64 	%rd256, %rd255, %rd10;
	shl.b64 	%rd257, %rd256, 3;
	add.s64 	%rd258, %rd1, %rd257;
	st.global.u32 	[%rd258+39936], %r1712;
	st.global.u32 	[%rd258+39940], %r1713;
	bar.warp.sync 	-1;
	bra.uni 	$L__BB9_285;
$L__BB9_256:
	mad.lo.s32 	%r419, %r4, -5376, %r420;
	shl.b32 	%r1716, %r294, 3;
	add.s32 	%r1718, %r1638, %r1716;
	ld.shared.u64 	%rd26, [%r1718+43008];
	setp.ge.s32 	%p163, %r1, %r419;
	@%p163 bra 	$L__BB9_258;
	shl.b32 	%r1719, %r1, 2;
	add.s32 	%r1720, %r103, %r1719;
	ld.shared.v2.u32 	{%r1721, %r1722}, [%r1720];
	add.s64 	%rd259, %rd26, %rd10;
	shl.b64 	%rd260, %rd259, 3;
	add.s64 	%rd261, %rd1, %rd260;
	st.global.u32 	[%rd261], %r1721;
	st.global.u32 	[%rd261+4], %r1722;
$L__BB9_258:
	bar.warp.sync 	-1;
	shl.b32 	%r1723, %r295, 3;
	add.s32 	%r1725, %r1638, %r1723;
	ld.shared.u64 	%rd27, [%r1725+43008];
	add.s32 	%r1726, %r1, 384;
	setp.ge.s32 	%p164, %r1726, %r419;
	@%p164 bra 	$L__BB9_260;
	shl.b32 	%r1727, %r1, 2;
	add.s32 	%r1728, %r103, %r1727;
	ld.shared.v2.u32 	{%r1729, %r1730}, [%r1728+3072];
	add.s64 	%rd262, %rd27, %rd10;
	shl.b64 	%rd263, %rd262, 3;
	add.s64 	%rd264, %rd1, %rd263;
	st.global.u32 	[%rd264+3072], %r1729;
	st.global.u32 	[%rd264+3076], %r1730;
$L__BB9_260:
	bar.warp.sync 	-1;
	shl.b32 	%r1731, %r296, 3;
	add.s32 	%r1733, %r1638, %r1731;
	ld.shared.u64 	%rd28, [%r1733+43008];
	add.s32 	%r1734, %r1, 768;
	setp.ge.s32 	%p165, %r1734, %r419;
	@%p165 bra 	$L__BB9_262;
	shl.b32 	%r1735, %r1, 2;
	add.s32 	%r1736, %r103, %r1735;
	ld.shared.v2.u32 	{%r1737, %r1738}, [%r1736+6144];
	add.s64 	%rd265, %rd28, %rd10;
	shl.b64 	%rd266, %rd265, 3;
	add.s64 	%rd267, %rd1, %rd266;
	st.global.u32 	[%rd267+6144], %r1737;
	st.global.u32 	[%rd267+6148], %r1738;
$L__BB9_262:
	bar.warp.sync 	-1;
	shl.b32 	%r1739, %r297, 3;
	add.s32 	%r1741, %r1638, %r1739;
	ld.shared.u64 	%rd29, [%r1741+43008];
	add.s32 	%r1742, %r1, 1152;
	setp.ge.s32 	%p166, %r1742, %r419;
	@%p166 bra 	$L__BB9_264;
	shl.b32 	%r1743, %r1, 2;
	add.s32 	%r1744, %r103, %r1743;
	ld.shared.v2.u32 	{%r1745, %r1746}, [%r1744+9216];
	add.s64 	%rd268, %rd29, %rd10;
	shl.b64 	%rd269, %rd268, 3;
	add.s64 	%rd270, %rd1, %rd269;
	st.global.u32 	[%rd270+9216], %r1745;
	st.global.u32 	[%rd270+9220], %r1746;
$L__BB9_264:
	bar.warp.sync 	-1;
	shl.b32 	%r1747, %r298, 3;
	add.s32 	%r1749, %r1638, %r1747;
	ld.shared.u64 	%rd30, [%r1749+43008];
	add.s32 	%r1750, %r1, 1536;
	setp.ge.s32 	%p167, %r1750, %r419;
	@%p167 bra 	$L__BB9_266;
	shl.b32 	%r1751, %r1, 2;
	add.s32 	%r1752, %r103, %r1751;
	ld.shared.v2.u32 	{%r1753, %r1754}, [%r1752+12288];
	add.s64 	%rd271, %rd30, %rd10;
	shl.b64 	%rd272, %rd271, 3;
	add.s64 	%rd273, %rd1, %rd272;
	st.global.u32 	[%rd273+12288], %r1753;
	st.global.u32 	[%rd273+12292], %r1754;
$L__BB9_266:
	bar.warp.sync 	-1;
	shl.b32 	%r1755, %r299, 3;
	add.s32 	%r1757, %r1638, %r1755;
	ld.shared.u64 	%rd31, [%r1757+43008];
	add.s32 	%r1758, %r1, 1920;
	setp.ge.s32 	%p168, %r1758, %r419;
	@%p168 bra 	$L__BB9_268;
	shl.b32 	%r1759, %r1, 2;
	add.s32 	%r1760, %r103, %r1759;
	ld.shared.v2.u32 	{%r1761, %r1762}, [%r1760+15360];
	add.s64 	%rd274, %rd31, %rd10;
	shl.b64 	%rd275, %rd274, 3;
	add.s64 	%rd276, %rd1, %rd275;
	st.global.u32 	[%rd276+15360], %r1761;
	st.global.u32 	[%rd276+15364], %r1762;
$L__BB9_268:
	bar.warp.sync 	-1;
	shl.b32 	%r1763, %r300, 3;
	add.s32 	%r1765, %r1638, %r1763;
	ld.shared.u64 	%rd32, [%r1765+43008];
	add.s32 	%r1766, %r1, 2304;
	setp.ge.s32 	%p169, %r1766, %r419;
	@%p169 bra 	$L__BB9_270;
	shl.b32 	%r1767, %r1, 2;
	add.s32 	%r1768, %r103, %r1767;
	ld.shared.v2.u32 	{%r1769, %r1770}, [%r1768+18432];
	add.s64 	%rd277, %rd32, %rd10;
	shl.b64 	%rd278, %rd277, 3;
	add.s64 	%rd279, %rd1, %rd278;
	st.global.u32 	[%rd279+18432], %r1769;
	st.global.u32 	[%rd279+18436], %r1770;
$L__BB9_270:
	bar.warp.sync 	-1;
	shl.b32 	%r1771, %r301, 3;
	add.s32 	%r1773, %r1638, %r1771;
	ld.shared.u64 	%rd33, [%r1773+43008];
	add.s32 	%r1774, %r1, 2688;
	setp.ge.s32 	%p170, %r1774, %r419;
	@%p170 bra 	$L__BB9_272;
	shl.b32 	%r1775, %r1, 2;
	add.s32 	%r1776, %r103, %r1775;
	ld.shared.v2.u32 	{%r1777, %r1778}, [%r1776+21504];
	add.s64 	%rd280, %rd33, %rd10;
	shl.b64 	%rd281, %rd280, 3;
	add.s64 	%rd282, %rd1, %rd281;
	st.global.u32 	[%rd282+21504], %r1777;
	st.global.u32 	[%rd282+21508], %r1778;
$L__BB9_272:
	bar.warp.sync 	-1;
	shl.b32 	%r1779, %r302, 3;
	add.s32 	%r1781, %r1638, %r1779;
	ld.shared.u64 	%rd34, [%r1781+43008];
	or.b32  	%r1782, %r1, 3072;
	setp.ge.s32 	%p171, %r1782, %r419;
	@%p171 bra 	$L__BB9_274;
	shl.b32 	%r1783, %r1, 2;
	add.s32 	%r1784, %r103, %r1783;
	ld.shared.v2.u32 	{%r1785, %r1786}, [%r1784+24576];
	add.s64 	%rd283, %rd34, %rd10;
	shl.b64 	%rd284, %rd283, 3;
	add.s64 	%rd285, %rd1, %rd284;
	st.global.u32 	[%rd285+24576], %r1785;
	st.global.u32 	[%rd285+24580], %r1786;
$L__BB9_274:
	bar.warp.sync 	-1;
	shl.b32 	%r1787, %r303, 3;
	add.s32 	%r1789, %r1638, %r1787;
	ld.shared.u64 	%rd35, [%r1789+43008];
	add.s32 	%r1790, %r1, 3456;
	setp.ge.s32 	%p172, %r1790, %r419;
	@%p172 bra 	$L__BB9_276;
	shl.b32 	%r1791, %r1, 2;
	add.s32 	%r1792, %r103, %r1791;
	ld.shared.v2.u32 	{%r1793, %r1794}, [%r1792+27648];
	add.s64 	%rd286, %rd35, %rd10;
	shl.b64 	%rd287, %rd286, 3;
	add.s64 	%rd288, %rd1, %rd287;
	st.global.u32 	[%rd288+27648], %r1793;
	st.global.u32 	[%rd288+27652], %r1794;
$L__BB9_276:
	bar.warp.sync 	-1;
	shl.b32 	%r1795, %r304, 3;
	add.s32 	%r1797, %r1638, %r1795;
	ld.shared.u64 	%rd36, [%r1797+43008];
	add.s32 	%r1798, %r1, 3840;
	setp.ge.s32 	%p173, %r1798, %r419;
	@%p173 bra 	$L__BB9_278;
	shl.b32 	%r1799, %r1, 2;
	add.s32 	%r1800, %r103, %r1799;
	ld.shared.v2.u32 	{%r1801, %r1802}, [%r1800+30720];
	add.s64 	%rd289, %rd36, %rd10;
	shl.b64 	%rd290, %rd289, 3;
	add.s64 	%rd291, %rd1, %rd290;
	st.global.u32 	[%rd291+30720], %r1801;
	st.global.u32 	[%rd291+30724], %r1802;
$L__BB9_278:
	bar.warp.sync 	-1;
	shl.b32 	%r1803, %r305, 3;
	add.s32 	%r1805, %r1638, %r1803;
	ld.shared.u64 	%rd37, [%r1805+43008];
	add.s32 	%r1806, %r1, 4224;
	setp.ge.s32 	%p174, %r1806, %r419;
	@%p174 bra 	$L__BB9_280;
	shl.b32 	%r1807, %r1, 2;
	add.s32 	%r1808, %r103, %r1807;
	ld.shared.v2.u32 	{%r1809, %r1810}, [%r1808+33792];
	add.s64 	%rd292, %rd37, %rd10;
	shl.b64 	%rd293, %rd292, 3;
	add.s64 	%rd294, %rd1, %rd293;
	st.global.u32 	[%rd294+33792], %r1809;
	st.global.u32 	[%rd294+33796], %r1810;
$L__BB9_280:
	bar.warp.sync 	-1;
	shl.b32 	%r1811, %r306, 3;
	add.s32 	%r1813, %r1638, %r1811;
	ld.shared.u64 	%rd38, [%r1813+43008];
	add.s32 	%r1814, %r1, 4608;
	setp.ge.s32 	%p175, %r1814, %r419;
	@%p175 bra 	$L__BB9_282;
	shl.b32 	%r1815, %r1, 2;
	add.s32 	%r1816, %r103, %r1815;
	ld.shared.v2.u32 	{%r1817, %r1818}, [%r1816+36864];
	add.s64 	%rd295, %rd38, %rd10;
	shl.b64 	%rd296, %rd295, 3;
	add.s64 	%rd297, %rd1, %rd296;
	st.global.u32 	[%rd297+36864], %r1817;
	st.global.u32 	[%rd297+36868], %r1818;
$L__BB9_282:
	bar.warp.sync 	-1;
	shl.b32 	%r1819, %r307, 3;
	add.s32 	%r1821, %r1638, %r1819;
	ld.shared.u64 	%rd298, [%r1821+43008];
	add.s64 	%rd39, %rd298, %rd10;
	add.s32 	%r1822, %r1, 4992;
	setp.ge.s32 	%p176, %r1822, %r419;
	@%p176 bra 	$L__BB9_284;
	shl.b32 	%r1823, %r1, 2;
	add.s32 	%r1824, %r103, %r1823;
	ld.shared.v2.u32 	{%r1825, %r1826}, [%r1824+39936];
	shl.b64 	%rd299, %rd39, 3;
	add.s64 	%rd300, %rd1, %rd299;
	st.global.u32 	[%rd300+39936], %r1825;
	st.global.u32 	[%rd300+39940], %r1826;
$L__BB9_284:
	bar.warp.sync 	-1;
$L__BB9_285:
	ret;

}
	// .globl	_ZN3cub18CUB_300001_SM_10006detail10radix_sort31DeviceRadixSortSingleTileKernelINS1_5radix10policy_hubIiiyE10Policy1000ELNS0_9SortOrderE0EiiyNS1_21identity_decomposer_tEEEvPKT1_PSA_PKT2_PSE_T3_iiT4_
.visible .entry _ZN3cub18CUB_300001_SM_10006detail10radix_sort31DeviceRadixSortSingleTileKernelINS1_5radix10policy_hubIiiyE10Policy1000ELNS0_9SortOrderE0EiiyNS1_21identity_decomposer_tEEEvPKT1_PSA_PKT2_PSE_T3_iiT4_(
	.param .u64 .ptr .align 1 _ZN3cub18CUB_300001_SM_10006detail10radix_sort31DeviceRadixSortSingleTileKernelINS1_5radix10policy_hubIiiyE10Policy1000ELNS0_9SortOrderE0EiiyNS1_21identity_decomposer_tEEEvPKT1_PSA_PKT2_PSE_T3_iiT4__param_0,
	.param .u64 .ptr .align 1 _ZN3cub18CUB_300001_SM_10006detail10radix_sort31DeviceRadixSortSingleTileKernelINS1_5radix10policy_hubIiiyE10Policy1000ELNS0_9SortOrderE0EiiyNS1_21identity_decomposer_tEEEvPKT1_PSA_PKT2_PSE_T3_iiT4__param_1,
	.param .u64 .ptr .align 1 _ZN3cub18CUB_300001_SM_10006detail10radix_sort31DeviceRadixSortSingleTileKernelINS1_5radix10policy_hubIiiyE10Policy1000ELNS0_9SortOrderE0EiiyNS1_21identity_decomposer_tEEEvPKT1_PSA_PKT2_PSE_T3_iiT4__param_2,
	.param .u64 .ptr .align 1 _ZN3cub18CUB_300001_SM_10006detail10radix_sort31DeviceRadixSortSingleTileKernelINS1_5radix10policy_hubIiiyE10Policy1000ELNS0_9SortOrderE0EiiyNS1_21identity_decomposer_tEEEvPKT1_PSA_PKT2_PSE_T3_iiT4__param_3,
	.param .u64 _ZN3cub18CUB_300001_SM_10006detail10radix_sort31DeviceRadixSortSingleTileKernelINS1_5radix10policy_hubIiiyE10Policy1000ELNS0_9SortOrderE0EiiyNS1_21identity_decomposer_tEEEvPKT1_PSA_PKT2_PSE_T3_iiT4__param_4,
	.param .u32 _ZN3cub18CUB_300001_SM_10006detail10radix_sort31DeviceRadixSortSingleTileKernelINS1_5radix10policy_hubIiiyE10Policy1000ELNS0_9SortOrderE0EiiyNS1_21identity_decomposer_tEEEvPKT1_PSA_PKT2_PSE_T3_iiT4__param_5,
	.param .u32 _ZN3cub18CUB_300001_SM_10006detail10radix_sort31DeviceRadixSortSingleTileKernelINS1_5radix10policy_hubIiiyE10Policy1000ELNS0_9SortOrderE0EiiyNS1_21identity_decomposer_tEEEvPKT1_PSA_PKT2_PSE_T3_iiT4__param_6,
	.param .align 1 .b8 _ZN3cub18CUB_300001_SM_10006detail10radix_sort31DeviceRadixSortSingleTileKernelINS1_5radix10policy_hubIiiyE10Policy1000ELNS0_9SortOrderE0EiiyNS1_21identity_decomposer_tEEEvPKT1_PSA_PKT2_PSE_T3_iiT4__param_7[1]
)
.maxntid 256
.minnctapersm 1
{
	.reg .pred 	%p<73>;
	.reg .b16 	%rs<39>;
	.reg .b32 	%r<900>;
	.reg .b64 	%rd<37>;
	// demoted variable
	.shared .align 16 .b8 _ZZN3cub18CUB_300001_SM_10006detail10radix_sort31DeviceRadixSortSingleTileKernelINS1_5radix10policy_hubIiiyE10Policy1000ELNS0_9SortOrderE0EiiyNS1_21identity_decomposer_tEEEvPKT1_PSA_PKT2_PSE_T3_iiT4_E12temp_storage[33856];
	ld.param.u64 	%rd10, [_ZN3cub18CUB_300001_SM_10006detail10radix_sort31DeviceRadixSortSingleTileKernelINS1_5radix10policy_hubIiiyE10Policy1000ELNS0_9SortOrderE0EiiyNS1_21identity_decomposer_tEEEvPKT1_PSA_PKT2_PSE_T3_iiT4__param_0];
	ld.param.u64 	%rd6, [_ZN3cub18CUB_300001_SM_10006detail10radix_sort31DeviceRadixSortSingleTileKernelINS1_5radix10policy_hubIiiyE10Policy1000ELNS0_9SortOrderE0EiiyNS1_21identity_decomposer_tEEEvPKT1_PSA_PKT2_PSE_T3_iiT4__param_1];
	ld.param.u64 	%rd7, [_ZN3cub18CUB_300001_SM_10006detail10radix_sort31DeviceRadixSortSingleTileKernelINS1_5radix10policy_hubIiiyE10Policy1000ELNS0_9SortOrderE0EiiyNS1_21identity_decomposer_tEEEvPKT1_PSA_PKT2_PSE_T3_iiT4__param_2];
	ld.param.u64 	%rd8, [_ZN3cub18CUB_300001_SM_10006detail10radix_sort31DeviceRadixSortSingleTileKernelINS1_5radix10policy_hubIiiyE10Policy1000ELNS0_9SortOrderE0EiiyNS1_21identity_decomposer_tEEEvPKT1_PSA_PKT2_PSE_T3_iiT4__param_3];
	ld.param.u64 	%rd9, [_ZN3cub18CUB_300001_SM_10006detail10radix_sort31DeviceRadixSortSingleTileKernelINS1_5radix10policy_hubIiiyE10Policy1000ELNS0_9SortOrderE0EiiyNS1_21identity_decomposer_tEEEvPKT1_PSA_PKT2_PSE_T3_iiT4__param_4];
	ld.param.u32 	%r303, [_ZN3cub18CUB_300001_SM_10006detail10radix_sort31DeviceRadixSortSingleTileKernelINS1_5radix10policy_hubIiiyE10Policy1000ELNS0_9SortOrderE0EiiyNS1_21identity_decomposer_tEEEvPKT1_PSA_PKT2_PSE_T3_iiT4__param_5];
	ld.param.u32 	%r304, [_ZN3cub18CUB_300001_SM_10006detail10radix_sort31DeviceRadixSortSingleTileKernelINS1_5radix10policy_hubIiiyE10Policy1000ELNS0_9SortOrderE0EiiyNS1_21identity_decomposer_tEEEvPKT1_PSA_PKT2_PSE_T3_iiT4__param_6];
	cvta.to.global.u64 	%rd11, %rd10;
	cvt.u32.u64 	%r1, %rd9;
	mov.u32 	%r2, %tid.x;
	mul.lo.s32 	%r3, %r2, 19;
	setp.ge.s32 	%p1, %r3, %r1;
	mul.wide.u32 	%rd12, %r3, 4;
	add.s64 	%rd1, %rd11, %rd12;
	mov.b32 	%r878, -1;
	@%p1 bra 	$L__BB10_2;
	ld.global.u32 	%r306, [%rd1];
	xor.b32  	%r878, %r306, -2147483648;
$L__BB10_2:
	add.s32 	%r6, %r3, 1;
	setp.ge.s32 	%p2, %r6, %r1;
	mov.b32 	%r877, -1;
	@%p2 bra 	$L__BB10_4;
	ld.global.u32 	%r308, [%rd1+4];
	xor.b32  	%r877, %r308, -2147483648;
$L__BB10_4:
	add.s32 	%r9, %r3, 2;
	setp.ge.s32 	%p3, %r9, %r1;
	mov.b32 	%r876, -1;
	@%p3 bra 	$L__BB10_6;
	ld.global.u32 	%r310, [%rd1+8];
	xor.b32  	%r876, %r310, -2147483648;
$L__BB10_6:
	add.s32 	%r12, %r3, 3;
	setp.ge.s32 	%p4, %r12, %r1;
	mov.b32 	%r875, -1;
	@%p4 bra 	$L__BB10_8;
	ld.global.u32 	%r312, [%rd1+12];
	xor.b32  	%r875, %r312, -2147483648;
$L__BB10_8:
	add.s32 	%r15, %r3, 4;
	setp.ge.s32 	%p5, %r15, %r1;
	mov.b32 	%r874, -1;
	@%p5 bra 	$L__BB10_10;
	ld.global.u32 	%r314, [%rd1+16];
	xor.b32  	%r874, %r314, -2147483648;
$L__BB10_10:
	add.s32 	%r18, %r3, 5;
	setp.ge.s32 	%p6, %r18, %r1;
	mov.b32 	%r873, -1;
	@%p6 bra 	$L__BB10_12;
	ld.global.u32 	%r316, [%rd1+20];
	xor.b32  	%r873, %r316, -2147483648;
$L__BB10_12:
	add.s32 	%r21, %r3, 6;
	setp.ge.s32 	%p7, %r21, %r1;
	mov.b32 	%r872, -1;
	@%p7 bra 	$L__BB10_14;
	ld.global.u32 	%r318, [%rd1+24];
	xor.b32  	%r872, %r318, -2147483648;
$L__BB10_14:
	add.s32 	%r24, %r3, 7;
	setp.ge.s32 	%p8, %r24, %r1;
	mov.b32 	%r871, -1;
	@%p8 bra 	$L__BB10_16;
	ld.global.u32 	%r320, [%rd1+28];
	xor.b32  	%r871, %r320, -2147483648;
$L__BB10_16:
	add.s32 	%r27, %r3, 8;
	setp.ge.s32 	%p9, %r27, %r1;
	mov.b32 	%r870, -1;
	@%p9 bra 	$L__BB10_18;
	ld.global.u32 	%r322, [%rd1+32];
	xor.b32  	%r870, %r322, -2147483648;
$L__BB10_18:
	add.s32 	%r30, %r3, 9;
	setp.ge.s32 	%p10, %r30, %r1;
	mov.b32 	%r869, -1;
	@%p10 bra 	$L__BB10_20;
	ld.global.u32 	%r324, [%rd1+36];
	xor.b32  	%r869, %r324, -2147483648;
$L__BB10_20:
	add.s32 	%r33, %r3, 10;
	setp.ge.s32 	%p11, %r33, %r1;
	mov.b32 	%r868, -1;
	@%p11 bra 	$L__BB10_22;
	ld.global.u32 	%r326, [%rd1+40];
	xor.b32  	%r868, %r326, -2147483648;
$L__BB10_22:
	add.s32 	%r36, %r3, 11;
	setp.ge.s32 	%p12, %r36, %r1;
	mov.b32 	%r867, -1;
	@%p12 bra 	$L__BB10_24;
	ld.global.u32 	%r328, [%rd1+44];
	xor.b32  	%r867, %r328, -2147483648;
$L__BB10_24:
	add.s32 	%r39, %r3, 12;
	setp.ge.s32 	%p13, %r39, %r1;
	mov.b32 	%r866, -1;
	@%p13 bra 	$L__BB10_26;
	ld.global.u32 	%r330, [%rd1+48];
	xor.b32  	%r866, %r330, -2147483648;
$L__BB10_26:
	add.s32 	%r42, %r3, 13;
	setp.ge.s32 	%p14, %r42, %r1;
	mov.b32 	%r865, -1;
	@%p14 bra 	$L__BB10_28;
	ld.global.u32 	%r332, [%rd1+52];
	xor.b32  	%r865, %r332, -2147483648;
$L__BB10_28:
	add.s32 	%r45, %r3, 14;
	setp.ge.s32 	%p15, %r45, %r1;
	mov.b32 	%r864, -1;
	@%p15 bra 	$L__BB10_30;
	ld.global.u32 	%r334, [%rd1+56];
	xor.b32  	%r864, %r334, -2147483648;
$L__BB10_30:
	add.s32 	%r48, %r3, 15;
	setp.ge.s32 	%p16, %r48, %r1;
	mov.b32 	%r863, -1;
	@%p16 bra 	$L__BB10_32;
	ld.global.u32 	%r336, [%rd1+60];
	xor.b32  	%r863, %r336, -2147483648;
$L__BB10_32:
	add.s32 	%r51, %r3, 16;
	setp.ge.s32 	%p17, %r51, %r1;
	mov.b32 	%r862, -1;
	@%p17 bra 	$L__BB10_34;
	ld.global.u32 	%r338, [%rd1+64];
	xor.b32  	%r862, %r338, -2147483648;
$L__BB10_34:
	add.s32 	%r54, %r3, 17;
	setp.ge.s32 	%p18, %r54, %r1;
	mov.b32 	%r861, -1;
	@%p18 bra 	$L__BB10_36;
	ld.global.u32 	%r340, [%rd1+68];
	xor.b32  	%r861, %r340, -2147483648;
$L__BB10_36:
	add.s32 	%r57, %r3, 18;
	setp.ge.s32 	%p19, %r57, %r1;
	mov.b32 	%r860, -1;
	@%p19 bra 	$L__BB10_38;
	ld.global.u32 	%r342, [%rd1+72];
	xor.b32  	%r860, %r342, -2147483648;
$L__BB10_38:
	bar.sync 	0;
	mov.b64 	{%r344, %r345}, %rd9;
	shfl.sync.idx.b32	%r60|%p20, %r344, 0, 31, -1;
	shfl.sync.idx.b32	%r346|%p21, %r345, 0, 31, -1;
	mov.b64 	%rd2, {%r60, %r346};
	setp.ge.s32 	%p22, %r3, %r60;
	cvta.to.global.u64 	%rd13, %rd7;
	add.s64 	%rd3, %rd13, %rd12;
	@%p22 bra 	$L__BB10_40;
	ld.global.u32 	%r897, [%rd3];
$L__BB10_40:
	setp.ge.s32 	%p23, %r6, %r60;
	@%p23 bra 	$L__BB10_42;
	ld.global.u32 	%r896, [%rd3+4];
$L__BB10_42:
	setp.ge.s32 	%p24, %r9, %r60;
	@%p24 bra 	$L__BB10_44;
	ld.global.u32 	%r895, [%rd3+8];
$L__BB10_44:
	setp.ge.s32 	%p25, %r12, %r60;
	@%p25 bra 	$L__BB10_46;
	ld.global.u32 	%r894, [%rd3+12];
$L__BB10_46:
	setp.ge.s32 	%p26, %r15, %r60;
	@%p26 bra 	$L__BB10_48;
	ld.global.u32 	%r893, [%rd3+16];
$L__BB10_48:
	setp.ge.s32 	%p27, %r18, %r60;
	@%p27 bra 	$L__BB10_50;
	ld.global.u32 	%r892, [%rd3+20];
$L__BB10_50:
	setp.ge.s32 	%p28, %r21, %r60;
	@%p28 bra 	$L__BB10_52;
	ld.global.u32 	%r891, [%rd3+24];
$L__BB10_52:
	setp.ge.s32 	%p29, %r24, %r60;
	@%p29 bra 	$L__BB10_54;
	ld.global.u32 	%r890, [%rd3+28];
$L__BB10_54:
	setp.ge.s32 	%p30, %r27, %r60;
	@%p30 bra 	$L__BB10_56;
	ld.global.u32 	%r889, [%rd3+32];
$L__BB10_56:
	setp.ge.s32 	%p31, %r30, %r60;
	@%p31 bra 	$L__BB10_58;
	ld.global.u32 	%r888, [%rd3+36];
$L__BB10_58:
	setp.ge.s32 	%p32, %r33, %r60;
	@%p32 bra 	$L__BB10_60;
	ld.global.u32 	%r887, [%rd3+40];
$L__BB10_60:
	setp.ge.s32 	%p33, %r36, %r60;
	@%p33 bra 	$L__BB10_62;
	ld.global.u32 	%r886, [%rd3+44];
$L__BB10_62:
	setp.ge.s32 	%p34, %r39, %r60;
	@%p34 bra 	$L__BB10_64;
	ld.global.u32 	%r885, [%rd3+48];
$L__BB10_64:
	setp.ge.s32 	%p35, %r42, %r60;
	@%p35 bra 	$L__BB10_66;
	ld.global.u32 	%r884, [%rd3+52];
$L__BB10_66:
	setp.ge.s32 	%p36, %r45, %r60;
	@%p36 bra 	$L__BB10_68;
	ld.global.u32 	%r883, [%rd3+56];
$L__BB10_68:
	setp.ge.s32 	%p37, %r48, %r60;
	@%p37 bra 	$L__BB10_70;
	ld.global.u32 	%r882, [%rd3+60];
$L__BB10_70:
	setp.ge.s32 	%p38, %r51, %r60;
	@%p38 bra 	$L__BB10_72;
	ld.global.u32 	%r881, [%rd3+64];
$L__BB10_72:
	setp.ge.s32 	%p39, %r54, %r60;
	@%p39 bra 	$L__BB10_74;
	ld.global.u32 	%r880, [%rd3+68];
$L__BB10_74:
	setp.ge.s32 	%p40, %r57, %r60;
	@%p40 bra 	$L__BB10_76;
	ld.global.u32 	%r879, [%rd3+72];
$L__BB10_76:
	bar.sync 	0;
	shr.u32 	%r99, %r2, 5;
	shl.b32 	%r366, %r2, 2;
	mov.u32 	%r367, _ZZN3cub18CUB_300001_SM_10006detail10radix_sort31DeviceRadixSortSingleTileKernelINS1_5radix10policy_hubIiiyE10Policy1000ELNS0_9SortOrderE0EiiyNS1_21identity_decomposer_tEEEvPKT1_PSA_PKT2_PSE_T3_iiT4_E12temp_storage;
	add.s32 	%r100, %r367, %r366;
	shl.b32 	%r368, %r2, 7;
	add.s32 	%r101, %r100, %r368;
	shl.b32 	%r369, %r99, 2;
	add.s32 	%r370, %r367, %r369;
	add.s32 	%r102, %r370, 33792;
	mad.lo.s32 	%r103, %r2, -56, %r101;
	add.s32 	%r859, %r303, 6;
	sub.s32 	%r858, %r304, %r303;
$L__BB10_77:
	add.s32 	%r430, %r859, -6;
	min.s32 	%r373, %r858, 6;
	mov.b32 	%r459, 0;
	st.shared.u32 	[%r100], %r459;
	st.shared.u32 	[%r100+1024], %r459;
	st.shared.u32 	[%r100+2048], %r459;
	st.shared.u32 	[%r100+3072], %r459;
	st.shared.u32 	[%r100+4096], %r459;
	st.shared.u32 	[%r100+5120], %r459;
	st.shared.u32 	[%r100+6144], %r459;
	st.shared.u32 	[%r100+7168], %r459;
	st.shared.u32 	[%r100+8192], %r459;
	st.shared.u32 	[%r100+9216], %r459;
	st.shared.u32 	[%r100+10240], %r459;
	st.shared.u32 	[%r100+11264], %r459;
	st.shared.u32 	[%r100+12288], %r459;
	st.shared.u32 	[%r100+13312], %r459;
	st.shared.u32 	[%r100+14336], %r459;
	st.shared.u32 	[%r100+15360], %r459;
	st.shared.u32 	[%r100+16384], %r459;
	st.shared.u32 	[%r100+17408], %r459;
	st.shared.u32 	[%r100+18432], %r459;
	st.shared.u32 	[%r100+19456], %r459;
	st.shared.u32 	[%r100+20480], %r459;
	st.shared.u32 	[%r100+21504], %r459;
	st.shared.u32 	[%r100+22528], %r459;
	st.shared.u32 	[%r100+23552], %r459;
	st.shared.u32 	[%r100+24576], %r459;
	st.shared.u32 	[%r100+25600], %r459;
	st.shared.u32 	[%r100+26624], %r459;
	st.shared.u32 	[%r100+27648], %r459;
	st.shared.u32 	[%r100+28672], %r459;
	st.shared.u32 	[%r100+29696], %r459;
	st.shared.u32 	[%r100+30720], %r459;
	st.shared.u32 	[%r100+31744], %r459;
	st.shared.u32 	[%r100+32768], %r459;
	// begin inline asm
	bmsk.clamp.b32 %r371, %r459, %r373;
	// end inline asm
	// begin inline asm
	shr.b32 %r374, %r878, %r430;
	// end inline asm
	and.b32  	%r462, %r371, %r374;
	shl.b32 	%r463, %r462, 10;
	and.b32  	%r464, %r463, 31744;
	add.s32 	%r465, %r100, %r464;
	shr.u32 	%r466, %r462, 4;
	and.b32  	%r467, %r466, 268435454;
	add.s32 	%r147, %r465, %r467;
	ld.shared.u16 	%rs1, [%r147];
	add.s16 	%rs20, %rs1, 1;
	st.shared.u16 	[%r147], %rs20;
	// begin inline asm
	shr.b32 %r377, %r877, %r430;
	// end inline asm
	and.b32  	%r468, %r371, %r377;
	shl.b32 	%r469, %r468, 10;
	and.b32  	%r470, %r469, 31744;
	add.s32 	%r471, %r100, %r470;
	shr.u32 	%r472, %r468, 4;
	and.b32  	%r473, %r472, 268435454;
	add.s32 	%r148, %r471, %r473;
	ld.shared.u16 	%rs2, [%r148];
	add.s16 	%rs21, %rs2, 1;
	st.shared.u16 	[%r148], %rs21;
	// begin inline asm
	shr.b32 %r380, %r876, %r430;
	// end inline asm
	and.b32  	%r474, %r371, %r380;
	shl.b32 	%r475, %r474, 10;
	and.b32  	%r476, %r475, 31744;
	add.s32 	%r477, %r100, %r476;
	shr.u32 	%r478, %r474, 4;
	and.b32  	%r479, %r478, 268435454;
	add.s32 	%r149, %r477, %r479;
	ld.shared.u16 	%rs3, [%r149];
	add.s16 	%rs22, %rs3, 1;
	st.shared.u16 	[%r149], %rs22;
	// begin inline asm
	shr.b32 %r383, %r875, %r430;
	// end inline asm
	and.b32  	%r480, %r371, %r383;
	shl.b32 	%r481, %r480, 10;
	and.b32  	%r482, %r481, 31744;
	add.s32 	%r483, %r100, %r482;
	shr.u32 	%r484, %r480, 4;
	and.b32  	%r485, %r484, 268435454;
	add.s32 	%r150, %r483, %r485;
	ld.shared.u16 	%rs4, [%r150];
	add.s16 	%rs23, %rs4, 1;
	st.shared.u16 	[%r150], %rs23;
	// begin inline asm
	shr.b32 %r386, %r874, %r430;
	// end inline asm
	and.b32  	%r486, %r371, %r386;
	shl.b32 	%r487, %r486, 10;
	and.b32  	%r488, %r487, 31744;
	add.s32 	%r489, %r100, %r488;
	shr.u32 	%r490, %r486, 4;
	and.b32  	%r491, %r490, 268435454;
	add.s32 	%r151, %r489, %r491;
	ld.shared.u16 	%rs5, [%r151];
	add.s16 	%rs24, %rs5, 1;
	st.shared.u16 	[%r151], %rs24;
	// begin inline asm
	shr.b32 %r389, %r873, %r430;
	// end inline asm
	and.b32  	%r492, %r371, %r389;
	shl.b32 	%r493, %r492, 10;
	and.b32  	%r494, %r493, 31744;
	add.s32 	%r495, %r100, %r494;
	shr.u32 	%r496, %r492, 4;
	and.b32  	%r497, %r496, 268435454;
	add.s32 	%r152, %r495, %r497;
	ld.shared.u16 	%rs6, [%r152];
	add.s16 	%rs25, %rs6, 1;
	st.shared.u16 	[%r152], %rs25;
	// begin inline asm
	shr.b32 %r392, %r872, %r430;
	// end inline asm
	and.b32  	%r498, %r371, %r392;
	shl.b32 	%r499, %r498, 10;
	and.b32  	%r500, %r499, 31744;
	add.s32 	%r501, %r100, %r500;
	shr.u32 	%r502, %r498, 4;
	and.b32  	%r503, %r502, 268435454;
	add.s32 	%r153, %r501, %r503;
	ld.shared.u16 	%rs7, [%r153];
	add.s16 	%rs26, %rs7, 1;
	st.shared.u16 	[%r153], %rs26;
	// begin inline asm
	shr.b32 %r395, %r871, %r430;
	// end inline asm
	and.b32  	%r504, %r371, %r395;
	shl.b32 	%r505, %r504, 10;
	and.b32  	%r506, %r505, 31744;
	add.s32 	%r507, %r100, %r506;
	shr.u32 	%r508, %r504, 4;
	and.b32  	%r509, %r508, 268435454;
	add.s32 	%r154, %r507, %r509;
	ld.shared.u16 	%rs8, [%r154];
	add.s16 	%rs27, %rs8, 1;
	st.shared.u16 	[%r154], %rs27;
	// begin inline asm
	shr.b32 %r398, %r870, %r430;
	// end inline asm
	and.b32  	%r510, %r371, %r398;
	shl.b32 	%r511, %r510, 10;
	and.b32  	%r512, %r511, 31744;
	add.s32 	%r513, %r100, %r512;
	shr.u32 	%r514, %r510, 4;
	and.b32  	%r515, %r514, 268435454;
	add.s32 	%r155, %r513, %r515;
	ld.shared.u16 	%rs9, [%r155];
	add.s16 	%rs28, %rs9, 1;
	st.shared.u16 	[%r155], %rs28;
	// begin inline asm
	shr.b32 %r401, %r869, %r430;
	// end inline asm
	and.b32  	%r516, %r371, %r401;
	shl.b32 	%r517, %r516, 10;
	and.b32  	%r518, %r517, 31744;
	add.s32 	%r519, %r100, %r518;
	shr.u32 	%r520, %r516, 4;
	and.b32  	%r521, %r520, 268435454;
	add.s32 	%r156, %r519, %r521;
	ld.shared.u16 	%rs10, [%r156];
	add.s16 	%rs29, %rs10, 1;
	st.shared.u16 	[%r156], %rs29;
	// begin inline asm
	shr.b32 %r404, %r868, %r430;
	// end inline asm
	and.b32  	%r522, %r371, %r404;
	shl.b32 	%r523, %r522, 10;
	and.b32  	%r524, %r523, 31744;
	add.s32 	%r525, %r100, %r524;
	shr.u32 	%r526, %r522, 4;
	and.b32  	%r527, %r526, 268435454;
	add.s32 	%r157, %r525, %r527;
	ld.shared.u16 	%rs11, [%r157];
	add.s16 	%rs30, %rs11, 1;
	st.shared.u16 	[%r157], %rs30;
	// begin inline asm
	shr.b32 %r407, %r867, %r430;
	// end inline asm
	and.b32  	%r528, %r371, %r407;
	shl.b32 	%r529, %r528, 10;
	and.b32  	%r530, %r529, 31744;
	add.s32 	%r531, %r100, %r530;
	shr.u32 	%r532, %r528, 4;
	and.b32  	%r533, %r532, 268435454;
	add.s32 	%r158, %r531, %r533;
	ld.shared.u16 	%rs12, [%r158];
	add.s16 	%rs31, %rs12, 1;
	st.shared.u16 	[%r158], %rs31;
	// begin inline asm
	shr.b32 %r410, %r866, %r430;
	// end inline asm
	and.b32  	%r534, %r371, %r410;
	shl.b32 	%r535, %r534, 10;
	and.b32  	%r536, %r535, 31744;
	add.s32 	%r537, %r100, %r536;
	shr.u32 	%r538, %r534, 4;
	and.b32  	%r539, %r538, 268435454;
	add.s32 	%r159, %r537, %r539;
	ld.shared.u16 	%rs13, [%r159];
	add.s16 	%rs32, %rs13, 1;
	st.shared.u16 	[%r159], %rs32;
	// begin inline asm
	shr.b32 %r413, %r865, %r430;
	// end inline asm
	and.b32  	%r540, %r371, %r413;
	shl.b32 	%r541, %r540, 10;
	and.b32  	%r542, %r541, 31744;
	add.s32 	%r543, %r100, %r542;
	shr.u32 	%r544, %r540, 4;
	and.b32  	%r545, %r544, 268435454;
	add.s32 	%r160, %r543, %r545;
	ld.shared.u16 	%rs14, [%r160];
	add.s16 	%rs33, %rs14, 1;
	st.shared.u16 	[%r160], %rs33;
	// begin inline asm
	shr.b32 %r416, %r864, %r430;
	// end inline asm
	and.b32  	%r546, %r371, %r416;
	shl.b32 	%r547, %r546, 10;
	and.b32  	%r548, %r547, 31744;
	add.s32 	%r549, %r100, %r548;
	shr.u32 	%r550, %r546, 4;
	and.b32  	%r551, %r550, 268435454;
	add.s32 	%r161, %r549, %r551;
	ld.shared.u16 	%rs15, [%r161];
	add.s16 	%rs34, %rs15, 1;
	st.shared.u16 	[%r161], %rs34;
	// begin inline asm
	shr.b32 %r419, %r863, %r430;
	// end inline asm
	and.b32  	%r552, %r371, %r419;
	shl.b32 	%r553, %r552, 10;
	and.b32  	%r554, %r553, 31744;
	add.s32 	%r555, %r100, %r554;
	shr.u32 	%r556, %r552, 4;
	and.b32  	%r557, %r556, 268435454;
	add.s32 	%r162, %r555, %r557;
	ld.shared.u16 	%rs16, [%r162];
	add.s16 	%rs35, %rs16, 1;
	st.shared.u16 	[%r162], %rs35;
	// begin inline asm
	shr.b32 %r422, %r862, %r430;
	// end inline asm
	and.b32  	%r558, %r371, %r422;
	shl.b32 	%r559, %r558, 10;
	and.b32  	%r560, %r559, 31744;
	add.s32 	%r561, %r100, %r560;
	shr.u32 	%r562, %r558, 4;
	and.b32  	%r563, %r562, 268435454;
	add.s32 	%r163, %r561, %r563;
	ld.shared.u16 	%rs17, [%r163];
	add.s16 	%rs36, %rs17, 1;
	st.shared.u16 	[%r163], %rs36;
	// begin inline asm
	shr.b32 %r425, %r861, %r430;
	// end inline asm
	and.b32  	%r564, %r371, %r425;
	shl.b32 	%r565, %r564, 10;
	and.b32  	%r566, %r565, 31744;
	add.s32 	%r567, %r100, %r566;
	shr.u32 	%r568, %r564, 4;
	and.b32  	%r569, %r568, 268435454;
	add.s32 	%r164, %r567, %r569;
	ld.shared.u16 	%rs18, [%r164];
	add.s16 	%rs37, %rs18, 1;
	st.shared.u16 	[%r164], %rs37;
	// begin inline asm
	shr.b32 %r428, %r860, %r430;
	// end inline asm
	and.b32  	%r570, %r371, %r428;
	shl.b32 	%r571, %r570, 10;
	and.b32  	%r572, %r571, 31744;
	add.s32 	%r573, %r100, %r572;
	shr.u32 	%r574, %r570, 4;
	and.b32  	%r575, %r574, 268435454;
	add.s32 	%r165, %r573, %r575;
	ld.shared.u16 	%rs19, [%r165];
	add.s16 	%rs38, %rs19, 1;
	st.shared.u16 	[%r165], %rs38;
	bar.sync 	0;
	ld.shared.u32 	%r166, [%r101];
	ld.shared.u32 	%r576, [%r101+4];
	ld.shared.u32 	%r577, [%r101+8];
	ld.shared.u32 	%r578, [%r101+12];
	ld.shared.u32 	%r579, [%r101+16];
	ld.shared.u32 	%r580, [%r101+20];
	ld.shared.u32 	%r581, [%r101+24];
	ld.shared.u32 	%r582, [%r101+28];
	ld.shared.u32 	%r583, [%r101+32];
	ld.shared.u32 	%r584, [%r101+36];
	ld.shared.u32 	%r585, [%r101+40];
	ld.shared.u32 	%r586, [%r101+44];
	ld.shared.u32 	%r587, [%r101+48];
	ld.shared.u32 	%r588, [%r101+52];
	ld.shared.u32 	%r589, [%r101+56];
	ld.shared.u32 	%r590, [%r101+60];
	ld.shared.u32 	%r591, [%r101+64];
	ld.shared.u32 	%r592, [%r101+68];
	ld.shared.u32 	%r593, [%r101+72];
	ld.shared.u32 	%r594, [%r101+76];
	ld.shared.u32 	%r595, [%r101+80];
	ld.shared.u32 	%r596, [%r101+84];
	ld.shared.u32 	%r597, [%r101+88];
	ld.shared.u32 	%r598, [%r101+92];
	ld.shared.u32 	%r599, [%r101+96];
	ld.shared.u32 	%r600, [%r101+100];
	ld.shared.u32 	%r601, [%r101+104];
	ld.shared.u32 	%r602, [%r101+108];
	ld.shared.u32 	%r603, [%r101+112];
	ld.shared.u32 	%r604, [%r101+116];
	ld.shared.u32 	%r605, [%r101+120];
	ld.shared.u32 	%r606, [%r101+124];
	ld.shared.u32 	%r607, [%r101+128];
	add.s32 	%r167, %r576, %r166;
	add.s32 	%r168, %r577, %r167;
	add.s32 	%r169, %r578, %r168;
	add.s32 	%r170, %r579, %r169;
	add.s32 	%r171, %r580, %r170;
	add.s32 	%r172, %r581, %r171;
	add.s32 	%r173, %r582, %r172;
	add.s32 	%r174, %r583, %r173;
	add.s32 	%r175, %r584, %r174;
	add.s32 	%r176, %r585, %r175;
	add.s32 	%r177, %r586, %r176;
	add.s32 	%r178, %r587, %r177;
	add.s32 	%r179, %r588, %r178;
	add.s32 	%r180, %r589, %r179;
	add.s32 	%r181, %r590, %r180;
	add.s32 	%r182, %r591, %r181;
	add.s32 	%r183, %r592, %r182;
	add.s32 	%r184, %r593, %r183;
	add.s32 	%r185, %r594, %r184;
	add.s32 	%r186, %r595, %r185;
	add.s32 	%r187, %r596, %r186;
	add.s32 	%r188, %r597, %r187;
	add.s32 	%r189, %r598, %r188;
	add.s32 	%r190, %r599, %r189;
	add.s32 	%r191, %r600, %r190;
	add.s32 	%r192, %r601, %r191;
	add.s32 	%r193, %r602, %r192;
	add.s32 	%r194, %r603, %r193;
	add.s32 	%r195, %r604, %r194;
	add.s32 	%r196, %r605, %r195;
	add.s32 	%r197, %r606, %r196;
	add.s32 	%r436, %r607, %r197;
	// begin inline asm
	mov.u32 %r431, %laneid;
	// end inline asm
	mov.b32 	%r434, 1;
	mov.b32 	%r461, -1;
	// begin inline asm
	{  .reg .u32 r0;  .reg .pred p;  shfl.sync.up.b32 r0|p, %r436, %r434, %r459, %r461;  @p add.u32 r0, r0, %r436;  mov.u32 %r432, r0;}
	// end inline asm
	mov.b32 	%r440, 2;
	// begin inline asm
	{  .reg .u32 r0;  .reg .pred p;  shfl.sync.up.b32 r0|p, %r432, %r440, %r459, %r461;  @p add.u32 r0, r0, %r432;  mov.u32 %r438, r0;}
	// end inline asm
	mov.b32 	%r446, 4;
	// begin inline asm
	{  .reg .u32 r0;  .reg .pred p;  shfl.sync.up.b32 r0|p, %r438, %r446, %r459, %r461;  @p add.u32 r0, r0, %r438;  mov.u32 %r444, r0;}
	// end inline asm
	mov.b32 	%r452, 8;
	// begin inline asm
	{  .reg .u32 r0;  .reg .pred p;  shfl.sync.up.b32 r0|p, %r444, %r452, %r459, %r461;  @p add.u32 r0, r0, %r444;  mov.u32 %r450, r0;}
	// end inline asm
	mov.b32 	%r458, 16;
	// begin inline asm
	{  .reg .u32 r0;  .reg .pred p;  shfl.sync.up.b32 r0|p, %r450, %r458, %r459, %r461;  @p add.u32 r0, r0, %r450;  mov.u32 %r456, r0;}
	// end inline asm
	setp.ne.s32 	%p41, %r431, 31;
	@%p41 bra 	$L__BB10_79;
	st.shared.u32 	[%r102], %r456;
$L__BB10_79:
	sub.s32 	%r608, %r456, %r436;
	setp.gt.u32 	%p42, %r2, 31;
	setp.eq.s32 	%p43, %r99, 7;
	setp.eq.s32 	%p44, %r99, 6;
	setp.eq.s32 	%p45, %r99, 5;
	setp.eq.s32 	%p46, %r99, 4;
	setp.eq.s32 	%p47, %r99, 3;
	setp.eq.s32 	%p48, %r99, 2;
	setp.eq.s32 	%p49, %r99, 1;
	bar.sync 	0;
	ld.shared.v4.u32 	{%r609, %r610, %r611, %r612}, [_ZZN3cub18CUB_300001_SM_10006detail10radix_sort31DeviceRadixSortSingleTileKernelINS1_5radix10policy_hubIiiyE10Policy1000ELNS0_9SortOrderE0EiiyNS1_21identity_decomposer_tEEEvPKT1_PSA_PKT2_PSE_T3_iiT4_E12temp_storage+33792];
	selp.b32 	%r613, %r609, %r898, %p49;
	add.s32 	%r614, %r610, %r609;
	selp.b32 	%r615, %r614, %r613, %p48;
	add.s32 	%r616, %r614, %r611;
	selp.b32 	%r617, %r616, %r615, %p47;
	add.s32 	%r618, %r616, %r612;
	selp.b32 	%r619, %r618, %r617, %p46;
	ld.shared.v4.u32 	{%r620, %r621, %r622, %r623}, [_ZZN3cub18CUB_300001_SM_10006detail10radix_sort31DeviceRadixSortSingleTileKernelINS1_5radix10policy_hubIiiyE10Policy1000ELNS0_9SortOrderE0EiiyNS1_21identity_decomposer_tEEEvPKT1_PSA_PKT2_PSE_T3_iiT4_E12temp_storage+33808];
	add.s32 	%r624, %r618, %r620;
	selp.b32 	%r625, %r624, %r619, %p45;
	add.s32 	%r626, %r624, %r621;
	selp.b32 	%r627, %r626, %r625, %p44;
	add.s32 	%r628, %r626, %r622;
	selp.b32 	%r898, %r628, %r627, %p43;
	add.s32 	%r202, %r628, %r623;
	setp.ne.s32 	%p50, %r431, 0;
	selp.b32 	%r629, %r608, 0, %p50;
	add.s32 	%r630, %r898, %r629;
	or.pred  	%p51, %p42, %p50;
	selp.b32 	%r899, %r630, %r608, %p42;
	@%p51 bra 	$L__BB10_81;
	shl.b32 	%r899, %r202, 16;
	st.shared.u32 	[_ZZN3cub18CUB_300001_SM_10006detail10radix_sort31DeviceRadixSortSingleTileKernelINS1_5radix10policy_hubIiiyE10Policy1000ELNS0_9SortOrderE0EiiyNS1_21identity_decomposer_tEEEvPKT1_PSA_PKT2_PSE_T3_iiT4_E12temp_storage+33832], %r899;
$L__BB10_81:
	setp.eq.s32 	%p52, %r2, 0;
	bar.sync 	0;
	ld.shared.u32 	%r631, [_ZZN3cub18CUB_300001_SM_10006detail10radix_sort31DeviceRadixSortSingleTileKernelINS1_5radix10policy_hubIiiyE10Policy1000ELNS0_9SortOrderE0EiiyNS1_21identity_decomposer_tEEEvPKT1_PSA_PKT2_PSE_T3_iiT4_E12temp_storage+33832];
	selp.b32 	%r632, 0, %r631, %p52;
	add.s32 	%r633, %r899, %r632;
	add.s32 	%r634, %r166, %r633;
	add.s32 	%r635, %r167, %r633;
	add.s32 	%r636, %r168, %r633;
	add.s32 	%r637, %r169, %r633;
	add.s32 	%r638, %r170, %r633;
	add.s32 	%r639, %r171, %r633;
	add.s32 	%r640, %r172, %r633;
	add.s32 	%r641, %r173, %r633;
	add.s32 	%r642, %r174, %r633;
	add.s32 	%r643, %r175, %r633;
	add.s32 	%r644, %r176, %r633;
	add.s32 	%r645, %r177, %r633;
	add.s32 	%r646, %r178, %r633;
	add.s32 	%r647, %r179, %r633;
	add.s32 	%r648, %r180, %r633;
	add.s32 	%r649, %r181, %r633;
	add.s32 	%r650, %r182, %r633;
	add.s32 	%r651, %r183, %r633;
	add.s32 	%r652, %r184, %r633;
	add.s32 	%r653, %r185, %r633;
	add.s32 	%r654, %r186, %r633;
	add.s32 	%r655, %r187, %r633;
	add.s32 	%r656, %r188, %r633;
	add.s32 	%r657, %r189, %r633;
	add.s32 	%r658, %r190, %r633;
	add.s32 	%r659, %r191, %r633;
	add.s32 	%r660, %r192, %r633;
	add.s32 	%r661, %r193, %r633;
	add.s32 	%r662, %r194, %r633;
	add.s32 	%r663, %r195, %r633;
	add.s32 	%r664, %r196, %r633;
	add.s32 	%r665, %r197, %r633;
	st.shared.u32 	[%r101], %r633;
	st.shared.u32 	[%r101+4], %r634;
	st.shared.u32 	[%r101+8], %r635;
	st.shared.u32 	[%r101+12], %r636;
	st.shared.u32 	[%r101+16], %r637;
	st.shared.u32 	[%r101+20], %r638;
	st.shared.u32 	[%r101+24], %r639;
	st.shared.u32 	[%r101+28], %r640;
	st.shared.u32 	[%r101+32], %r641;
	st.shared.u32 	[%r101+36], %r642;
	st.shared.u32 	[%r101+40], %r643;
	st.shared.u32 	[%r101+44], %r644;
	st.shared.u32 	[%r101+48], %r645;
	st.shared.u32 	[%r101+52], %r646;
	st.shared.u32 	[%r101+56], %r647;
	st.shared.u32 	[%r101+60], %r648;
	st.shared.u32 	[%r101+64], %r649;
	st.shared.u32 	[%r101+68], %r650;
	st.shared.u32 	[%r101+72], %r651;
	st.shared.u32 	[%r101+76], %r652;
	st.shared.u32 	[%r101+80], %r653;
	st.shared.u32 	[%r101+84], %r654;
	st.shared.u32 	[%r101+88], %r655;
	st.shared.u32 	[%r101+92], %r656;
	st.shared.u32 	[%r101+96], %r657;
	st.shared.u32 	[%r101+100], %r658;
	st.shared.u32 	[%r101+104], %r659;
	st.shared.u32 	[%r101+108], %r660;
	st.shared.u32 	[%r101+112], %r661;
	st.shared.u32 	[%r101+116], %r662;
	st.shared.u32 	[%r101+120], %r663;
	st.shared.u32 	[%r101+124], %r664;
	st.shared.u32 	[%r101+128], %r665;
	bar.sync 	0;
	cvt.u32.u16 	%r666, %rs1;
	ld.shared.u16 	%r667, [%r147];
	add.s32 	%r206, %r667, %r666;
	cvt.u32.u16 	%r668, %rs2;
	ld.shared.u16 	%r669, [%r148];
	add.s32 	%r207, %r669, %r668;
	cvt.u32.u16 	%r670, %rs3;
	ld.shared.u16 	%r671, [%r149];
	add.s32 	%r208, %r671, %r670;
	cvt.u32.u16 	%r672, %rs4;
	ld.shared.u16 	%r673, [%r150];
	add.s32 	%r209, %r673, %r672;
	cvt.u32.u16 	%r674, %rs5;
	ld.shared.u16 	%r675, [%r151];
	add.s32 	%r210, %r675, %r674;
	cvt.u32.u16 	%r676, %rs6;
	ld.shared.u16 	%r677, [%r152];
	add.s32 	%r211, %r677, %r676;
	cvt.u32.u16 	%r678, %rs7;
	ld.shared.u16 	%r679, [%r153];
	add.s32 	%r212, %r679, %r678;
	cvt.u32.u16 	%r680, %rs8;
	ld.shared.u16 	%r681, [%r154];
	add.s32 	%r213, %r681, %r680;
	cvt.u32.u16 	%r682, %rs9;
	ld.shared.u16 	%r683, [%r155];
	add.s32 	%r214, %r683, %r682;
	cvt.u32.u16 	%r684, %rs10;
	ld.shared.u16 	%r685, [%r156];
	add.s32 	%r215, %r685, %r684;
	cvt.u32.u16 	%r686, %rs11;
	ld.shared.u16 	%r687, [%r157];
	add.s32 	%r216, %r687, %r686;
	cvt.u32.u16 	%r688, %rs12;
	ld.shared.u16 	%r689, [%r158];
	add.s32 	%r217, %r689, %r688;
	cvt.u32.u16 	%r690, %rs13;
	ld.shared.u16 	%r691, [%r159];
	add.s32 	%r218, %r691, %r690;
	cvt.u32.u16 	%r692, %rs14;
	ld.shared.u16 	%r693, [%r160];
	add.s32 	%r219, %r693, %r692;
	cvt.u32.u16 	%r694, %rs15;
	ld.shared.u16 	%r695, [%r161];
	add.s32 	%r220, %r695, %r694;
	cvt.u32.u16 	%r696, %rs16;
	ld.shared.u16 	%r697, [%r162];
	add.s32 	%r221, %r697, %r696;
	cvt.u32.u16 	%r698, %rs17;
	ld.shared.u16 	%r699, [%r163];
	add.s32 	%r222, %r699, %r698;
	cvt.u32.u16 	%r700, %rs18;
	ld.shared.u16 	%r701, [%r164];
	add.s32 	%r223, %r701, %r700;
	cvt.u32.u16 	%r702, %rs19;
	ld.shared.u16 	%r703, [%r165];
	add.s32 	%r224, %r703, %r702;
	bar.sync 	0;
	setp.lt.s32 	%p53, %r859, %r304;
	@%p53 bra 	$L__BB10_121;
	cvt.u64.u32 	%rd15, %r2;
	shl.b32 	%r704, %r206, 2;
	mov.u32 	%r705, _ZZN3cub18CUB_300001_SM_10006detail10radix_sort31DeviceRadixSortSingleTileKernelINS1_5radix10policy_hubIiiyE10Policy1000ELNS0_9SortOrderE0EiiyNS1_21identity_decomposer_tEEEvPKT1_PSA_PKT2_PSE_T3_iiT4_E12temp_storage;
	add.s32 	%r706, %r705, %r704;
	st.shared.u32 	[%r706], %r878;
	shl.b32 	%r707, %r207, 2;
	add.s32 	%r708, %r705, %r707;
	st.shared.u32 	[%r708], %r877;
	shl.b32 	%r709, %r208, 2;
	add.s32 	%r710, %r705, %r709;
	st.shared.u32 	[%r710], %r876;
	shl.b32 	%r711, %r209, 2;
	add.s32 	%r712, %r705, %r711;
	st.shared.u32 	[%r712], %r875;
	shl.b32 	%r713, %r210, 2;
	add.s32 	%r714, %r705, %r713;
	st.shared.u32 	[%r714], %r874;
	shl.b32 	%r715, %r211, 2;
	add.s32 	%r716, %r705, %r715;
	st.shared.u32 	[%r716], %r873;
	shl.b32 	%r717, %r212, 2;
	add.s32 	%r718, %r705, %r717;
	st.shared.u32 	[%r718], %r872;
	shl.b32 	%r719, %r213, 2;
	add.s32 	%r720, %r705, %r719;
	st.shared.u32 	[%r720], %r871;
	shl.b32 	%r721, %r214, 2;
	add.s32 	%r722, %r705, %r721;
	st.shared.u32 	[%r722], %r870;
	shl.b32 	%r723, %r215, 2;
	add.s32 	%r724, %r705, %r723;
	st.shared.u32 	[%r724], %r869;
	shl.b32 	%r725, %r216, 2;
	add.s32 	%r726, %r705, %r725;
	st.shared.u32 	[%r726], %r868;
	shl.b32 	%r727, %r217, 2;
	add.s32 	%r728, %r705, %r727;
	st.shared.u32 	[%r728], %r867;
	shl.b32 	%r729, %r218, 2;
	add.s32 	%r730, %r705, %r729;
	st.shared.u32 	[%r730], %r866;
	shl.b32 	%r731, %r219, 2;
	add.s32 	%r732, %r705, %r731;
	st.shared.u32 	[%r732], %r865;
	shl.b32 	%r733, %r220, 2;
	add.s32 	%r734, %r705, %r733;
	st.shared.u32 	[%r734], %r864;
	shl.b32 	%r735, %r221, 2;
	add.s32 	%r736, %r705, %r735;
	st.shared.u32 	[%r736], %r863;
	shl.b32 	%r737, %r222, 2;
	add.s32 	%r738, %r705, %r737;
	st.shared.u32 	[%r738], %r862;
	shl.b32 	%r739, %r223, 2;
	add.s32 	%r740, %r705, %r739;
	st.shared.u32 	[%r740], %r861;
	shl.b32 	%r741, %r224, 2;
	add.s32 	%r742, %r705, %r741;
	st.shared.u32 	[%r742], %r860;
	bar.sync 	0;
	mad.lo.s32 	%r225, %r2, -72, %r103;
	ld.shared.u32 	%r226, [%r225];
	ld.shared.u32 	%r227, [%r225+1024];
	ld.shared.u32 	%r228, [%r225+2048];
	ld.shared.u32 	%r229, [%r225+3072];
	ld.shared.u32 	%r230, [%r225+4096];
	ld.shared.u32 	%r231, [%r225+5120];
	ld.shared.u32 	%r232, [%r225+6144];
	ld.shared.u32 	%r233, [%r225+7168];
	ld.shared.u32 	%r234, [%r225+8192];
	ld.shared.u32 	%r235, [%r225+9216];
	ld.shared.u32 	%r236, [%r225+10240];
	ld.shared.u32 	%r237, [%r225+11264];
	ld.shared.u32 	%r238, [%r225+12288];
	ld.shared.u32 	%r239, [%r225+13312];
	ld.shared.u32 	%r240, [%r225+14336];
	ld.shared.u32 	%r241, [%r225+15360];
	ld.shared.u32 	%r242, [%r225+16384];
	ld.shared.u32 	%r243, [%r225+17408];
	ld.shared.u32 	%r244, [%r225+18432];
	bar.sync 	0;
	st.shared.u32 	[%r706], %r897;
	st.shared.u32 	[%r708], %r896;
	st.shared.u32 	[%r710], %r895;
	st.shared.u32 	[%r712], %r894;
	st.shared.u32 	[%r714], %r893;
	st.shared.u32 	[%r716], %r892;
	st.shared.u32 	[%r718], %r891;
	st.shared.u32 	[%r720], %r890;
	st.shared.u32 	[%r722], %r889;
	st.shared.u32 	[%r724], %r888;
	st.shared.u32 	[%r726], %r887;
	st.shared.u32 	[%r728], %r886;
	st.shared.u32 	[%r730], %r885;
	st.shared.u32 	[%r732], %r884;
	st.shared.u32 	[%r734], %r883;
	st.shared.u32 	[%r736], %r882;
	st.shared.u32 	[%r738], %r881;
	st.shared.u32 	[%r740], %r880;
	st.shared.u32 	[%r742], %r879;
	bar.sync 	0;
	ld.shared.u32 	%r245, [%r225+1024];
	ld.shared.u32 	%r246, [%r225+2048];
	ld.shared.u32 	%r247, [%r225+3072];
	ld.shared.u32 	%r248, [%r225+4096];
	ld.shared.u32 	%r249, [%r225+5120];
	ld.shared.u32 	%r250, [%r225+6144];
	ld.shared.u32 	%r251, [%r225+7168];
	ld.shared.u32 	%r252, [%r225+8192];
	ld.shared.u32 	%r253, [%r225+9216];
	ld.shared.u32 	%r254, [%r225+10240];
	ld.shared.u32 	%r255, [%r225+11264];
	ld.shared.u32 	%r256, [%r225+12288];
	ld.shared.u32 	%r257, [%r225+13312];
	ld.shared.u32 	%r258, [%r225+14336];
	ld.shared.u32 	%r259, [%r225+15360];
	ld.shared.u32 	%r260, [%r225+16384];
	ld.shared.u32 	%r261, [%r225+17408];
	ld.shared.u32 	%r262, [%r225+18432];
	setp.gt.u64 	%p54, %rd2, %rd15;
	cvta.to.global.u64 	%rd16, %rd6;
	mul.wide.u32 	%rd17, %r2, 4;
	add.s64 	%rd4, %rd16, %rd17;
	cvta.to.global.u64 	%rd18, %rd8;
	add.s64 	%rd5, %rd18, %rd17;
	@%p54 bra 	$L__BB10_83;
	bra.uni 	$L__BB10_84;
$L__BB10_83:
	xor.b32  	%r743, %r226, -2147483648;
	ld.shared.u32 	%r744, [%r225];
	st.global.u32 	[%rd4], %r743;
	st.global.u32 	[%rd5], %r744;
$L__BB10_84:
	add.s32 	%r745, %r2, 256;
	cvt.u64.u32 	%rd19, %r745;
	setp.le.u64 	%p55, %rd2, %rd19;
	@%p55 bra 	$L__BB10_86;
	xor.b32  	%r746, %r227, -2147483648;
	st.global.u32 	[%rd4+1024], %r746;
	st.global.u32 	[%rd5+1024], %r245;
$L__BB10_86:
	add.s32 	%r747, %r2, 512;
	cvt.u64.u32 	%rd20, %r747;
	setp.le.u64 	%p56, %rd2, %rd20;
	@%p56 bra 	$L__BB10_88;
	xor.b32  	%r748, %r228, -2147483648;
	st.global.u32 	[%rd4+2048], %r748;
	st.global.u32 	[%rd5+2048], %r246;
$L__BB10_88:
	add.s32 	%r749, %r2, 768;
	cvt.u64.u32 	%rd21, %r749;
	setp.le.u64 	%p57, %rd2, %rd21;
	@%p57 bra 	$L__BB10_90;
	xor.b32  	%r750, %r229, -2147483648;
	st.global.u32 	[%rd4+3072], %r750;
	st.global.u32 	[%rd5+3072], %r247;
$L__BB10_90:
	or.b32  	%r751, %r2, 1024;
	cvt.u64.u32 	%rd22, %r751;
	setp.le.u64 	%p58, %rd2, %rd22;
	@%p58 bra 	$L__BB10_92;
	xor.b32  	%r752, %r230, -2147483648;
	st.global.u32 	[%rd4+4096], %r752;
	st.global.u32 	[%rd5+4096], %r248;
$L__BB10_92:
	add.s32 	%r753, %r2, 1280;
	cvt.u64.u32 	%rd23, %r753;
	setp.le.u64 	%p59, %rd2, %rd23;
	@%p59 bra 	$L__BB10_94;
	xor.b32  	%r754, %r231, -2147483648;
	st.global.u32 	[%rd4+5120], %r754;
	st.global.u32 	[%rd5+5120], %r249;
$L__BB10_94:
	add.s32 	%r755, %r2, 1536;
	cvt.u64.u32 	%rd24, %r755;
	setp.le.u64 	%p60, %rd2, %rd24;
	@%p60 bra 	$L__BB10_96;
	xor.b32  	%r756, %r232, -2147483648;
	st.global.u32 	[%rd4+6144], %r756;
	st.global.u32 	[%rd5+6144], %r250;
$L__BB10_96:
	add.s32 	%r757, %r2, 1792;
	cvt.u64.u32 	%rd25, %r757;
	setp.le.u64 	%p61, %rd2, %rd25;
	@%p61 bra 	$L__BB10_98;
	xor.b32  	%r758, %r233, -2147483648;
	st.global.u32 	[%rd4+7168], %r758;
	st.global.u32 	[%rd5+7168], %r251;
$L__BB10_98:
	or.b32  	%r759, %r2, 2048;
	cvt.u64.u32 	%rd26, %r759;
	setp.le.u64 	%p62, %rd2, %rd26;
	@%p62 bra 	$L__BB10_100;
	xor.b32  	%r760, %r234, -2147483648;
	st.global.u32 	[%rd4+8192], %r760;
	st.global.u32 	[%rd5+8192], %r252;
$L__BB10_100:
	add.s32 	%r761, %r2, 2304;
	cvt.u64.u32 	%rd27, %r761;
	setp.le.u64 	%p63, %rd2, %rd27;
	@%p63 bra 	$L__BB10_102;
	xor.b32  	%r762, %r235, -2147483648;
	st.global.u32 	[%rd4+9216], %r762;
	st.global.u32 	[%rd5+9216], %r253;
$L__BB10_102:
	add.s32 	%r763, %r2, 2560;
	cvt.u64.u32 	%rd28, %r763;
	setp.le.u64 	%p64, %rd2, %rd28;
	@%p64 bra 	$L__BB10_104;
	xor.b32  	%r764, %r236, -2147483648;
	st.global.u32 	[%rd4+10240], %r764;
	st.global.u32 	[%rd5+10240], %r254;
$L__BB10_104:
	add.s32 	%r765, %r2, 2816;
	cvt.u64.u32 	%rd29, %r765;
	setp.le.u64 	%p65, %rd2, %rd29;
	@%p65 bra 	$L__BB10_106;
	xor.b32  	%r766, %r237, -2147483648;
	st.global.u32 	[%rd4+11264], %r766;
	st.global.u32 	[%rd5+11264], %r255;
$L__BB10_106:
	or.b32  	%r767, %r2, 3072;
	cvt.u64.u32 	%rd30, %r767;
	setp.le.u64 	%p66, %rd2, %rd30;
	@%p66 bra 	$L__BB10_108;
	xor.b32  	%r768, %r238, -2147483648;
	st.global.u32 	[%rd4+12288], %r768;
	st.global.u32 	[%rd5+12288], %r256;
$L__BB10_108:
	add.s32 	%r769, %r2, 3328;
	cvt.u64.u32 	%rd31, %r769;
	setp.le.u64 	%p67, %rd2, %rd31;
	@%p67 bra 	$L__BB10_110;
	xor.b32  	%r770, %r239, -2147483648;
	st.global.u32 	[%rd4+13312], %r770;
	st.global.u32 	[%rd5+13312], %r257;
$L__BB10_110:
	add.s32 	%r771, %r2, 3584;
	cvt.u64.u32 	%rd32, %r771;
	setp.le.u64 	%p68, %rd2, %rd32;
	@%p68 bra 	$L__BB10_112;
	xor.b32  	%r772, %r240, -2147483648;
	st.global.u32 	[%rd4+14336], %r772;
	st.global.u32 	[%rd5+14336], %r258;
$L__BB10_112:
	add.s32 	%r773, %r2, 3840;
	cvt.u64.u32 	%rd33, %r773;
	setp.le.u64 	%p69, %rd2, %rd33;
	@%p69 bra 	$L__BB10_114;
	xor.b32  	%r774, %r241, -2147483648;
	st.global.u32 	[%rd4+15360], %r774;
	st.global.u32 	[%rd5+15360], %r259;
$L__BB10_114:
	or.b32  	%r775, %r2, 4096;
	cvt.u64.u32 	%rd34, %r775;
	setp.le.u64 	%p70, %rd2, %rd34;
	@%p70 bra 	$L__BB10_116;
	xor.b32  	%r776, %r242, -2147483648;
	st.global.u32 	[%rd4+16384], %r776;
	st.global.u32 	[%rd5+16384], %r260;
$L__BB10_116:
	add.s32 	%r777, %r2, 4352;
	cvt.u64.u32 	%rd35, %r777;
	setp.le.u64 	%p71, %rd2, %rd35;
	@%p71 bra 	$L__BB10_118;
	xor.b32  	%r778, %r243, -2147483648;
	st.global.u32 	[%rd4+17408], %r778;
	st.global.u32 	[%rd5+17408], %r261;
$L__BB10_118:
	add.s32 	%r779, %r2, 4608;
	cvt.u64.u32 	%rd36, %r779;
	setp.le.u64 	%p72, %rd2, %rd36;
	@%p72 bra 	$L__BB10_120;
	xor.b32  	%r780, %r244, -2147483648;
	st.global.u32 	[%rd4+18432], %r780;
	st.global.u32 	[%rd5+18432], %r262;
$L__BB10_120:
	ret;
$L__BB10_121:
	shl.b32 	%r781, %r206, 2;
	mov.u32 	%r782, _ZZN3cub18CUB_300001_SM_10006detail10radix_sort31DeviceRadixSortSingleTileKernelINS1_5radix10policy_hubIiiyE10Policy1000ELNS0_9SortOrderE0EiiyNS1_21identity_decomposer_tEEEvPKT1_PSA_PKT2_PSE_T3_iiT4_E12temp_storage;
	add.s32 	%r783, %r782, %r781;
	st.shared.u32 	[%r783], %r878;
	shl.b32 	%r784, %r207, 2;
	add.s32 	%r785, %r782, %r784;
	st.shared.u32 	[%r785], %r877;
	shl.b32 	%r786, %r208, 2;
	add.s32 	%r787, %r782, %r786;
	st.shared.u32 	[%r787], %r876;
	shl.b32 	%r788, %r209, 2;
	add.s32 	%r789, %r782, %r788;
	st.shared.u32 	[%r789], %r875;
	shl.b32 	%r790, %r210, 2;
	add.s32 	%r791, %r782, %r790;
	st.shared.u32 	[%r791], %r874;
	shl.b32 	%r792, %r211, 2;
	add.s32 	%r793, %r782, %r792;
	st.shared.u32 	[%r793], %r873;
	shl.b32 	%r794, %r212, 2;
	add.s32 	%r795, %r782, %r794;
	st.shared.u32 	[%r795], %r872;
	shl.b32 	%r796, %r213, 2;
	add.s32 	%r797, %r782, %r796;
	st.shared.u32 	[%r797], %r871;
	shl.b32 	%r798, %r214, 2;
	add.s32 	%r799, %r782, %r798;
	st.shared.u32 	[%r799], %r870;
	shl.b32 	%r800, %r215, 2;
	add.s32 	%r801, %r782, %r800;
	st.shared.u32 	[%r801], %r869;
	shl.b32 	%r802, %r216, 2;
	add.s32 	%r803, %r782, %r802;
	st.shared.u32 	[%r803], %r868;
	shl.b32 	%r804, %r217, 2;
	add.s32 	%r805, %r782, %r804;
	st.shared.u32 	[%r805], %r867;
	shl.b32 	%r806, %r218, 2;
	add.s32 	%r807, %r782, %r806;
	st.shared.u32 	[%r807], %r866;
	shl.b32 	%r808, %r219, 2;
	add.s32 	%r809, %r782, %r808;
	st.shared.u32 	[%r809], %r865;
	shl.b32 	%r810, %r220, 2;
	add.s32 	%r811, %r782, %r810;
	st.shared.u32 	[%r811], %r864;
	shl.b32 	%r812, %r221, 2;
	add.s32 	%r813, %r782, %r812;
	st.shared.u32 	[%r813], %r863;
	shl.b32 	%r814, %r222, 2;
	add.s32 	%r815, %r782, %r814;
	st.shared.u32 	[%r815], %r862;
	shl.b32 	%r816, %r223, 2;
	add.s32 	%r817, %r782, %r816;
	st.shared.u32 	[%r817], %r861;
	shl.b32 	%r818, %r224, 2;
	add.s32 	%r819, %r782, %r818;
	st.shared.u32 	[%r819], %r860;
	bar.sync 	0;
	ld.shared.u32 	%r878, [%r103];
	ld.shared.u32 	%r877, [%r103+4];
	ld.shared.u32 	%r876, [%r103+8];
	ld.shared.u32 	%r875, [%r103+12];
	ld.shared.u32 	%r874, [%r103+16];
	ld.shared.u32 	%r873, [%r103+20];
	ld.shared.u32 	%r872, [%r103+24];
	ld.shared.u32 	%r871, [%r103+28];
	ld.shared.u32 	%r870, [%r103+32];
	ld.shared.u32 	%r869, [%r103+36];
	ld.shared.u32 	%r868, [%r103+40];
	ld.shared.u32 	%r867, [%r103+44];
	ld.shared.u32 	%r866, [%r103+48];
	ld.shared.u32 	%r865, [%r103+52];
	ld.shared.u32 	%r864, [%r103+56];
	ld.shared.u32 	%r863, [%r103+60];
	ld.shared.u32 	%r862, [%r103+64];
	ld.shared.u32 	%r861, [%r103+68];
	ld.shared.u32 	%r860, [%r103+72];
	bar.sync 	0;
	st.shared.u32 	[%r783], %r897;
	st.shared.u32 	[%r785], %r896;
	st.shared.u32 	[%r787], %r895;
	st.shared.u32 	[%r789], %r894;
	st.shared.u32 	[%r791], %r893;
	st.shared.u32 	[%r793], %r892;
	st.shared.u32 	[%r795], %r891;
	st.shared.u32 	[%r797], %r890;
	st.shared.u32 	[%r799], %r889;
	st.shared.u32 	[%r801], %r888;
	st.shared.u32 	[%r803], %r887;
	st.shared.u32 	[%r805], %r886;
	st.shared.u32 	[%r807], %r885;
	st.shared.u32 	[%r809], %r884;
	st.shared.u32 	[%r811], %r883;
	st.shared.u32 	[%r813], %r882;
	st.shared.u32 	[%r815], %r881;
	st.shared.u32 	[%r817], %r880;
	st.shared.u32 	[%r819], %r879;
	bar.sync 	0;
	ld.shared.u32 	%r897, [%r103];
	ld.shared.u32 	%r896, [%r103+4];
	ld.shared.u32 	%r895, [%r103+8];
	ld.shared.u32 	%r894, [%r103+12];
	ld.shared.u32 	%r893, [%r103+16];
	ld.shared.u32 	%r892, [%r103+20];
	ld.shared.u32 	%r891, [%r103+24];
	ld.shared.u32 	%r890, [%r103+28];
	ld.shared.u32 	%r889, [%r103+32];
	ld.shared.u32 	%r888, [%r103+36];
	ld.shared.u32 	%r887, [%r103+40];
	ld.shared.u32 	%r886, [%r103+44];
	ld.shared.u32 	%r885, [%r103+48];
	ld.shared.u32 	%r884, [%r103+52];
	ld.shared.u32 	%r883, [%r103+56];
	ld.shared.u32 	%r882, [%r103+60];
	ld.shared.u32 	%r881, [%r103+64];
	ld.shared.u32 	%r880, [%r103+68];
	ld.shared.u32 	%r879, [%r103+72];
	bar.sync 	0;
	add.s32 	%r859, %r859, 6;
	add.s32 	%r858, %r858, -6;
	bra.uni 	$L__BB10_77;

}
	// .globl	_ZN3cub18CUB_300001_SM_10006detail10radix_sort30DeviceRadixSortHistogramKernelINS1_5radix10policy_hubIiiyE10Policy1000ELNS0_9SortOrderE0EiyNS1_21identity_decomposer_tEEEvPT2_PKT1_SA_iiT3_
.visible .entry _ZN3cub18CUB_300001_SM_10006detail10radix_sort30DeviceRadixSortHistogramKernelINS1_5radix10policy_hubIiiyE10Policy1000ELNS0_9SortOrderE0EiyNS1_21identity_decomposer_tEEEvPT2_PKT1_SA_iiT3_(
	.param .u64 .ptr .align 1 _ZN3cub18CUB_300001_SM_10006detail10radix_sort30DeviceRadixSortHistogramKernelINS1_5radix10policy_hubIiiyE10Policy1000ELNS0_9SortOrderE0EiyNS1_21identity_decomposer_tEEEvPT2_PKT1_SA_iiT3__param_0,
	.param .u64 .ptr .align 1 _ZN3cub18CUB_300001_SM_10006detail10radix_sort30DeviceRadixSortHistogramKernelINS1_5radix10policy_hubIiiyE10Policy1000ELNS0_9SortOrderE0EiyNS1_21identity_decomposer_tEEEvPT2_PKT1_SA_iiT3__param_1,
	.param .u64 _ZN3cub18CUB_300001_SM_10006detail10radix_sort30DeviceRadixSortHistogramKernelINS1_5radix10policy_hubIiiyE10Policy1000ELNS0_9SortOrderE0EiyNS1_21identity_decomposer_tEEEvPT2_PKT1_SA_iiT3__param_2,
	.param .u32 _ZN3cub18CUB_300001_SM_10006detail10radix_sort30DeviceRadixSortHistogramKernelINS1_5radix10policy_hubIiiyE10Policy1000ELNS0_9SortOrderE0EiyNS1_21identity_decomposer_tEEEvPT2_PKT1_SA_iiT3__param_3,
	.param .u32 _ZN3cub18CUB_300001_SM_10006detail10radix_sort30DeviceRadixSortHistogramKernelINS1_5radix10policy_hubIiiyE10Policy1000ELNS0_9SortOrderE0EiyNS1_21identity_decomposer_tEEEvPT2_PKT1_SA_iiT3__param_4,
	.param .align 1 .b8 _ZN3cub18CUB_300001_SM_10006detail10radix_sort30DeviceRadixSortHistogramKernelINS1_5radix10policy_hubIiiyE10Policy1000ELNS0_9SortOrderE0EiyNS1_21identity_decomposer_tEEEvPT2_PKT1_SA_iiT3__param_5[1]
)
.maxntid 128
{
	.reg .pred 	%p<91>;
	.reg .b32 	%r<486>;
	.reg .b64 	%rd<137>;
	// demoted variable
	.shared .align 4 .b8 _ZZN3cub18CUB_300001_SM_10006detail10radix_sort30DeviceRadixSortHistogramKernelINS1_5radix10policy_hubIiiyE10Policy1000ELNS0_9SortOrderE0EiyNS1_21identity_decomposer_tEEEvPT2_PKT1_SA_iiT3_E12temp_storage[4096];
	ld.param.u64 	%rd18, [_ZN3cub18CUB_300001_SM_10006detail10radix_sort30DeviceRadixSortHistogramKernelINS1_5radix10policy_hubIiiyE10Policy1000ELNS0_9SortOrderE0EiyNS1_21identity_decomposer_tEEEvPT2_PKT1_SA_iiT3__param_0];
	ld.param.u64 	%rd19, [_ZN3cub18CUB_300001_SM_10006detail10radix_sort30DeviceRadixSortHistogramKernelINS1_5radix10policy_hubIiiyE10Policy1000ELNS0_9SortOrderE0EiyNS1_21identity_decomposer_tEEEvPT2_PKT1_SA_iiT3__param_1];
	ld.param.u64 	%rd17, [_ZN3cub18CUB_300001_SM_10006detail10radix_sort30DeviceRadixSortHistogramKernelINS1_5radix10policy_hubIiiyE10Policy1000ELNS0_9SortOrderE0EiyNS1_21identity_decomposer_tEEEvPT2_PKT1_SA_iiT3__param_2];
	ld.param.u32 	%r174, [_ZN3cub18CUB_300001_SM_10006detail10radix_sort30DeviceRadixSortHistogramKernelINS1_5radix10policy_hubIiiyE10Policy1000ELNS0_9SortOrderE0EiyNS1_21identity_decomposer_tEEEvPT2_PKT1_SA_iiT3__param_3];
	ld.param.u32 	%r175, [_ZN3cub18CUB_300001_SM_10006detail10radix_sort30DeviceRadixSortHistogramKernelINS1_5radix10policy_hubIiiyE10Policy1000ELNS0_9SortOrderE0EiyNS1_21identity_decomposer_tEEEvPT2_PKT1_SA_iiT3__param_4];
	cvta.to.global.u64 	%rd1, %rd19;
	cvta.to.global.u64 	%rd2, %rd18;
	setp.eq.s64 	%p2, %rd17, 0;
	@%p2 bra 	$L__BB11_153;
	sub.s32 	%r176, %r175, %r174;
	add.s32 	%r177, %r176, 7;
	shr.s32 	%r178, %r177, 31;
	shr.u32 	%r179, %r178, 29;
	add.s32 	%r180, %r177, %r179;
	shr.s32 	%r181, %r180, 3;
	mov.u32 	%r182, %tid.x;
	setp.gt.u32 	%p3, %r182, 255;
	setp.lt.s32 	%p4, %r177, 8;
	mov.u32 	%r183, %ctaid.x;
	shl.b32 	%r184, %r183, 11;
	cvt.u64.u32 	%rd3, %r184;
	mov.u32 	%r185, %nctaid.x;
	shl.b32 	%r186, %r185, 11;
	cvt.u64.u32 	%rd4, %r186;
	add.s32 	%r1, %r181, -1;
	and.b32  	%r2, %r181, 15;
	and.b32  	%r3, %r181, 7;
	add.s32 	%r4, %r3, -1;
	and.b32  	%r5, %r181, 3;
	or.pred  	%p1, %p3, %p4;
	shl.b32 	%r187, %r182, 2;
	mov.u32 	%r188, _ZZN3cub18CUB_300001_SM_10006detail10radix_sort30DeviceRadixSortHistogramKernelINS1_5radix10policy_hubIiiyE10Policy1000ELNS0_9SortOrderE0EiyNS1_21identity_decomposer_tEEEvPT2_PKT1_SA_iiT3_E12temp_storage;
	add.s32 	%r6, %r188, %r187;
	and.b32  	%r7, %r181, 268435440;
	cvt.u64.u32 	%rd5, %r182;
	add.s32 	%r8, %r182, 128;
	add.s32 	%r9, %r182, 256;
	add.s32 	%r10, %r182, 384;
	add.s32 	%r11, %r182, 512;
	add.s32 	%r12, %r182, 640;
	add.s32 	%r13, %r182, 768;
	or.b32  	%r14, %r182, 1024;
	add.s32 	%r15, %r182, 1920;
	and.b32  	%r16, %r181, 268435448;
	and.b32  	%r17, %r181, 1;
	neg.s32 	%r18, %r7;
	add.s32 	%r19, %r6, 8192;
	add.s64 	%rd21, %rd17, -1;
	shr.u64 	%rd22, %rd21, 30;
	add.s64 	%rd23, %rd22, 1;
	min.u64 	%rd6, %rd23, %rd17;
	mov.b64 	%rd135, 0;
$L__BB11_2:
	@%p1 bra 	$L__BB11_30;
	setp.lt.u32 	%p5, %r1, 15;
	mov.b32 	%r439, 0;
	@%p5 bra 	$L__BB11_6;
	mov.u32 	%r436, %r19;
	mov.u32 	%r437, %r18;
$L__BB11_5:
	.pragma "nounroll";
	mov.b32 	%r190, 0;
	st.shared.u32 	[%r436+-8192], %r190;
	st.shared.u32 	[%r436+-7168], %r190;
	st.shared.u32 	[%r436+-6144], %r190;
	st.shared.u32 	[%r436+-5120], %r190;
	st.shared.u32 	[%r436+-4096], %r190;
	st.shared.u32 	[%r436+-3072], %r190;
	st.shared.u32 	[%r436+-2048], %r190;
	st.shared.u32 	[%r436+-1024], %r190;
	st.shared.u32 	[%r436], %r190;
	st.shared.u32 	[%r436+1024], %r190;
	st.shared.u32 	[%r436+2048], %r190;
	st.shared.u32 	[%r436+3072], %r190;
	st.shared.u32 	[%r436+4096], %r190;
	st.shared.u32 	[%r436+5120], %r190;
	st.shared.u32 	[%r436+6144], %r190;
	st.shared.u32 	[%r436+7168], %r190;
	add.s32 	%r437, %r437, 16;
	add.s32 	%r436, %r436, 16384;
	setp.ne.s32 	%p6, %r437, 0;
	mov.u32 	%r439, %r7;
	@%p6 bra 	$L__BB11_5;
$L__BB11_6:
	add.s32 	%r25, %r2, -1;
	setp.eq.s32 	%p7, %r2, 0;
	@%p7 bra 	$L__BB11_16;
	setp.lt.u32 	%p8, %r25, 7;
	@%p8 bra 	$L__BB11_9;
	shl.b32 	%r191, %r439, 10;
	add.s32 	%r192, %r6, %r191;
	mov.b32 	%r193, 0;
	st.shared.u32 	[%r192], %r193;
	st.shared.u32 	[%r192+1024], %r193;
	st.shared.u32 	[%r192+2048], %r193;
	st.shared.u32 	[%r192+3072], %r193;
	st.shared.u32 	[%r192+4096], %r193;
	st.shared.u32 	[%r192+5120], %r193;
	st.shared.u32 	[%r192+6144], %r193;
	st.shared.u32 	[%r192+7168], %r193;
	add.s32 	%r439, %r439, 8;
$L__BB11_9:
	setp.eq.s32 	%p9, %r3, 0;
	@%p9 bra 	$L__BB11_16;
	setp.lt.u32 	%p10, %r4, 3;
	@%p10 bra 	$L__BB11_12;
	shl.b32 	%r194, %r439, 10;
	add.s32 	%r195, %r6, %r194;
	mov.b32 	%r196, 0;
	st.shared.u32 	[%r195], %r196;
	st.shared.u32 	[%r195+1024], %r196;
	st.shared.u32 	[%r195+2048], %r196;
	st.shared.u32 	[%r195+3072], %r196;
	add.s32 	%r439, %r439, 4;
$L__BB11_12:
	setp.eq.s32 	%p11, %r5, 0;
	@%p11 bra 	$L__BB11_16;
	setp.eq.s32 	%p12, %r5, 1;
	shl.b32 	%r197, %r439, 10;
	add.s32 	%r30, %r6, %r197;
	mov.b32 	%r198, 0;
	st.shared.u32 	[%r30], %r198;
	@%p12 bra 	$L__BB11_16;
	setp.eq.s32 	%p13, %r5, 2;
	mov.b32 	%r199, 0;
	st.shared.u32 	[%r30+1024], %r199;
	@%p13 bra 	$L__BB11_16;
	mov.b32 	%r200, 0;
	st.shared.u32 	[%r30+2048], %r200;
$L__BB11_16:
	cvt.u32.u64 	%r201, %rd5;
	setp.gt.u32 	%p14, %r201, 127;
	@%p14 bra 	$L__BB11_30;
	setp.lt.u32 	%p15, %r1, 15;
	mov.b32 	%r443, 0;
	@%p15 bra 	$L__BB11_20;
	mov.b32 	%r441, 0;
$L__BB11_19:
	.pragma "nounroll";
	shl.b32 	%r204, %r441, 10;
	add.s32 	%r205, %r6, %r204;
	mov.b32 	%r206, 0;
	st.shared.u32 	[%r205+512], %r206;
	st.shared.u32 	[%r205+1536], %r206;
	st.shared.u32 	[%r205+2560], %r206;
	st.shared.u32 	[%r205+3584], %r206;
	st.shared.u32 	[%r205+4608], %r206;
	st.shared.u32 	[%r205+5632], %r206;
	st.shared.u32 	[%r205+6656], %r206;
	st.shared.u32 	[%r205+7680], %r206;
	st.shared.u32 	[%r205+8704], %r206;
	st.shared.u32 	[%r205+9728], %r206;
	st.shared.u32 	[%r205+10752], %r206;
	st.shared.u32 	[%r205+11776], %r206;
	st.shared.u32 	[%r205+12800], %r206;
	st.shared.u32 	[%r205+13824], %r206;
	st.shared.u32 	[%r205+14848], %r206;
	st.shared.u32 	[%r205+15872], %r206;
	add.s32 	%r441, %r441, 16;
	setp.ne.s32 	%p16, %r441, %r7;
	mov.u32 	%r443, %r7;
	@%p16 bra 	$L__BB11_19;
$L__BB11_20:
	setp.eq.s32 	%p17, %r2, 0;
	@%p17 bra 	$L__BB11_30;
	setp.lt.u32 	%p18, %r25, 7;
	@%p18 bra 	$L__BB11_23;
	shl.b32 	%r207, %r443, 10;
	add.s32 	%r208, %r6, %r207;
	mov.b32 	%r209, 0;
	st.shared.u32 	[%r208+512], %r209;
	st.shared.u32 	[%r208+1536], %r209;
	st.shared.u32 	[%r208+2560], %r209;
	st.shared.u32 	[%r208+3584], %r209;
	st.shared.u32 	[%r208+4608], %r209;
	st.shared.u32 	[%r208+5632], %r209;
	st.shared.u32 	[%r208+6656], %r209;
	st.shared.u32 	[%r208+7680], %r209;
	add.s32 	%r443, %r443, 8;
$L__BB11_23:
	setp.eq.s32 	%p19, %r3, 0;
	@%p19 bra 	$L__BB11_30;
	setp.lt.u32 	%p20, %r4, 3;
	@%p20 bra 	$L__BB11_26;
	shl.b32 	%r210, %r443, 10;
	add.s32 	%r211, %r6, %r210;
	mov.b32 	%r212, 0;
	st.shared.u32 	[%r211+512], %r212;
	st.shared.u32 	[%r211+1536], %r212;
	st.shared.u32 	[%r211+2560], %r212;
	st.shared.u32 	[%r211+3584], %r212;
	add.s32 	%r443, %r443, 4;
$L__BB11_26:
	setp.eq.s32 	%p21, %r5, 0;
	@%p21 bra 	$L__BB11_30;
	setp.eq.s32 	%p22, %r5, 1;
	shl.b32 	%r213, %r443, 10;
	add.s32 	%r38, %r6, %r213;
	mov.b32 	%r214, 0;
	st.shared.u32 	[%r38+512], %r214;
	@%p22 bra 	$L__BB11_30;
	setp.eq.s32 	%p23, %r5, 2;
	mov.b32 	%r215, 0;
	st.shared.u32 	[%r38+1536], %r215;
	@%p23 bra 	$L__BB11_30;
	mov.b32 	%r216, 0;
	st.shared.u32 	[%r38+2560], %r216;
$L__BB11_30:
	bar.sync 	0;
	bar.sync 	0;
	shl.b64 	%rd8, %rd135, 30;
	sub.s64 	%rd24, %rd17, %rd8;
	min.u64 	%rd9, %rd24, 1073741824;
	setp.le.u64 	%p24, %rd9, %rd3;
	@%p24 bra 	$L__BB11_70;
	mov.u64 	%rd136, %rd3;
$L__BB11_32:
	add.s64 	%rd11, %rd136, %rd8;
	sub.s64 	%rd12, %rd17, %rd11;
	setp.lt.u64 	%p25, %rd12, 2048;
	@%p25 bra 	$L__BB11_34;
	add.s64 	%rd27, %rd11, %rd5;
	shl.b64 	%rd28, %rd27, 2;
	add.s64 	%rd29, %rd1, %rd28;
	ld.global.u32 	%r475, [%rd29];
	ld.global.u32 	%r474, [%rd29+512];
	ld.global.u32 	%r473, [%rd29+1024];
	ld.global.u32 	%r472, [%rd29+1536];
	ld.global.u32 	%r471, [%rd29+2048];
	ld.global.u32 	%r470, [%rd29+2560];
	ld.global.u32 	%r469, [%rd29+3072];
	ld.global.u32 	%r468, [%rd29+3584];
	ld.global.u32 	%r467, [%rd29+4096];
	ld.global.u32 	%r466, [%rd29+4608];
	ld.global.u32 	%r465, [%rd29+5120];
	ld.global.u32 	%r464, [%rd29+5632];
	ld.global.u32 	%r463, [%rd29+6144];
	ld.global.u32 	%r462, [%rd29+6656];
	ld.global.u32 	%r461, [%rd29+7168];
	ld.global.u32 	%r460, [%rd29+7680];
	bra.uni 	$L__BB11_66;
$L__BB11_34:
	cvt.u32.u64 	%r218, %rd5;
	cvt.u32.u64 	%r55, %rd12;
	setp.ge.s32 	%p26, %r218, %r55;
	add.s64 	%rd25, %rd11, %rd5;
	shl.b64 	%rd26, %rd25, 2;
	add.s64 	%rd13, %rd1, %rd26;
	mov.b32 	%r475, 2147483647;
	@%p26 bra 	$L__BB11_36;
	ld.global.u32 	%r475, [%rd13];
$L__BB11_36:
	setp.ge.s32 	%p27, %r8, %r55;
	mov.b32 	%r474, 2147483647;
	@%p27 bra 	$L__BB11_38;
	ld.global.u32 	%r474, [%rd13+512];
$L__BB11_38:
	setp.ge.s32 	%p28, %r9, %r55;
	mov.b32 	%r473, 2147483647;
	@%p28 bra 	$L__BB11_40;
	ld.global.u32 	%r473, [%rd13+1024];
$L__BB11_40:
	setp.ge.s32 	%p29, %r10, %r55;
	mov.b32 	%r472, 2147483647;
	@%p29 bra 	$L__BB11_42;
	ld.global.u32 	%r472, [%rd13+1536];
$L__BB11_42:
	setp.ge.s32 	%p30, %r11, %r55;
	mov.b32 	%r471, 2147483647;
	@%p30 bra 	$L__BB11_44;
	ld.global.u32 	%r471, [%rd13+2048];
$L__BB11_44:
	setp.ge.s32 	%p31, %r12, %r55;
	mov.b32 	%r470, 2147483647;
	@%p31 bra 	$L__BB11_46;
	ld.global.u32 	%r470, [%rd13+2560];
$L__BB11_46:
	setp.ge.s32 	%p32, %r13, %r55;
	mov.b32 	%r469, 2147483647;
	@%p32 bra 	$L__BB11_48;
	ld.global.u32 	%r469, [%rd13+3072];
$L__BB11_48:
	mov.u32 	%r226, %tid.x;
	add.s32 	%r227, %r226, 896;
	setp.ge.s32 	%p33, %r227, %r55;
	mov.b32 	%r468, 2147483647;
	@%p33 bra 	$L__BB11_50;
	ld.global.u32 	%r468, [%rd13+3584];
$L__BB11_50:
	setp.ge.s32 	%p34, %r14, %r55;
	mov.b32 	%r467, 2147483647;
	@%p34 bra 	$L__BB11_52;
	ld.global.u32 	%r467, [%rd13+4096];
$L__BB11_52:
	add.s32 	%r231, %r226, 1152;
	setp.ge.s32 	%p35, %r231, %r55;
	mov.b32 	%r466, 2147483647;
	@%p35 bra 	$L__BB11_54;
	ld.global.u32 	%r466, [%rd13+4608];
$L__BB11_54:
	add.s32 	%r234, %r226, 1280;
	setp.ge.s32 	%p36, %r234, %r55;
	mov.b32 	%r465, 2147483647;
	@%p36 bra 	$L__BB11_56;
	ld.global.u32 	%r465, [%rd13+5120];
$L__BB11_56:
	add.s32 	%r237, %r226, 1408;
	setp.ge.s32 	%p37, %r237, %r55;
	mov.b32 	%r464, 2147483647;
	@%p37 bra 	$L__BB11_58;
	ld.global.u32 	%r464, [%rd13+5632];
$L__BB11_58:
	add.s32 	%r240, %r226, 1536;
	setp.ge.s32 	%p38, %r240, %r55;
	mov.b32 	%r463, 2147483647;
	@%p38 bra 	$L__BB11_60;
	ld.global.u32 	%r463, [%rd13+6144];
$L__BB11_60:
	add.s32 	%r243, %r226, 1664;
	setp.ge.s32 	%p39, %r243, %r55;
	mov.b32 	%r462, 2147483647;
	@%p39 bra 	$L__BB11_62;
	ld.global.u32 	%r462, [%rd13+6656];
$L__BB11_62:
	add.s32 	%r246, %r226, 1792;
	setp.ge.s32 	%p40, %r246, %r55;
	mov.b32 	%r461, 2147483647;
	@%p40 bra 	$L__BB11_64;
	ld.global.u32 	%r461, [%rd13+7168];
$L__BB11_64:
	setp.ge.s32 	%p41, %r15, %r55;
	mov.b32 	%r460, 2147483647;
	@%p41 bra 	$L__BB11_66;
	ld.global.u32 	%r460, [%rd13+7680];
$L__BB11_66:
	setp.le.s32 	%p42, %r175, %r174;
	@%p42 bra 	$L__BB11_69;
	xor.b32  	%r103, %r460, -2147483648;
	xor.b32  	%r104, %r461, -2147483648;
	xor.b32  	%r105, %r462, -2147483648;
	xor.b32  	%r106, %r463, -2147483648;
	xor.b32  	%r107, %r464, -2147483648;
	xor.b32  	%r108, %r465, -2147483648;
	xor.b32  	%r109, %r466, -2147483648;
	xor.b32  	%r110, %r467, -2147483648;
	xor.b32  	%r111, %r468, -2147483648;
	xor.b32  	%r112, %r469, -2147483648;
	xor.b32  	%r113, %r470, -2147483648;
	xor.b32  	%r114, %r471, -2147483648;
	xor.b32  	%r115, %r472, -2147483648;
	xor.b32  	%r116, %r473, -2147483648;
	xor.b32  	%r117, %r474, -2147483648;
	xor.b32  	%r118, %r475, -2147483648;
	mov.b32 	%r476, 0;
	mov.u32 	%r477, %r174;
$L__BB11_68:
	sub.s32 	%r249, %r175, %r477;
	shl.b32 	%r250, %r476, 10;
	mov.u32 	%r251, _ZZN3cub18CUB_300001_SM_10006detail10radix_sort30DeviceRadixSortHistogramKernelINS1_5radix10policy_hubIiiyE10Policy1000ELNS0_9SortOrderE0EiyNS1_21identity_decomposer_tEEEvPT2_PKT1_SA_iiT3_E12temp_storage;
	add.s32 	%r252, %r251, %r250;
	min.s32 	%r253, %r249, 8;
	mov.b32 	%r254, -1;
	shl.b32 	%r255, %r254, %r253;
	not.b32 	%r256, %r255;
	shr.u32 	%r257, %r118, %r477;
	and.b32  	%r258, %r257, %r256;
	shl.b32 	%r259, %r258, 2;
	add.s32 	%r260, %r252, %r259;
	atom.shared.add.u32 	%r261, [%r260], 1;
	shr.u32 	%r262, %r117, %r477;
	and.b32  	%r263, %r262, %r256;
	shl.b32 	%r264, %r263, 2;
	add.s32 	%r265, %r252, %r264;
	atom.shared.add.u32 	%r266, [%r265], 1;
	shr.u32 	%r267, %r116, %r477;
	and.b32  	%r268, %r267, %r256;
	shl.b32 	%r269, %r268, 2;
	add.s32 	%r270, %r252, %r269;
	atom.shared.add.u32 	%r271, [%r270], 1;
	shr.u32 	%r272, %r115, %r477;
	and.b32  	%r273, %r272, %r256;
	shl.b32 	%r274, %r273, 2;
	add.s32 	%r275, %r252, %r274;
	atom.shared.add.u32 	%r276, [%r275], 1;
	shr.u32 	%r277, %r114, %r477;
	and.b32  	%r278, %r277, %r256;
	shl.b32 	%r279, %r278, 2;
	add.s32 	%r280, %r252, %r279;
	atom.shared.add.u32 	%r281, [%r280], 1;
	shr.u32 	%r282, %r113, %r477;
	and.b32  	%r283, %r282, %r256;
	shl.b32 	%r284, %r283, 2;
	add.s32 	%r285, %r252, %r284;
	atom.shared.add.u32 	%r286, [%r285], 1;
	shr.u32 	%r287, %r112, %r477;
	and.b32  	%r288, %r287, %r256;
	shl.b32 	%r289, %r288, 2;
	add.s32 	%r290, %r252, %r289;
	atom.shared.add.u32 	%r291, [%r290], 1;
	shr.u32 	%r292, %r111, %r477;
	and.b32  	%r293, %r292, %r256;
	shl.b32 	%r294, %r293, 2;
	add.s32 	%r295, %r252, %r294;
	atom.shared.add.u32 	%r296, [%r295], 1;
	shr.u32 	%r297, %r110, %r477;
	and.b32  	%r298, %r297, %r256;
	shl.b32 	%r299, %r298, 2;
	add.s32 	%r300, %r252, %r299;
	atom.shared.add.u32 	%r301, [%r300], 1;
	shr.u32 	%r302, %r109, %r477;
	and.b32  	%r303, %r302, %r256;
	shl.b32 	%r304, %r303, 2;
	add.s32 	%r305, %r252, %r304;
	atom.shared.add.u32 	%r306, [%r305], 1;
	shr.u32 	%r307, %r108, %r477;
	and.b32  	%r308, %r307, %r256;
	shl.b32 	%r309, %r308, 2;
	add.s32 	%r310, %r252, %r309;
	atom.shared.add.u32 	%r311, [%r310], 1;
	shr.u32 	%r312, %r107, %r477;
	and.b32  	%r313, %r312, %r256;
	shl.b32 	%r314, %r313, 2;
	add.s32 	%r315, %r252, %r314;
	atom.shared.add.u32 	%r316, [%r315], 1;
	shr.u32 	%r317, %r106, %r477;
	and.b32  	%r318, %r317, %r256;
	shl.b32 	%r319, %r318, 2;
	add.s32 	%r320, %r252, %r319;
	atom.shared.add.u32 	%r321, [%r320], 1;
	shr.u32 	%r322, %r105, %r477;
	and.b32  	%r323, %r322, %r256;
	shl.b32 	%r324, %r323, 2;
	add.s32 	%r325, %r252, %r324;
	atom.shared.add.u32 	%r326, [%r325], 1;
	shr.u32 	%r327, %r104, %r477;
	and.b32  	%r328, %r327, %r256;
	shl.b32 	%r329, %r328, 2;
	add.s32 	%r330, %r252, %r329;
	atom.shared.add.u32 	%r331, [%r330], 1;
	shr.u32 	%r332, %r103, %r477;
	and.b32  	%r333, %r332, %r256;
	shl.b32 	%r334, %r333, 2;
	add.s32 	%r335, %r252, %r334;
	atom.shared.add.u32 	%r336, [%r335], 1;
	add.s32 	%r477, %r477, 8;
	add.s32 	%r476, %r476, 1;
	setp.lt.s32 	%p43, %r477, %r175;
	@%p43 bra 	$L__BB11_68;
$L__BB11_69:
	add.s64 	%rd136, %rd136, %rd4;
	setp.lt.u64 	%p44, %rd136, %rd9;
	@%p44 bra 	$L__BB11_32;
$L__BB11_70:
	bar.sync 	0;
	@%p1 bra 	$L__BB11_152;
	setp.lt.u32 	%p45, %r1, 7;
	mov.b32 	%r480, 0;
	@%p45 bra 	$L__BB11_90;
	mov.b32 	%r478, 0;
$L__BB11_73:
	.pragma "nounroll";
	shl.b32 	%r339, %r478, 10;
	add.s32 	%r124, %r6, %r339;
	ld.shared.u32 	%r125, [%r124];
	setp.eq.s32 	%p46, %r125, 0;
	@%p46 bra 	$L__BB11_75;
	cvt.u32.u64 	%r340, %rd5;
	shl.b32 	%r341, %r478, 8;
	add.s32 	%r342, %r341, %r340;
	mul.wide.u32 	%rd30, %r342, 8;
	add.s64 	%rd31, %rd2, %rd30;
	cvt.u64.u32 	%rd32, %r125;
	atom.global.add.u64 	%rd33, [%rd31], %rd32;
$L__BB11_75:
	ld.shared.u32 	%r126, [%r124+1024];
	setp.eq.s32 	%p47, %r126, 0;
	@%p47 bra 	$L__BB11_77;
	cvt.u32.u64 	%r343, %rd5;
	shl.b32 	%r344, %r478, 8;
	add.s32 	%r345, %r344, %r343;
	add.s32 	%r346, %r345, 256;
	mul.wide.u32 	%rd34, %r346, 8;
	add.s64 	%rd35, %rd2, %rd34;
	cvt.u64.u32 	%rd36, %r126;
	atom.global.add.u64 	%rd37, [%rd35], %rd36;
$L__BB11_77:
	ld.shared.u32 	%r127, [%r124+2048];
	setp.eq.s32 	%p48, %r127, 0;
	@%p48 bra 	$L__BB11_79;
	cvt.u32.u64 	%r347, %rd5;
	shl.b32 	%r348, %r478, 8;
	add.s32 	%r349, %r348, %r347;
	add.s32 	%r350, %r349, 512;
	mul.wide.u32 	%rd38, %r350, 8;
	add.s64 	%rd39, %rd2, %rd38;
	cvt.u64.u32 	%rd40, %r127;
	atom.global.add.u64 	%rd41, [%rd39], %rd40;
$L__BB11_79:
	ld.shared.u32 	%r128, [%r124+3072];
	setp.eq.s32 	%p49, %r128, 0;
	@%p49 bra 	$L__BB11_81;
	cvt.u32.u64 	%r351, %rd5;
	shl.b32 	%r352, %r478, 8;
	add.s32 	%r353, %r352, %r351;
	add.s32 	%r354, %r353, 768;
	mul.wide.u32 	%rd42, %r354, 8;
	add.s64 	%rd43, %rd2, %rd42;
	cvt.u64.u32 	%rd44, %r128;
	atom.global.add.u64 	%rd45, [%rd43], %rd44;
$L__BB11_81:
	ld.shared.u32 	%r129, [%r124+4096];
	setp.eq.s32 	%p50, %r129, 0;
	@%p50 bra 	$L__BB11_83;
	cvt.u32.u64 	%r355, %rd5;
	shl.b32 	%r356, %r478, 8;
	add.s32 	%r357, %r356, %r355;
	add.s32 	%r358, %r357, 1024;
	mul.wide.u32 	%rd46, %r358, 8;
	add.s64 	%rd47, %rd2, %rd46;
	cvt.u64.u32 	%rd48, %r129;
	atom.global.add.u64 	%rd49, [%rd47], %rd48;
$L__BB11_83:
	ld.shared.u32 	%r130, [%r124+5120];
	setp.eq.s32 	%p51, %r130, 0;
	@%p51 bra 	$L__BB11_85;
	cvt.u32.u64 	%r359, %rd5;
	shl.b32 	%r360, %r478, 8;
	add.s32 	%r361, %r360, %r359;
	add.s32 	%r362, %r361, 1280;
	mul.wide.u32 	%rd50, %r362, 8;
	add.s64 	%rd51, %rd2, %rd50;
	cvt.u64.u32 	%rd52, %r130;
	atom.global.add.u64 	%rd53, [%rd51], %rd52;
$L__BB11_85:
	ld.shared.u32 	%r131, [%r124+6144];
	setp.eq.s32 	%p52, %r131, 0;
	@%p52 bra 	$L__BB11_87;
	cvt.u32.u64 	%r363, %rd5;
	shl.b32 	%r364, %r478, 8;
	add.s32 	%r365, %r364, %r363;
	add.s32 	%r366, %r365, 1536;
	mul.wide.u32 	%rd54, %r366, 8;
	add.s64 	%rd55, %rd2, %rd54;
	cvt.u64.u32 	%rd56, %r131;
	atom.global.add.u64 	%rd57, [%rd55], %rd56;
$L__BB11_87:
	ld.shared.u32 	%r132, [%r124+7168];
	setp.eq.s32 	%p53, %r132, 0;
	@%p53 bra 	$L__BB11_89;
	cvt.u32.u64 	%r367, %rd5;
	shl.b32 	%r368, %r478, 8;
	add.s32 	%r369, %r368, %r367;
	add.s32 	%r370, %r369, 1792;
	mul.wide.u32 	%rd58, %r370, 8;
	add.s64 	%rd59, %rd2, %rd58;
	cvt.u64.u32 	%rd60, %r132;
	atom.global.add.u64 	%rd61, [%rd59], %rd60;
$L__BB11_89:
	add.s32 	%r478, %r478, 8;
	setp.ne.s32 	%p54, %r478, %r16;
	mov.u32 	%r480, %r16;
	@%p54 bra 	$L__BB11_73;
$L__BB11_90:
	add.s32 	%r135, %r5, -1;
	setp.eq.s32 	%p55, %r3, 0;
	@%p55 bra 	$L__BB11_111;
	setp.lt.u32 	%p56, %r4, 3;
	@%p56 bra 	$L__BB11_101;
	shl.b32 	%r371, %r480, 10;
	add.s32 	%r136, %r6, %r371;
	ld.shared.u32 	%r137, [%r136];
	setp.eq.s32 	%p57, %r137, 0;
	@%p57 bra 	$L__BB11_94;
	cvt.u32.u64 	%r372, %rd5;
	shl.b32 	%r373, %r480, 8;
	add.s32 	%r374, %r373, %r372;
	mul.wide.u32 	%rd62, %r374, 8;
	add.s64 	%rd63, %rd2, %rd62;
	cvt.u64.u32 	%rd64, %r137;
	atom.global.add.u64 	%rd65, [%rd63], %rd64;
$L__BB11_94:
	ld.shared.u32 	%r138, [%r136+1024];
	setp.eq.s32 	%p58, %r138, 0;
	@%p58 bra 	$L__BB11_96;
	cvt.u32.u64 	%r375, %rd5;
	shl.b32 	%r376, %r480, 8;
	add.s32 	%r377, %r376, %r375;
	add.s32 	%r378, %r377, 256;
	mul.wide.u32 	%rd66, %r378, 8;
	add.s64 	%rd67, %rd2, %rd66;
	cvt.u64.u32 	%rd68, %r138;
	atom.global.add.u64 	%rd69, [%rd67], %rd68;
$L__BB11_96:
	ld.shared.u32 	%r139, [%r136+2048];
	setp.eq.s32 	%p59, %r139, 0;
	@%p59 bra 	$L__BB11_98;
	cvt.u32.u64 	%r379, %rd5;
	shl.b32 	%r380, %r480, 8;
	add.s32 	%r381, %r380, %r379;
	add.s32 	%r382, %r381, 512;
	mul.wide.u32 	%rd70, %r382, 8;
	add.s64 	%rd71, %rd2, %rd70;
	cvt.u64.u32 	%rd72, %r139;
	atom.global.add.u64 	%rd73, [%rd71], %rd72;
$L__BB11_98:
	ld.shared.u32 	%r140, [%r136+3072];
	setp.eq.s32 	%p60, %r140, 0;
	@%p60 bra 	$L__BB11_100;
	cvt.u32.u64 	%r383, %rd5;
	shl.b32 	%r384, %r480, 8;
	add.s32 	%r385, %r384, %r383;
	add.s32 	%r386, %r385, 768;
	mul.wide.u32 	%rd74, %r386, 8;
	add.s64 	%rd75, %rd2, %rd74;
	cvt.u64.u32 	%rd76, %r140;
	atom.global.add.u64 	%rd77, [%rd75], %rd76;
$L__BB11_100:
	add.s32 	%r480, %r480, 4;
$L__BB11_101:
	setp.eq.s32 	%p61, %r5, 0;
	@%p61 bra 	$L__BB11_111;
	setp.eq.s32 	%p62, %r135, 0;
	@%p62 bra 	$L__BB11_108;
	shl.b32 	%r387, %r480, 10;
	add.s32 	%r143, %r6, %r387;
	ld.shared.u32 	%r144, [%r143];
	setp.eq.s32 	%p63, %r144, 0;
	@%p63 bra 	$L__BB11_105;
	cvt.u32.u64 	%r388, %rd5;
	shl.b32 	%r389, %r480, 8;
	add.s32 	%r390, %r389, %r388;
	mul.wide.u32 	%rd78, %r390, 8;
	add.s64 	%rd79, %rd2, %rd78;
	cvt.u64.u32 	%rd80, %r144;
	atom.global.add.u64 	%rd81, [%rd79], %rd80;
$L__BB11_105:
	ld.shared.u32 	%r145, [%r143+1024];
	setp.eq.s32 	%p64, %r145, 0;
	@%p64 bra 	$L__BB11_107;
	cvt.u32.u64 	%r391, %rd5;
	shl.b32 	%r392, %r480, 8;
	add.s32 	%r393, %r392, %r391;
	add.s32 	%r394, %r393, 256;
	mul.wide.u32 	%rd82, %r394, 8;
	add.s64 	%rd83, %rd2, %rd82;
	cvt.u64.u32 	%rd84, %r145;
	atom.global.add.u64 	%rd85, [%rd83], %rd84;
$L__BB11_107:
	add.s32 	%r480, %r480, 2;
$L__BB11_108:
	setp.eq.s32 	%p65, %r17, 0;
	@%p65 bra 	$L__BB11_111;
	shl.b32 	%r395, %r480, 10;
	add.s32 	%r396, %r6, %r395;
	ld.shared.u32 	%r148, [%r396];
	setp.eq.s32 	%p66, %r148, 0;
	@%p66 bra 	$L__BB11_111;
	cvt.u32.u64 	%r397, %rd5;
	shl.b32 	%r398, %r480, 8;
	add.s32 	%r399, %r398, %r397;
	mul.wide.u32 	%rd86, %r399, 8;
	add.s64 	%rd87, %rd2, %rd86;
	cvt.u64.u32 	%rd88, %r148;
	atom.global.add.u64 	%rd89, [%rd87], %rd88;
$L__BB11_111:
	cvt.u32.u64 	%r400, %rd5;
	setp.gt.u32 	%p67, %r400, 127;
	@%p67 bra 	$L__BB11_152;
	setp.lt.u32 	%p68, %r1, 7;
	mov.b32 	%r484, 0;
	@%p68 bra 	$L__BB11_131;
	mov.b32 	%r482, 0;
$L__BB11_114:
	.pragma "nounroll";
	shl.b32 	%r404, %r482, 10;
	add.s32 	%r150, %r6, %r404;
	ld.shared.u32 	%r151, [%r150+512];
	setp.eq.s32 	%p69, %r151, 0;
	shl.b32 	%r405, %r482, 8;
	add.s32 	%r406, %r405, %r400;
	mul.wide.u32 	%rd90, %r406, 8;
	add.s64 	%rd15, %rd2, %rd90;
	@%p69 bra 	$L__BB11_116;
	cvt.u64.u32 	%rd91, %r151;
	atom.global.add.u64 	%rd92, [%rd15+1024], %rd91;
$L__BB11_116:
	ld.shared.u32 	%r152, [%r150+1536];
	setp.eq.s32 	%p70, %r152, 0;
	@%p70 bra 	$L__BB11_118;
	cvt.u64.u32 	%rd93, %r152;
	atom.global.add.u64 	%rd94, [%rd15+3072], %rd93;
$L__BB11_118:
	ld.shared.u32 	%r153, [%r150+2560];
	setp.eq.s32 	%p71, %r153, 0;
	@%p71 bra 	$L__BB11_120;
	cvt.u64.u32 	%rd95, %r153;
	atom.global.add.u64 	%rd96, [%rd15+5120], %rd95;
$L__BB11_120:
	ld.shared.u32 	%r154, [%r150+3584];
	setp.eq.s32 	%p72, %r154, 0;
	@%p72 bra 	$L__BB11_122;
	cvt.u64.u32 	%rd97, %r154;
	atom.global.add.u64 	%rd98, [%rd15+7168], %rd97;
$L__BB11_122:
	ld.shared.u32 	%r155, [%r150+4608];
	setp.eq.s32 	%p73, %r155, 0;
	@%p73 bra 	$L__BB11_124;
	cvt.u64.u32 	%rd99, %r155;
	atom.global.add.u64 	%rd100, [%rd15+9216], %rd99;
$L__BB11_124:
	ld.shared.u32 	%r156, [%r150+5632];
	setp.eq.s32 	%p74, %r156, 0;
	@%p74 bra 	$L__BB11_126;
	cvt.u64.u32 	%rd101, %r156;
	atom.global.add.u64 	%rd102, [%rd15+11264], %rd101;
$L__BB11_126:
	ld.shared.u32 	%r157, [%r150+6656];
	setp.eq.s32 	%p75, %r157, 0;
	@%p75 bra 	$L__BB11_128;
	cvt.u64.u32 	%rd103, %r157;
	atom.global.add.u64 	%rd104, [%rd15+13312], %rd103;
$L__BB11_128:
	ld.shared.u32 	%r158, [%r150+7680];
	setp.eq.s32 	%p76, %r158, 0;
	@%p76 bra 	$L__BB11_130;
	cvt.u64.u32 	%rd105, %r158;
	atom.global.add.u64 	%rd106, [%rd15+15360], %rd105;
$L__BB11_130:
	add.s32 	%r482, %r482, 8;
	setp.ne.s32 	%p77, %r482, %r16;
	mov.u32 	%r484, %r16;
	@%p77 bra 	$L__BB11_114;
$L__BB11_131:
	setp.eq.s32 	%p78, %r3, 0;
	@%p78 bra 	$L__BB11_152;
	setp.lt.u32 	%p79, %r4, 3;
	@%p79 bra 	$L__BB11_142;
	shl.b32 	%r407, %r484, 10;
	add.s32 	%r161, %r6, %r407;
	ld.shared.u32 	%r162, [%r161+512];
	setp.eq.s32 	%p80, %r162, 0;
	@%p80 bra 	$L__BB11_135;
	shl.b32 	%r409, %r484, 8;
	add.s32 	%r410, %r409, %r400;
	mul.wide.u32 	%rd107, %r410, 8;
	add.s64 	%rd108, %rd2, %rd107;
	cvt.u64.u32 	%rd109, %r162;
	atom.global.add.u64 	%rd110, [%rd108+1024], %rd109;
$L__BB11_135:
	ld.shared.u32 	%r163, [%r161+1536];
	setp.eq.s32 	%p81, %r163, 0;
	@%p81 bra 	$L__BB11_137;
	shl.b32 	%r412, %r484, 8;
	add.s32 	%r413, %r412, %r400;
	add.s32 	%r414, %r413, 256;
	mul.wide.u32 	%rd111, %r414, 8;
	add.s64 	%rd112, %rd2, %rd111;
	cvt.u64.u32 	%rd113, %r163;
	atom.global.add.u64 	%rd114, [%rd112+1024], %rd113;
$L__BB11_137:
	ld.shared.u32 	%r164, [%r161+2560];
	setp.eq.s32 	%p82, %r164, 0;
	@%p82 bra 	$L__BB11_139;
	shl.b32 	%r416, %r484, 8;
	add.s32 	%r417, %r416, %r400;
	add.s32 	%r418, %r417, 512;
	mul.wide.u32 	%rd115, %r418, 8;
	add.s64 	%rd116, %rd2, %rd115;
	cvt.u64.u32 	%rd117, %r164;
	atom.global.add.u64 	%rd118, [%rd116+1024], %rd117;
$L__BB11_139:
	ld.shared.u32 	%r165, [%r161+3584];
	setp.eq.s32 	%p83, %r165, 0;
	@%p83 bra 	$L__BB11_141;
	shl.b32 	%r420, %r484, 8;
	add.s32 	%r421, %r420, %r400;
	add.s32 	%r422, %r421, 768;
	mul.wide.u32 	%rd119, %r422, 8;
	add.s64 	%rd120, %rd2, %rd119;
	cvt.u64.u32 	%rd121, %r165;
	atom.global.add.u64 	%rd122, [%rd120+1024], %rd121;
$L__BB11_141:
	add.s32 	%r484, %r484, 4;
$L__BB11_142:
	setp.eq.s32 	%p84, %r5, 0;
	@%p84 bra 	$L__BB11_152;
	setp.eq.s32 	%p85, %r135, 0;
	@%p85 bra 	$L__BB11_149;
	shl.b32 	%r423, %r484, 10;
	add.s32 	%r168, %r6, %r423;
	ld.shared.u32 	%r169, [%r168+512];
	setp.eq.s32 	%p86, %r169, 0;
	@%p86 bra 	$L__BB11_146;
	shl.b32 	%r425, %r484, 8;
	add.s32 	%r426, %r425, %r400;
	mul.wide.u32 	%rd123, %r426, 8;
	add.s64 	%rd124, %rd2, %rd123;
	cvt.u64.u32 	%rd125, %r169;
	atom.global.add.u64 	%rd126, [%rd124+1024], %rd125;
$L__BB11_146:
	ld.shared.u32 	%r170, [%r168+1536];
	setp.eq.s32 	%p87, %r170, 0;
	@%p87 bra 	$L__BB11_148;
	shl.b32 	%r428, %r484, 8;
	add.s32 	%r429, %r428, %r400;
	add.s32 	%r430, %r429, 256;
	mul.wide.u32 	%rd127, %r430, 8;
	add.s64 	%rd128, %rd2, %rd127;
	cvt.u64.u32 	%rd129, %r170;
	atom.global.add.u64 	%rd130, [%rd128+1024], %rd129;
$L__BB11_148:
	add.s32 	%r484, %r484, 2;
$L__BB11_149:
	setp.eq.s32 	%p88, %r17, 0;
	@%p88 bra 	$L__BB11_152;
	shl.b32 	%r431, %r484, 10;
	add.s32 	%r432, %r6, %r431;
	ld.shared.u32 	%r173, [%r432+512];
	setp.eq.s32 	%p89, %r173, 0;
	@%p89 bra 	$L__BB11_152;
	shl.b32 	%r434, %r484, 8;
	add.s32 	%r435, %r434, %r400;
	mul.wide.u32 	%rd131, %r435, 8;
	add.s64 	%rd132, %rd2, %rd131;
	cvt.u64.u32 	%rd133, %r173;
	atom.global.add.u64 	%rd134, [%rd132+1024], %rd133;
$L__BB11_152:
	bar.sync 	0;
	add.s64 	%rd135, %rd135, 1;
	setp.ne.s64 	%p90, %rd135, %rd6;
	@%p90 bra 	$L__BB11_2;
$L__BB11_153:
	ret;

}
	// .globl	_ZN3cub18CUB_300001_SM_10006detail10radix_sort33DeviceRadixSortExclusiveSumKernelINS1_5radix10policy_hubIiiyE10Policy1000EyEEvPT0_
.visible .entry _ZN3cub18CUB_300001_SM_10006detail10radix_sort33DeviceRadixSortExclusiveSumKernelINS1_5radix10policy_hubIiiyE10Policy1000EyEEvPT0_(
	.param .u64 .ptr .align 1 _ZN3cub18CUB_300001_SM_10006detail10radix_sort33DeviceRadixSortExclusiveSumKernelINS1_5radix10policy_hubIiiyE10Policy1000EyEEvPT0__param_0
)
{
	.reg .pred 	%p<4>;
	.reg .b32 	%r<28>;
	.reg .b64 	%rd<54>;
	// demoted variable
	.shared .align 16 .b8 _ZZN3cub18CUB_300001_SM_10006detail10radix_sort33DeviceRadixSortExclusiveSumKernelINS1_5radix10policy_hubIiiyE10Policy1000EyEEvPT0_E12temp_storage[2336];
	ld.param.u64 	%rd5, [_ZN3cub18CUB_300001_SM_10006detail10radix_sort33DeviceRadixSortExclusiveSumKernelINS1_5radix10policy_hubIiiyE10Policy1000EyEEvPT0__param_0];
	cvta.to.global.u64 	%rd6, %rd5;
	mov.u32 	%r3, %ctaid.x;
	shl.b32 	%r4, %r3, 8;
	mov.u32 	%r1, %tid.x;
	setp.gt.u32 	%p1, %r1, 255;
	add.s32 	%r5, %r4, %r1;
	mul.wide.s32 	%rd7, %r5, 8;
	add.s64 	%rd1, %rd6, %rd7;
	@%p1 bra 	$L__BB12_2;
	ld.global.u64 	%rd53, [%rd1];
$L__BB12_2:
	shr.u32 	%r6, %r1, 3;
	add.s32 	%r7, %r6, %r1;
	shl.b32 	%r8, %r7, 3;
	mov.u32 	%r9, _ZZN3cub18CUB_300001_SM_10006detail10radix_sort33DeviceRadixSortExclusiveSumKernelINS1_5radix10policy_hubIiiyE10Policy1000EyEEvPT0_E12temp_storage;
	add.s32 	%r10, %r9, %r8;
	add.s32 	%r2, %r10, 16;
	st.shared.u64 	[%r10+16], %rd53;
	bar.sync 	0;
	setp.gt.u32 	%p2, %r1, 31;
	@%p2 bra 	$L__BB12_4;
	mad.lo.s32 	%r27, %r1, 72, %r9;
	ld.shared.u64 	%rd23, [%r27+16];
	ld.shared.u64 	%rd24, [%r27+24];
	ld.shared.u64 	%rd25, [%r27+32];
	ld.shared.u64 	%rd26, [%r27+40];
	ld.shared.u64 	%rd27, [%r27+48];
	ld.shared.u64 	%rd28, [%r27+56];
	ld.shared.u64 	%rd29, [%r27+64];
	ld.shared.u64 	%rd30, [%r27+72];
	add.s64 	%rd31, %rd24, %rd23;
	add.s64 	%rd32, %rd31, %rd25;
	add.s64 	%rd33, %rd32, %rd26;
	add.s64 	%rd34, %rd33, %rd27;
	add.s64 	%rd35, %rd34, %rd28;
	add.s64 	%rd36, %rd35, %rd29;
	add.s64 	%rd10, %rd36, %rd30;
	mov.b32 	%r11, 1;
	mov.b32 	%r24, 0;
	mov.b32 	%r25, -1;
	// begin inline asm
	{  .reg .u64 r0;  .reg .u32 lo;  .reg .u32 hi;  .reg .pred p;  mov.b64 {lo, hi}, %rd10;  shfl.sync.up.b32 lo|p, lo, %r11, %r24, %r25;  shfl.sync.up.b32 hi|p, hi, %r11, %r24, %r25;  mov.b64 r0, {lo, hi};  @p add.u64 r0, r0, %rd10;  mov.u64 %rd8, r0;}
	// end inline asm
	mov.b32 	%r14, 2;
	// begin inline asm
	{  .reg .u64 r0;  .reg .u32 lo;  .reg .u32 hi;  .reg .pred p;  mov.b64 {lo, hi}, %rd8;  shfl.sync.up.b32 lo|p, lo, %r14, %r24, %r25;  shfl.sync.up.b32 hi|p, hi, %r14, %r24, %r25;  mov.b64 r0, {lo, hi};  @p add.u64 r0, r0, %rd8;  mov.u64 %rd11, r0;}
	// end inline asm
	mov.b32 	%r17, 4;
	// begin inline asm
	{  .reg .u64 r0;  .reg .u32 lo;  .reg .u32 hi;  .reg .pred p;  mov.b64 {lo, hi}, %rd11;  shfl.sync.up.b32 lo|p, lo, %r17, %r24, %r25;  shfl.sync.up.b32 hi|p, hi, %r17, %r24, %r25;  mov.b64 r0, {lo, hi};  @p add.u64 r0, r0, %rd11;  mov.u64 %rd14, r0;}
	// end inline asm
	mov.b32 	%r20, 8;
	// begin inline asm
	{  .reg .u64 r0;  .reg .u32 lo;  .reg .u32 hi;  .reg .pred p;  mov.b64 {lo, hi}, %rd14;  shfl.sync.up.b32 lo|p, lo, %r20, %r24, %r25;  shfl.sync.up.b32 hi|p, hi, %r20, %r24, %r25;  mov.b64 r0, {lo, hi};  @p add.u64 r0, r0, %rd14;  mov.u64 %rd17, r0;}
	// end inline asm
	mov.b32 	%r23, 16;
	// begin inline asm
	{  .reg .u64 r0;  .reg .u32 lo;  .reg .u32 hi;  .reg .pred p;  mov.b64 {lo, hi}, %rd17;  shfl.sync.up.b32 lo|p, lo, %r23, %r24, %r25;  shfl.sync.up.b32 hi|p, hi, %r23, %r24, %r25;  mov.b64 r0, {lo, hi};  @p add.u64 r0, r0, %rd17;  mov.u64 %rd20, r0;}
	// end inline asm
	sub.s64 	%rd37, %rd20, %rd10;
	ld.shared.u64 	%rd38, [%r27+16];
	ld.shared.u64 	%rd39, [%r27+24];
	ld.shared.u64 	%rd40, [%r27+32];
	ld.shared.u64 	%rd41, [%r27+40];
	ld.shared.u64 	%rd42, [%r27+48];
	ld.shared.u64 	%rd43, [%r27+56];
	ld.shared.u64 	%rd44, [%r27+64];
	add.s64 	%rd45, %rd38, %rd37;
	add.s64 	%rd46, %rd39, %rd45;
	add.s64 	%rd47, %rd40, %rd46;
	add.s64 	%rd48, %rd41, %rd47;
	add.s64 	%rd49, %rd42, %rd48;
	add.s64 	%rd50, %rd43, %rd49;
	add.s64 	%rd51, %rd44, %rd50;
	st.shared.u64 	[%r27+16], %rd37;
	st.shared.u64 	[%r27+24], %rd45;
	st.shared.u64 	[%r27+32], %rd46;
	st.shared.u64 	[%r27+40], %rd47;
	st.shared.u64 	[%r27+48], %rd48;
	st.shared.u64 	[%r27+56], %rd49;
	st.shared.u64 	[%r27+64], %rd50;
	st.shared.u64 	[%r27+72], %rd51;
$L__BB12_4:
	setp.gt.u32 	%p3, %r1, 255;
	bar.sync 	0;
	@%p3 bra 	$L__BB12_6;
	ld.shared.u64 	%rd52, [%r2];
	st.global.u64 	[%rd1], %rd52;
$L__BB12_6:
	ret;

}
	// .globl	_ZN3cub18CUB_300001_SM_10006detail10radix_sort29DeviceRadixSortOnesweepKernelINS1_5radix10policy_hubIiiyE10Policy1000ELNS0_9SortOrderE0EiiyiiNS1_21identity_decomposer_tEEEvPT5_SB_PT3_PKSC_PT1_PKSG_PT2_PKSK_T4_iiT6_
.visible .entry _ZN3cub18CUB_300001_SM_10006detail10radix_sort29DeviceRadixSortOnesweepKernelINS1_5radix10policy_hubIiiyE10Policy1000ELNS0_9SortOrderE0EiiyiiNS1_21identity_decomposer_tEEEvPT5_SB_PT3_PKSC_PT1_PKSG_PT2_PKSK_T4_iiT6_(
	.param .u64 .ptr .align 1 _ZN3cub18CUB_300001_SM_10006detail10radix_sort29DeviceRadixSortOnesweepKernelINS1_5radix10policy_hubIiiyE10Policy1000ELNS0_9SortOrderE0EiiyiiNS1_21identity_decomposer_tEEEvPT5_SB_PT3_PKSC_PT1_PKSG_PT2_PKSK_T4_iiT6__param_0,
	.param .u64 .ptr .align 1 _ZN3cub18CUB_300001_SM_10006detail10radix_sort29DeviceRadixSortOnesweepKernelINS1_5radix10policy_hubIiiyE10Policy1000ELNS0_9SortOrderE0EiiyiiNS1_21identity_decomposer_tEEEvPT5_SB_PT3_PKSC_PT1_PKSG_PT2_PKSK_T4_iiT6__param_1,
	.param .u64 .ptr .align 1 _ZN3cub18CUB_300001_SM_10006detail10radix_sort29DeviceRadixSortOnesweepKernelINS1_5radix10policy_hubIiiyE10Policy1000ELNS0_9SortOrderE0EiiyiiNS1_21identity_decomposer_tEEEvPT5_SB_PT3_PKSC_PT1_PKSG_PT2_PKSK_T4_iiT6__param_2,
	.param .u64 .ptr .align 1 _ZN3cub18CUB_300001_SM_10006detail10radix_sort29DeviceRadixSortOnesweepKernelINS1_5radix10policy_hubIiiyE10Policy1000ELNS0_9SortOrderE0EiiyiiNS1_21identity_decomposer_tEEEvPT5_SB_PT3_PKSC_PT1_PKSG_PT2_PKSK_T4_iiT6__param_3,
	.param .u64 .ptr .align 1 _ZN3cub18CUB_300001_SM_10006detail10radix_sort29DeviceRadixSortOnesweepKernelINS1_5radix10policy_hubIiiyE10Policy1000ELNS0_9SortOrderE0EiiyiiNS1_21identity_decomposer_tEEEvPT5_SB_PT3_PKSC_PT1_PKSG_PT2_PKSK_T4_iiT6__param_4,
	.param .u64 .ptr .align 1 _ZN3cub18CUB_300001_SM_10006detail10radix_sort29DeviceRadixSortOnesweepKernelINS1_5radix10policy_hubIiiyE10Policy1000ELNS0_9SortOrderE0EiiyiiNS1_21identity_decomposer_tEEEvPT5_SB_PT3_PKSC_PT1_PKSG_PT2_PKSK_T4_iiT6__param_5,
	.param .u64 .ptr .align 1 _ZN3cub18CUB_300001_SM_10006detail10radix_sort29DeviceRadixSortOnesweepKernelINS1_5radix10policy_hubIiiyE10Policy1000ELNS0_9SortOrderE0EiiyiiNS1_21identity_decomposer_tEEEvPT5_SB_PT3_PKSC_PT1_PKSG_PT2_PKSK_T4_iiT6__param_6,
	.param .u64 .ptr .align 1 _ZN3cub18CUB_300001_SM_10006detail10radix_sort29DeviceRadixSortOnesweepKernelINS1_5radix10policy_hubIiiyE10Policy1000ELNS0_9SortOrderE0EiiyiiNS1_21identity_decomposer_tEEEvPT5_SB_PT3_PKSC_PT1_PKSG_PT2_PKSK_T4_iiT6__param_7,
	.param .u32 _ZN3cub18CUB_300001_SM_10006detail10radix_sort29DeviceRadixSortOnesweepKernelINS1_5radix10policy_hubIiiyE10Policy1000ELNS0_9SortOrderE0EiiyiiNS1_21identity_decomposer_tEEEvPT5_SB_PT3_PKSC_PT1_PKSG_PT2_PKSK_T4_iiT6__param_8,
	.param .u32 _ZN3cub18CUB_300001_SM_10006detail10radix_sort29DeviceRadixSortOnesweepKernelINS1_5radix10policy_hubIiiyE10Policy1000ELNS0_9SortOrderE0EiiyiiNS1_21identity_decomposer_tEEEvPT5_SB_PT3_PKSC_PT1_PKSG_PT2_PKSK_T4_iiT6__param_9,
	.param .u32 _ZN3cub18CUB_300001_SM_10006detail10radix_sort29DeviceRadixSortOnesweepKernelINS1_5radix10policy_hubIiiyE10Policy1000ELNS0_9SortOrderE0EiiyiiNS1_21identity_decomposer_tEEEvPT5_SB_PT3_PKSC_PT1_PKSG_PT2_PKSK_T4_iiT6__param_10,
	.param .align 1 .b8 _ZN3cub18CUB_300001_SM_10006detail10radix_sort29DeviceRadixSortOnesweepKernelINS1_5radix10policy_hubIiiyE10Policy1000ELNS0_9SortOrderE0EiiyiiNS1_21identity_decomposer_tEEEvPT5_SB_PT3_PKSC_PT1_PKSG_PT2_PKSK_T4_iiT6__param_11[1]
)
.maxntid 384
{
	.reg .pred 	%p<205>;
	.reg .b32 	%r<2283>;
	.reg .b64 	%rd<457>;
	// demoted variable
	.shared .align 16 .b8 _ZZN3cub18CUB_300001_SM_10006detail10radix_sort29DeviceRadixSortOnesweepKernelINS1_5radix10policy_hubIiiyE10Policy1000ELNS0_9SortOrderE0EiiyiiNS1_21identity_decomposer_tEEEvPT5_SB_PT3_PKSC_PT1_PKSG_PT2_PKSK_T4_iiT6_E1s[28160];
	ld.param.u64 	%rd43, [_ZN3cub18CUB_300001_SM_10006detail10radix_sort29DeviceRadixSortOnesweepKernelINS1_5radix10policy_hubIiiyE10Policy1000ELNS0_9SortOrderE0EiiyiiNS1_21identity_decomposer_tEEEvPT5_SB_PT3_PKSC_PT1_PKSG_PT2_PKSK_T4_iiT6__param_0];
	ld.param.u64 	%rd44, [_ZN3cub18CUB_300001_SM_10006detail10radix_sort29DeviceRadixSortOnesweepKernelINS1_5radix10policy_hubIiiyE10Policy1000ELNS0_9SortOrderE0EiiyiiNS1_21identity_decomposer_tEEEvPT5_SB_PT3_PKSC_PT1_PKSG_PT2_PKSK_T4_iiT6__param_1];
	ld.param.u64 	%rd47, [_ZN3cub18CUB_300001_SM_10006detail10radix_sort29DeviceRadixSortOnesweepKernelINS1_5radix10policy_hubIiiyE10Policy1000ELNS0_9SortOrderE0EiiyiiNS1_21identity_decomposer_tEEEvPT5_SB_PT3_PKSC_PT1_PKSG_PT2_PKSK_T4_iiT6__param_4];
	ld.param.u64 	%rd50, [_ZN3cub18CUB_300001_SM_10006detail10radix_sort29DeviceRadixSortOnesweepKernelINS1_5radix10policy_hubIiiyE10Policy1000ELNS0_9SortOrderE0EiiyiiNS1_21identity_decomposer_tEEEvPT5_SB_PT3_PKSC_PT1_PKSG_PT2_PKSK_T4_iiT6__param_5];
	cvta.to.global.u64 	%rd1, %rd47;
	cvta.to.global.u64 	%rd2, %rd43;
	cvta.to.global.u64 	%rd3, %rd50;
	mov.u32 	%r1, %tid.x;
	// begin inline asm
	mov.u32 %r443, %laneid;
	// end inline asm
	setp.ne.s32 	%p1, %r1, 0;
	@%p1 bra 	$L__BB13_2;
	cvta.to.global.u64 	%rd51, %rd44;
	atom.global.add.u32 	%r444, [%rd51], 1;
	st.shared.u32 	[_ZZN3cub18CUB_300001_SM_10006detail10radix_sort29DeviceRadixSortOnesweepKernelINS1_5radix10policy_hubIiiyE10Policy1000ELNS0_9SortOrderE0EiiyiiNS1_21identity_decomposer_tEEEvPT5_SB_PT3_PKSC_PT1_PKSG_PT2_PKSK_T4_iiT6_E1s+26112], %r444;
$L__BB13_2:
	ld.param.u32 	%r2078, [_ZN3cub18CUB_300001_SM_10006detail10radix_sort29DeviceRadixSortOnesweepKernelINS1_5radix10policy_hubIiiyE10Policy1000ELNS0_9SortOrderE0EiiyiiNS1_21identity_decomposer_tEEEvPT5_SB_PT3_PKSC_PT1_PKSG_PT2_PKSK_T4_iiT6__param_8];
	bar.sync 	0;
	ld.shared.u32 	%r3, [_ZZN3cub18CUB_300001_SM_10006detail10radix_sort29DeviceRadixSortOnesweepKernelINS1_5radix10policy_hubIiiyE10Policy1000ELNS0_9SortOrderE0EiiyiiNS1_21identity_decomposer_tEEEvPT5_SB_PT3_PKSC_PT1_PKSG_PT2_PKSK_T4_iiT6_E1s+26112];
	mul.lo.s32 	%r445, %r3, 6528;
	add.s32 	%r4, %r445, 6528;
	setp.gt.s32 	%p2, %r4, %r2078;
	cvt.s64.s32 	%rd4, %r445;
	@%p2 bra 	$L__BB13_4;
	and.b32  	%r446, %r1, 31;
	and.b32  	%r447, %r1, 992;
	mul.lo.s32 	%r448, %r447, 17;
	or.b32  	%r449, %r448, %r446;
	cvt.u64.u32 	%rd52, %r449;
	add.s64 	%rd53, %rd52, %rd4;
	shl.b64 	%rd54, %rd53, 2;
	add.s64 	%rd55, %rd3, %rd54;
	ld.global.u32 	%r2165, [%rd55];
	ld.global.u32 	%r2164, [%rd55+128];
	ld.global.u32 	%r2163, [%rd55+256];
	ld.global.u32 	%r2162, [%rd55+384];
	ld.global.u32 	%r2161, [%rd55+512];
	ld.global.u32 	%r2160, [%rd55+640];
	ld.global.u32 	%r2159, [%rd55+768];
	ld.global.u32 	%r2158, [%rd55+896];
	ld.global.u32 	%r2157, [%rd55+1024];
	ld.global.u32 	%r2156, [%rd55+1152];
	ld.global.u32 	%r2155, [%rd55+1280];
	ld.global.u32 	%r2154, [%rd55+1408];
	ld.global.u32 	%r2153, [%rd55+1536];
	ld.global.u32 	%r2152, [%rd55+1664];
	ld.global.u32 	%r2151, [%rd55+1792];
	ld.global.u32 	%r2150, [%rd55+1920];
	ld.global.u32 	%r2149, [%rd55+2048];
	bra.uni 	$L__BB13_38;
$L__BB13_4:
	ld.param.u32 	%r2079, [_ZN3cub18CUB_300001_SM_10006detail10radix_sort29DeviceRadixSortOnesweepKernelINS1_5radix10policy_hubIiiyE10Policy1000ELNS0_9SortOrderE0EiiyiiNS1_21identity_decomposer_tEEEvPT5_SB_PT3_PKSC_PT1_PKSG_PT2_PKSK_T4_iiT6__param_8];
	cvt.u32.u64 	%r451, %rd4;
	sub.s32 	%r22, %r2079, %r451;
	and.b32  	%r452, %r1, 31;
	and.b32  	%r453, %r1, 992;
	mul.lo.s32 	%r454, %r453, 17;
	or.b32  	%r23, %r454, %r452;
	setp.ge.s32 	%p3, %r23, %r22;
	cvt.u64.u32 	%rd56, %r23;
	add.s64 	%rd57, %rd56, %rd4;
	shl.b64 	%rd58, %rd57, 2;
	add.s64 	%rd5, %rd3, %rd58;
	mov.b32 	%r2165, 2147483647;
	@%p3 bra 	$L__BB13_6;
	ld.global.u32 	%r2165, [%rd5];
$L__BB13_6:
	add.s32 	%r456, %r23, 32;
	setp.ge.s32 	%p4, %r456, %r22;
	mov.b32 	%r2164, 2147483647;
	@%p4 bra 	$L__BB13_8;
	ld.global.u32 	%r2164, [%rd5+128];
$L__BB13_8:
	add.s32 	%r458, %r23, 64;
	setp.ge.s32 	%p5, %r458, %r22;
	mov.b32 	%r2163, 2147483647;
	@%p5 bra 	$L__BB13_10;
	ld.global.u32 	%r2163, [%rd5+256];
$L__BB13_10:
	add.s32 	%r460, %r23, 96;
	setp.ge.s32 	%p6, %r460, %r22;
	mov.b32 	%r2162, 2147483647;
	@%p6 bra 	$L__BB13_12;
	ld.global.u32 	%r2162, [%rd5+384];
$L__BB13_12:
	add.s32 	%r462, %r23, 128;
	setp.ge.s32 	%p7, %r462, %r22;
	mov.b32 	%r2161, 2147483647;
	@%p7 bra 	$L__BB13_14;
	ld.global.u32 	%r2161, [%rd5+512];
$L__BB13_14:
	add.s32 	%r464, %r23, 160;
	setp.ge.s32 	%p8, %r464, %r22;
	mov.b32 	%r2160, 2147483647;
	@%p8 bra 	$L__BB13_16;
	ld.global.u32 	%r2160, [%rd5+640];
$L__BB13_16:
	add.s32 	%r466, %r23, 192;
	setp.ge.s32 	%p9, %r466, %r22;
	mov.b32 	%r2159, 2147483647;
	@%p9 bra 	$L__BB13_18;
	ld.global.u32 	%r2159, [%rd5+768];
$L__BB13_18:
	add.s32 	%r468, %r23, 224;
	setp.ge.s32 	%p10, %r468, %r22;
	mov.b32 	%r2158, 2147483647;
	@%p10 bra 	$L__BB13_20;
	ld.global.u32 	%r2158, [%rd5+896];
$L__BB13_20:
	add.s32 	%r470, %r23, 256;
	setp.ge.s32 	%p11, %r470, %r22;
	mov.b32 	%r2157, 2147483647;
	@%p11 bra 	$L__BB13_22;
	ld.global.u32 	%r2157, [%rd5+1024];
$L__BB13_22:
	add.s32 	%r472, %r23, 288;
	setp.ge.s32 	%p12, %r472, %r22;
	mov.b32 	%r2156, 2147483647;
	@%p12 bra 	$L__BB13_24;
	ld.global.u32 	%r2156, [%rd5+1152];
$L__BB13_24:
	add.s32 	%r474, %r23, 320;
	setp.ge.s32 	%p13, %r474, %r22;
	mov.b32 	%r2155, 2147483647;
	@%p13 bra 	$L__BB13_26;
	ld.global.u32 	%r2155, [%rd5+1280];
$L__BB13_26:
	add.s32 	%r476, %r23, 352;
	setp.ge.s32 	%p14, %r476, %r22;
	mov.b32 	%r2154, 2147483647;
	@%p14 bra 	$L__BB13_28;
	ld.global.u32 	%r2154, [%rd5+1408];
$L__BB13_28:
	add.s32 	%r478, %r23, 384;
	setp.ge.s32 	%p15, %r478, %r22;
	mov.b32 	%r2153, 2147483647;
	@%p15 bra 	$L__BB13_30;
	ld.global.u32 	%r2153, [%rd5+1536];
$L__BB13_30:
	add.s32 	%r480, %r23, 416;
	setp.ge.s32 	%p16, %r480, %r22;
	mov.b32 	%r2152, 2147483647;
	@%p16 bra 	$L__BB13_32;
	ld.global.u32 	%r2152, [%rd5+1664];
$L__BB13_32:
	add.s32 	%r482, %r23, 448;
	setp.ge.s32 	%p17, %r482, %r22;
	mov.b32 	%r2151, 2147483647;
	@%p17 bra 	$L__BB13_34;
	ld.global.u32 	%r2151, [%rd5+1792];
$L__BB13_34:
	add.s32 	%r484, %r23, 480;
	setp.ge.s32 	%p18, %r484, %r22;
	mov.b32 	%r2150, 2147483647;
	@%p18 bra 	$L__BB13_36;
	ld.global.u32 	%r2150, [%rd5+1920];
$L__BB13_36:
	add.s32 	%r486, %r23, 512;
	setp.ge.s32 	%p19, %r486, %r22;
	mov.b32 	%r2149, 2147483647;
	@%p19 bra 	$L__BB13_38;
	ld.global.u32 	%r2149, [%rd5+2048];
$L__BB13_38:
	ld.param.u32 	%r2131, [_ZN3cub18CUB_300001_SM_10006detail10radix_sort29DeviceRadixSortOnesweepKernelINS1_5radix10policy_hubIiiyE10Policy1000ELNS0_9SortOrderE0EiiyiiNS1_21identity_decomposer_tEEEvPT5_SB_PT3_PKSC_PT1_PKSG_PT2_PKSK_T4_iiT6__param_10];
	mov.b32 	%r487, -1;
	shl.b32 	%r488, %r487, %r2131;
	not.b32 	%r74, %r488;
	shr.u32 	%r75, %r1, 5;
	shl.b32 	%r489, %r75, 10;
	mov.u32 	%r490, _ZZN3cub18CUB_300001_SM_10006detail10radix_sort29DeviceRadixSortOnesweepKernelINS1_5radix10policy_hubIiiyE10Policy1000ELNS0_9SortOrderE0EiiyiiNS1_21identity_decomposer_tEEEvPT5_SB_PT3_PKSC_PT1_PKSG_PT2_PKSK_T4_iiT6_E1s;
	add.s32 	%r76, %r490, %r489;
	setp.gt.s32 	%p20, %r443, 255;
	@%p20 bra 	$L__BB13_51;
	max.s32 	%r491, %r443, 224;
	sub.s32 	%r492, %r491, %r443;
	add.s32 	%r493, %r492, 31;
	shr.u32 	%r494, %r493, 5;
	add.s32 	%r77, %r494, 1;
	and.b32  	%r78, %r77, 15;
	setp.lt.u32 	%p21, %r493, 480;
	mov.u32 	%r2169, %r443;
	@%p21 bra 	$L__BB13_42;
	and.b32  	%r495, %r77, 268435440;
	neg.s32 	%r2167, %r495;
	shl.b32 	%r497, %r443, 2;
	add.s32 	%r498, %r489, %r497;
	add.s32 	%r500, %r498, %r490;
	add.s32 	%r2166, %r500, 1024;
	mov.u32 	%r2169, %r443;
$L__BB13_41:
	.pragma "nounroll";
	mov.b32 	%r501, 0;
	st.shared.u32 	[%r2166+-1024], %r501;
	st.shared.u32 	[%r2166+-896], %r501;
	st.shared.u32 	[%r2166+-768], %r501;
	st.shared.u32 	[%r2166+-640], %r501;
	st.shared.u32 	[%r2166+-512], %r501;
	st.shared.u32 	[%r2166+-384], %r501;
	st.shared.u32 	[%r2166+-256], %r501;
	st.shared.u32 	[%r2166+-128], %r501;
	st.shared.u32 	[%r2166], %r501;
	st.shared.u32 	[%r2166+128], %r501;
	st.shared.u32 	[%r2166+256], %r501;
	st.shared.u32 	[%r2166+384], %r501;
	st.shared.u32 	[%r2166+512], %r501;
	st.shared.u32 	[%r2166+640], %r501;
	st.shared.u32 	[%r2166+768], %r501;
	st.shared.u32 	[%r2166+896], %r501;
	add.s32 	%r2169, %r2169, 512;
	add.s32 	%r2167, %r2167, 16;
	add.s32 	%r2166, %r2166, 2048;
	setp.ne.s32 	%p22, %r2167, 0;
	@%p22 bra 	$L__BB13_41;
$L__BB13_42:
	setp.eq.s32 	%p23, %r78, 0;
	@%p23 bra 	$L__BB13_51;
	and.b32  	%r88, %r77, 7;
	setp.lt.u32 	%p24, %r78, 8;
	@%p24 bra 	$L__BB13_45;
	shl.b32 	%r502, %r2169, 2;
	add.s32 	%r503, %r76, %r502;
	mov.b32 	%r504, 0;
	st.shared.u32 	[%r503], %r504;
	st.shared.u32 	[%r503+128], %r504;
	st.shared.u32 	[%r503+256], %r504;
	st.shared.u32 	[%r503+384], %r504;
	st.shared.u32 	[%r503+512], %r504;
	st.shared.u32 	[%r503+640], %r504;
	st.shared.u32 	[%r503+768], %r504;
	st.shared.u32 	[%r503+896], %r504;
	add.s32 	%r2169, %r2169, 256;
$L__BB13_45:
	setp.eq.s32 	%p25, %r88, 0;
	@%p25 bra 	$L__BB13_51;
	and.b32  	%r91, %r77, 3;
	setp.lt.u32 	%p26, %r88, 4;
	@%p26 bra 	$L__BB13_48;
	shl.b32 	%r505, %r2169, 2;
	add.s32 	%r506, %r76, %r505;
	mov.b32 	%r507, 0;
	st.shared.u32 	[%r506], %r507;
	st.shared.u32 	[%r506+128], %r507;
	st.shared.u32 	[%r506+256], %r507;
	st.shared.u32 	[%r506+384], %r507;
	add.s32 	%r2169, %r2169, 128;
$L__BB13_48:
	setp.eq.s32 	%p27, %r91, 0;
	@%p27 bra 	$L__BB13_51;
	shl.b32 	%r509, %r2169, 2;
	add.s32 	%r510, %r489, %r509;
	add.s32 	%r2173, %r490, %r510;
	neg.s32 	%r2172, %r91;
$L__BB13_50:
	.pragma "nounroll";
	mov.b32 	%r512, 0;
	st.shared.u32 	[%r2173], %r512;
	add.s32 	%r2173, %r2173, 128;
	add.s32 	%r2172, %r2172, 1;
	setp.ne.s32 	%p28, %r2172, 0;
	@%p28 bra 	$L__BB13_50;
$L__BB13_51:
	ld.param.u32 	%r2094, [_ZN3cub18CUB_300001_SM_10006detail10radix_sort29DeviceRadixSortOnesweepKernelINS1_5radix10policy_hubIiiyE10Policy1000ELNS0_9SortOrderE0EiiyiiNS1_21identity_decomposer_tEEEvPT5_SB_PT3_PKSC_PT1_PKSG_PT2_PKSK_T4_iiT6__param_9];
	bar.warp.sync 	-1;
	xor.b32  	%r514, %r2165, -2147483648;
	shr.u32 	%r515, %r514, %r2094;
	and.b32  	%r100, %r515, %r74;
	shl.b32 	%r516, %r100, 2;
	add.s32 	%r517, %r76, %r516;
	atom.shared.add.u32 	%r518, [%r517], 1;
	xor.b32  	%r2227, %r2164, -2147483648;
	shr.u32 	%r520, %r2227, %r2094;
	and.b32  	%r521, %r520, %r74;
	shl.b32 	%r522, %r521, 2;
	add.s32 	%r523, %r76, %r522;
	atom.shared.add.u32 	%r524, [%r523], 1;
	xor.b32  	%r2226, %r2163, -2147483648;
	shr.u32 	%r526, %r2226, %r2094;
	and.b32  	%r527, %r526, %r74;
	shl.b32 	%r528, %r527, 2;
	add.s32 	%r529, %r76, %r528;
	atom.shared.add.u32 	%r530, [%r529], 1;
	xor.b32  	%r2225, %r2162, -2147483648;
	shr.u32 	%r532, %r2225, %r2094;
	and.b32  	%r533, %r532, %r74;
	shl.b32 	%r534, %r533, 2;
	add.s32 	%r535, %r76, %r534;
	atom.shared.add.u32 	%r536, [%r535], 1;
	xor.b32  	%r537, %r2161, -2147483648;
	shr.u32 	%r538, %r537, %r2094;
	and.b32  	%r539, %r538, %r74;
	shl.b32 	%r540, %r539, 2;
	add.s32 	%r541, %r76, %r540;
	atom.shared.add.u32 	%r542, [%r541], 1;
	xor.b32  	%r543, %r2160, -2147483648;
	shr.u32 	%r544, %r543, %r2094;
	and.b32  	%r545, %r544, %r74;
	shl.b32 	%r546, %r545, 2;
	add.s32 	%r547, %r76, %r546;
	atom.shared.add.u32 	%r548, [%r547], 1;
	xor.b32  	%r549, %r2159, -2147483648;
	shr.u32 	%r550, %r549, %r2094;
	and.b32  	%r551, %r550, %r74;
	shl.b32 	%r552, %r551, 2;
	add.s32 	%r553, %r76, %r552;
	atom.shared.add.u32 	%r554, [%r553], 1;
	xor.b32  	%r555, %r2158, -2147483648;
	shr.u32 	%r556, %r555, %r2094;
	and.b32  	%r557, %r556, %r74;
	shl.b32 	%r558, %r557, 2;
	add.s32 	%r559, %r76, %r558;
	atom.shared.add.u32 	%r560, [%r559], 1;
	xor.b32  	%r561, %r2157, -2147483648;
	shr.u32 	%r562, %r561, %r2094;
	and.b32  	%r563, %r562, %r74;
	shl.b32 	%r564, %r563, 2;
	add.s32 	%r565, %r76, %r564;
	atom.shared.add.u32 	%r566, [%r565], 1;
	xor.b32  	%r567, %r2156, -2147483648;
	shr.u32 	%r568, %r567, %r2094;
	and.b32  	%r569, %r568, %r74;
	shl.b32 	%r570, %r569, 2;
	add.s32 	%r571, %r76, %r570;
	atom.shared.add.u32 	%r572, [%r571], 1;
	xor.b32  	%r573, %r2155, -2147483648;
	shr.u32 	%r574, %r573, %r2094;
	and.b32  	%r575, %r574, %r74;
	shl.b32 	%r576, %r575, 2;
	add.s32 	%r577, %r76, %r576;
	atom.shared.add.u32 	%r578, [%r577], 1;
	xor.b32  	%r579, %r2154, -2147483648;
	shr.u32 	%r580, %r579, %r2094;
	and.b32  	%r581, %r580, %r74;
	shl.b32 	%r582, %r581, 2;
	add.s32 	%r583, %r76, %r582;
	atom.shared.add.u32 	%r584, [%r583], 1;
	xor.b32  	%r585, %r2153, -2147483648;
	shr.u32 	%r586, %r585, %r2094;
	and.b32  	%r587, %r586, %r74;
	shl.b32 	%r588, %r587, 2;
	add.s32 	%r589, %r76, %r588;
	atom.shared.add.u32 	%r590, [%r589], 1;
	xor.b32  	%r591, %r2152, -2147483648;
	shr.u32 	%r592, %r591, %r2094;
	and.b32  	%r593, %r592, %r74;
	shl.b32 	%r594, %r593, 2;
	add.s32 	%r595, %r76, %r594;
	atom.shared.add.u32 	%r596, [%r595], 1;
	xor.b32  	%r597, %r2151, -2147483648;
	shr.u32 	%r598, %r597, %r2094;
	and.b32  	%r599, %r598, %r74;
	shl.b32 	%r600, %r599, 2;
	add.s32 	%r601, %r76, %r600;
	atom.shared.add.u32 	%r602, [%r601], 1;
	xor.b32  	%r603, %r2150, -2147483648;
	shr.u32 	%r604, %r603, %r2094;
	and.b32  	%r605, %r604, %r74;
	shl.b32 	%r606, %r605, 2;
	add.s32 	%r607, %r76, %r606;
	atom.shared.add.u32 	%r608, [%r607], 1;
	xor.b32  	%r2212, %r2149, -2147483648;
	shr.u32 	%r610, %r2212, %r2094;
	and.b32  	%r611, %r610, %r74;
	shl.b32 	%r612, %r611, 2;
	add.s32 	%r613, %r76, %r612;
	atom.shared.add.u32 	%r614, [%r613], 1;
	bar.sync 	0;
	setp.gt.u32 	%p29, %r1, 255;
	shl.b32 	%r615, %r1, 2;
	add.s32 	%r101, %r490, %r615;
	mov.b32 	%r2174, 0;
	@%p29 bra 	$L__BB13_53;
	ld.shared.u32 	%r617, [%r101];
	mov.b32 	%r618, 0;
	st.shared.u32 	[%r101], %r618;
	ld.shared.u32 	%r619, [%r101+1024];
	st.shared.u32 	[%r101+1024], %r617;
	add.s32 	%r620, %r619, %r617;
	ld.shared.u32 	%r621, [%r101+2048];
	st.shared.u32 	[%r101+2048], %r620;
	add.s32 	%r622, %r621, %r620;
	ld.shared.u32 	%r623, [%r101+3072];
	st.shared.u32 	[%r101+3072], %r622;
	add.s32 	%r624, %r623, %r622;
	ld.shared.u32 	%r625, [%r101+4096];
	st.shared.u32 	[%r101+4096], %r624;
	add.s32 	%r626, %r625, %r624;
	ld.shared.u32 	%r627, [%r101+5120];
	st.shared.u32 	[%r101+5120], %r626;
	add.s32 	%r628, %r627, %r626;
	ld.shared.u32 	%r629, [%r101+6144];
	st.shared.u32 	[%r101+6144], %r628;
	add.s32 	%r630, %r629, %r628;
	ld.shared.u32 	%r631, [%r101+7168];
	st.shared.u32 	[%r101+7168], %r630;
	add.s32 	%r632, %r631, %r630;
	ld.shared.u32 	%r633, [%r101+8192];
	st.shared.u32 	[%r101+8192], %r632;
	add.s32 	%r634, %r633, %r632;
	ld.shared.u32 	%r635, [%r101+9216];
	st.shared.u32 	[%r101+9216], %r634;
	add.s32 	%r636, %r635, %r634;
	ld.shared.u32 	%r637, [%r101+10240];
	st.shared.u32 	[%r101+10240], %r636;
	add.s32 	%r638, %r637, %r636;
	ld.shared.u32 	%r639, [%r101+11264];
	st.shared.u32 	[%r101+11264], %r638;
	add.s32 	%r2174, %r639, %r638;
$L__BB13_53:
	setp.gt.u32 	%p30, %r1, 255;
	shl.b32 	%r640, %r3, 8;
	add.s32 	%r641, %r640, %r1;
	mul.wide.s32 	%rd59, %r641, 4;
	add.s64 	%rd6, %rd2, %rd59;
	@%p30 bra 	$L__BB13_55;
	or.b32  	%r642, %r2174, 1073741824;
	st.volatile.global.u32 	[%rd6], %r642;
$L__BB13_55:
	ld.param.u64 	%rd442, [_ZN3cub18CUB_300001_SM_10006detail10radix_sort29DeviceRadixSortOnesweepKernelINS1_5radix10policy_hubIiiyE10Policy1000ELNS0_9SortOrderE0EiiyiiNS1_21identity_decomposer_tEEEvPT5_SB_PT3_PKSC_PT1_PKSG_PT2_PKSK_T4_iiT6__param_7];
	xor.b32  	%r2223, %r2160, -2147483648;
	xor.b32  	%r2224, %r2161, -2147483648;
	xor.b32  	%r2222, %r2159, -2147483648;
	xor.b32  	%r2221, %r2158, -2147483648;
	xor.b32  	%r2228, %r2165, -2147483648;
	xor.b32  	%r2218, %r2155, -2147483648;
	xor.b32  	%r2220, %r2157, -2147483648;
	xor.b32  	%r2217, %r2154, -2147483648;
	xor.b32  	%r2219, %r2156, -2147483648;
	xor.b32  	%r2215, %r2152, -2147483648;
	xor.b32  	%r2216, %r2153, -2147483648;
	xor.b32  	%r2213, %r2150, -2147483648;
	xor.b32  	%r2214, %r2151, -2147483648;
	setp.lt.u32 	%p31, %r1, 256;
	setp.eq.s32 	%p32, %r2174, 6528;
	and.pred  	%p33, %p31, %p32;
	selp.u32 	%r643, 1, 0, %p33;
	{ 
	.reg .pred 	%p1; 
	.reg .pred 	%p2; 
	setp.ne.u32 	%p1, %r643, 0; 
	bar.red.or.pred 	%p2, 0, %p1; 
	selp.u32 	%r644, 1, 0, %p2; 
	}
	setp.eq.s32 	%p34, %r644, 0;
	and.b32  	%r645, %r1, 992;
	and.b32  	%r646, %r1, 31;
	mul.lo.s32 	%r647, %r645, 17;
	or.b32  	%r648, %r647, %r646;
	cvt.u64.u32 	%rd7, %r648;
	mul.lo.s32 	%r649, %r3, 6528;
	cvt.s64.s32 	%rd60, %r649;
	add.s64 	%rd61, %rd7, %rd60;
	cvta.to.global.u64 	%rd62, %rd442;
	shl.b64 	%rd63, %rd61, 2;
	add.s64 	%rd8, %rd62, %rd63;
	cvt.u64.u32 	%rd9, %r1;
	@%p34 bra 	$L__BB13_175;
	setp.gt.u32 	%p35, %r1, 255;
	shl.b32 	%r650, %r1, 3;
	mov.u32 	%r651, _ZZN3cub18CUB_300001_SM_10006detail10radix_sort29DeviceRadixSortOnesweepKernelINS1_5radix10policy_hubIiiyE10Policy1000ELNS0_9SortOrderE0EiiyiiNS1_21identity_decomposer_tEEEvPT5_SB_PT3_PKSC_PT1_PKSG_PT2_PKSK_T4_iiT6_E1s;
	add.s32 	%r652, %r651, %r650;
	add.s32 	%r121, %r652, 26112;
	@%p35 bra 	$L__BB13_64;
	ld.param.u64 	%rd436, [_ZN3cub18CUB_300001_SM_10006detail10radix_sort29DeviceRadixSortOnesweepKernelINS1_5radix10policy_hubIiiyE10Policy1000ELNS0_9SortOrderE0EiiyiiNS1_21identity_decomposer_tEEEvPT5_SB_PT3_PKSC_PT1_PKSG_PT2_PKSK_T4_iiT6__param_3];
	cvta.to.global.u64 	%rd64, %rd436;
	shl.b64 	%rd65, %rd9, 3;
	add.s64 	%rd66, %rd64, %rd65;
	ld.global.u64 	%rd67, [%rd66];
	setp.gt.u32 	%p36, %r1, %r100;
	selp.b64 	%rd68, 6528, 0, %p36;
	sub.s64 	%rd455, %rd67, %rd68;
	st.shared.u64 	[%r121], %rd455;
	setp.lt.s32 	%p37, %r3, 1;
	mov.u32 	%r2178, %r2174;
	@%p37 bra 	$L__BB13_63;
	mov.b32 	%r2176, -1;
	mov.u32 	%r2175, %r3;
	mov.u32 	%r2178, %r2174;
$L__BB13_59:
	ld.param.u64 	%rd429, [_ZN3cub18CUB_300001_SM_10006detail10radix_sort29DeviceRadixSortOnesweepKernelINS1_5radix10policy_hubIiiyE10Policy1000ELNS0_9SortOrderE0EiiyiiNS1_21identity_decomposer_tEEEvPT5_SB_PT3_PKSC_PT1_PKSG_PT2_PKSK_T4_iiT6__param_0];
	add.s32 	%r125, %r2175, -1;
	shl.b32 	%r654, %r125, 8;
	add.s32 	%r655, %r654, %r1;
	cvta.to.global.u64 	%rd69, %rd429;
	mul.wide.s32 	%rd70, %r655, 4;
	add.s64 	%rd11, %rd69, %rd70;
$L__BB13_60:
	membar.cta;
	ld.volatile.global.u32 	%r126, [%rd11];
	setp.eq.s32 	%p38, %r126, 0;
	@%p38 bra 	$L__BB13_60;
	and.b32  	%r656, %r126, 1073741823;
	add.s32 	%r2178, %r656, %r2178;
	setp.gt.s32 	%p39, %r126, -1;
	vote.sync.ballot.b32 	%r2176, %p39, %r2176;
	setp.gt.u32 	%p41, %r2175, 1;
	and.pred  	%p42, %p39, %p41;
	mov.u32 	%r2175, %r125;
	@%p42 bra 	$L__BB13_59;
	ld.shared.u64 	%rd455, [%r121];
$L__BB13_63:
	or.b32  	%r657, %r2178, -2147483648;
	st.volatile.global.u32 	[%rd6], %r657;
	sub.s32 	%r658, %r2178, %r2174;
	cvt.s64.s32 	%rd71, %r658;
	add.s64 	%rd72, %rd455, %rd71;
	st.shared.u64 	[%r121], %rd72;
$L__BB13_64:
	ld.param.u32 	%r2080, [_ZN3cub18CUB_300001_SM_10006detail10radix_sort29DeviceRadixSortOnesweepKernelINS1_5radix10policy_hubIiiyE10Policy1000ELNS0_9SortOrderE0EiiyiiNS1_21identity_decomposer_tEEEvPT5_SB_PT3_PKSC_PT1_PKSG_PT2_PKSK_T4_iiT6__param_8];
	ld.param.u64 	%rd432, [_ZN3cub18CUB_300001_SM_10006detail10radix_sort29DeviceRadixSortOnesweepKernelINS1_5radix10policy_hubIiiyE10Policy1000ELNS0_9SortOrderE0EiiyiiNS1_21identity_decomposer_tEEEvPT5_SB_PT3_PKSC_PT1_PKSG_PT2_PKSK_T4_iiT6__param_2];
	setp.gt.u32 	%p43, %r1, 255;
	setp.lt.s32 	%p44, %r4, %r2080;
	setp.eq.s64 	%p45, %rd432, 0;
	or.pred  	%p46, %p45, %p44;
	or.pred  	%p47, %p43, %p46;
	@%p47 bra 	$L__BB13_66;
	ld.param.u64 	%rd433, [_ZN3cub18CUB_300001_SM_10006detail10radix_sort29DeviceRadixSortOnesweepKernelINS1_5radix10policy_hubIiiyE10Policy1000ELNS0_9SortOrderE0EiiyiiNS1_21identity_decomposer_tEEEvPT5_SB_PT3_PKSC_PT1_PKSG_PT2_PKSK_T4_iiT6__param_2];
	ld.shared.u64 	%rd73, [%r121];
	setp.gt.u32 	%p48, %r1, %r100;
	selp.b64 	%rd74, 6528, 0, %p48;
	cvt.s64.s32 	%rd75, %r2174;
	add.s64 	%rd76, %rd74, %rd75;
	add.s64 	%rd77, %rd76, %rd73;
	cvta.to.global.u64 	%rd78, %rd433;
	shl.b64 	%rd79, %rd9, 3;
	add.s64 	%rd80, %rd78, %rd79;
	st.global.u64 	[%rd80], %rd77;
$L__BB13_66:
	ld.param.u32 	%r2081, [_ZN3cub18CUB_300001_SM_10006detail10radix_sort29DeviceRadixSortOnesweepKernelINS1_5radix10policy_hubIiiyE10Policy1000ELNS0_9SortOrderE0EiiyiiNS1_21identity_decomposer_tEEEvPT5_SB_PT3_PKSC_PT1_PKSG_PT2_PKSK_T4_iiT6__param_8];
	setp.gt.s32 	%p49, %r4, %r2081;
	bar.sync 	0;
	shl.b32 	%r659, %r100, 3;
	add.s32 	%r661, %r651, %r659;
	ld.shared.u64 	%rd14, [%r661+26112];
	@%p49 bra 	$L__BB13_68;
	add.s64 	%rd81, %rd14, %rd7;
	shl.b64 	%rd82, %rd81, 2;
	add.s64 	%rd83, %rd1, %rd82;
	st.global.u32 	[%rd83], %r2165;
	st.global.u32 	[%rd83+128], %r2164;
	st.global.u32 	[%rd83+256], %r2163;
	st.global.u32 	[%rd83+384], %r2162;
	st.global.u32 	[%rd83+512], %r2161;
	st.global.u32 	[%rd83+640], %r2160;
	st.global.u32 	[%rd83+768], %r2159;
	st.global.u32 	[%rd83+896], %r2158;
	st.global.u32 	[%rd83+1024], %r2157;
	st.global.u32 	[%rd83+1152], %r2156;
	st.global.u32 	[%rd83+1280], %r2155;
	st.global.u32 	[%rd83+1408], %r2154;
	st.global.u32 	[%rd83+1536], %r2153;
	st.global.u32 	[%rd83+1664], %r2152;
	st.global.u32 	[%rd83+1792], %r2151;
	st.global.u32 	[%rd83+1920], %r2150;
	st.global.u32 	[%rd83+2048], %r2149;
	bra.uni 	$L__BB13_102;
$L__BB13_68:
	ld.param.u32 	%r2082, [_ZN3cub18CUB_300001_SM_10006detail10radix_sort29DeviceRadixSortOnesweepKernelINS1_5radix10policy_hubIiiyE10Policy1000ELNS0_9SortOrderE0EiiyiiNS1_21identity_decomposer_tEEEvPT5_SB_PT3_PKSC_PT1_PKSG_PT2_PKSK_T4_iiT6__param_8];
	cvt.u32.u64 	%r662, %rd7;
	mad.lo.s32 	%r130, %r3, -6528, %r2082;
	setp.ge.s32 	%p50, %r662, %r130;
	add.s64 	%rd84, %rd14, %rd7;
	shl.b64 	%rd85, %rd84, 2;
	add.s64 	%rd15, %rd1, %rd85;
	@%p50 bra 	$L__BB13_70;
	st.global.u32 	[%rd15], %r2165;
$L__BB13_70:
	add.s32 	%r664, %r662, 32;
	setp.ge.s32 	%p51, %r664, %r130;
	@%p51 bra 	$L__BB13_72;
	st.global.u32 	[%rd15+128], %r2164;
$L__BB13_72:
	add.s32 	%r666, %r662, 64;
	setp.ge.s32 	%p52, %r666, %r130;
	@%p52 bra 	$L__BB13_74;
	st.global.u32 	[%rd15+256], %r2163;
$L__BB13_74:
	add.s32 	%r668, %r662, 96;
	setp.ge.s32 	%p53, %r668, %r130;
	@%p53 bra 	$L__BB13_76;
	st.global.u32 	[%rd15+384], %r2162;
$L__BB13_76:
	add.s32 	%r670, %r662, 128;
	setp.ge.s32 	%p54, %r670, %r130;
	@%p54 bra 	$L__BB13_78;
	st.global.u32 	[%rd15+512], %r2161;
$L__BB13_78:
	add.s32 	%r672, %r662, 160;
	setp.ge.s32 	%p55, %r672, %r130;
	@%p55 bra 	$L__BB13_80;
	st.global.u32 	[%rd15+640], %r2160;
$L__BB13_80:
	add.s32 	%r674, %r662, 192;
	setp.ge.s32 	%p56, %r674, %r130;
	@%p56 bra 	$L__BB13_82;
	st.global.u32 	[%rd15+768], %r2159;
$L__BB13_82:
	add.s32 	%r676, %r662, 224;
	setp.ge.s32 	%p57, %r676, %r130;
	@%p57 bra 	$L__BB13_84;
	st.global.u32 	[%rd15+896], %r2158;
$L__BB13_84:
	add.s32 	%r678, %r662, 256;
	setp.ge.s32 	%p58, %r678, %r130;
	@%p58 bra 	$L__BB13_86;
	st.global.u32 	[%rd15+1024], %r2157;
$L__BB13_86:
	add.s32 	%r680, %r662, 288;
	setp.ge.s32 	%p59, %r680, %r130;
	@%p59 bra 	$L__BB13_88;
	st.global.u32 	[%rd15+1152], %r2156;
$L__BB13_88:
	add.s32 	%r682, %r662, 320;
	setp.ge.s32 	%p60, %r682, %r130;
	@%p60 bra 	$L__BB13_90;
	st.global.u32 	[%rd15+1280], %r2155;
$L__BB13_90:
	add.s32 	%r684, %r662, 352;
	setp.ge.s32 	%p61, %r684, %r130;
	@%p61 bra 	$L__BB13_92;
	st.global.u32 	[%rd15+1408], %r2154;
$L__BB13_92:
	add.s32 	%r686, %r662, 384;
	setp.ge.s32 	%p62, %r686, %r130;
	@%p62 bra 	$L__BB13_94;
	st.global.u32 	[%rd15+1536], %r2153;
$L__BB13_94:
	add.s32 	%r688, %r662, 416;
	setp.ge.s32 	%p63, %r688, %r130;
	@%p63 bra 	$L__BB13_96;
	st.global.u32 	[%rd15+1664], %r2152;
$L__BB13_96:
	add.s32 	%r690, %r662, 448;
	setp.ge.s32 	%p64, %r690, %r130;
	@%p64 bra 	$L__BB13_98;
	st.global.u32 	[%rd15+1792], %r2151;
$L__BB13_98:
	add.s32 	%r692, %r662, 480;
	setp.ge.s32 	%p65, %r692, %r130;
	@%p65 bra 	$L__BB13_100;
	st.global.u32 	[%rd15+1920], %r2150;
$L__BB13_100:
	add.s32 	%r694, %r662, 512;
	setp.ge.s32 	%p66, %r694, %r130;
	@%p66 bra 	$L__BB13_102;
	st.global.u32 	[%rd15+2048], %r2149;
$L__BB13_102:
	ld.param.u32 	%r2083, [_ZN3cub18CUB_300001_SM_10006detail10radix_sort29DeviceRadixSortOnesweepKernelINS1_5radix10policy_hubIiiyE10Policy1000ELNS0_9SortOrderE0EiiyiiNS1_21identity_decomposer_tEEEvPT5_SB_PT3_PKSC_PT1_PKSG_PT2_PKSK_T4_iiT6__param_8];
	setp.gt.s32 	%p67, %r4, %r2083;
	@%p67 bra 	$L__BB13_104;
	ld.global.u32 	%r2211, [%rd8];
	ld.global.u32 	%r2210, [%rd8+128];
	ld.global.u32 	%r2209, [%rd8+256];
	ld.global.u32 	%r2208, [%rd8+384];
	ld.global.u32 	%r2207, [%rd8+512];
	ld.global.u32 	%r2206, [%rd8+640];
	ld.global.u32 	%r2205, [%rd8+768];
	ld.global.u32 	%r2204, [%rd8+896];
	ld.global.u32 	%r2203, [%rd8+1024];
	ld.global.u32 	%r2202, [%rd8+1152];
	ld.global.u32 	%r2201, [%rd8+1280];
	ld.global.u32 	%r2200, [%rd8+1408];
	ld.global.u32 	%r2199, [%rd8+1536];
	ld.global.u32 	%r2198, [%rd8+1664];
	ld.global.u32 	%r2197, [%rd8+1792];
	ld.global.u32 	%r2196, [%rd8+1920];
	ld.global.u32 	%r2195, [%rd8+2048];
	bra.uni 	$L__BB13_138;
$L__BB13_104:
	ld.param.u32 	%r2084, [_ZN3cub18CUB_300001_SM_10006detail10radix_sort29DeviceRadixSortOnesweepKernelINS1_5radix10policy_hubIiiyE10Policy1000ELNS0_9SortOrderE0EiiyiiNS1_21identity_decomposer_tEEEvPT5_SB_PT3_PKSC_PT1_PKSG_PT2_PKSK_T4_iiT6__param_8];
	cvt.u32.u64 	%r696, %rd7;
	sub.s32 	%r148, %r2084, %r649;
	setp.ge.s32 	%p68, %r696, %r148;
	@%p68 bra 	$L__BB13_106;
	ld.global.u32 	%r2211, [%rd8];
$L__BB13_106:
	add.s32 	%r700, %r696, 32;
	setp.ge.s32 	%p69, %r700, %r148;
	@%p69 bra 	$L__BB13_108;
	ld.global.u32 	%r2210, [%rd8+128];
$L__BB13_108:
	add.s32 	%r703, %r696, 64;
	setp.ge.s32 	%p70, %r703, %r148;
	@%p70 bra 	$L__BB13_110;
	ld.global.u32 	%r2209, [%rd8+256];
$L__BB13_110:
	add.s32 	%r706, %r696, 96;
	setp.ge.s32 	%p71, %r706, %r148;
	@%p71 bra 	$L__BB13_112;
	ld.global.u32 	%r2208, [%rd8+384];
$L__BB13_112:
	add.s32 	%r709, %r696, 128;
	setp.ge.s32 	%p72, %r709, %r148;
	@%p72 bra 	$L__BB13_114;
	ld.global.u32 	%r2207, [%rd8+512];
$L__BB13_114:
	add.s32 	%r712, %r696, 160;
	setp.ge.s32 	%p73, %r712, %r148;
	@%p73 bra 	$L__BB13_116;
	ld.global.u32 	%r2206, [%rd8+640];
$L__BB13_116:
	add.s32 	%r715, %r696, 192;
	setp.ge.s32 	%p74, %r715, %r148;
	@%p74 bra 	$L__BB13_118;
	ld.global.u32 	%r2205, [%rd8+768];
$L__BB13_118:
	add.s32 	%r718, %r696, 224;
	setp.ge.s32 	%p75, %r718, %r148;
	@%p75 bra 	$L__BB13_120;
	ld.global.u32 	%r2204, [%rd8+896];
$L__BB13_120:
	add.s32 	%r721, %r696, 256;
	setp.ge.s32 	%p76, %r721, %r148;
	@%p76 bra 	$L__BB13_122;
	ld.global.u32 	%r2203, [%rd8+1024];
$L__BB13_122:
	add.s32 	%r724, %r696, 288;
	setp.ge.s32 	%p77, %r724, %r148;
	@%p77 bra 	$L__BB13_124;
	ld.global.u32 	%r2202, [%rd8+1152];
$L__BB13_124:
	add.s32 	%r727, %r696, 320;
	setp.ge.s32 	%p78, %r727, %r148;
	@%p78 bra 	$L__BB13_126;
	ld.global.u32 	%r2201, [%rd8+1280];
$L__BB13_126:
	add.s32 	%r730, %r696, 352;
	setp.ge.s32 	%p79, %r730, %r148;
	@%p79 bra 	$L__BB13_128;
	ld.global.u32 	%r2200, [%rd8+1408];
$L__BB13_128:
	add.s32 	%r733, %r696, 384;
	setp.ge.s32 	%p80, %r733, %r148;
	@%p80 bra 	$L__BB13_130;
	ld.global.u32 	%r2199, [%rd8+1536];
$L__BB13_130:
	add.s32 	%r736, %r696, 416;
	setp.ge.s32 	%p81, %r736, %r148;
	@%p81 bra 	$L__BB13_132;
	ld.global.u32 	%r2198, [%rd8+1664];
$L__BB13_132:
	add.s32 	%r739, %r696, 448;
	setp.ge.s32 	%p82, %r739, %r148;
	@%p82 bra 	$L__BB13_134;
	ld.global.u32 	%r2197, [%rd8+1792];
$L__BB13_134:
	add.s32 	%r742, %r696, 480;
	setp.ge.s32 	%p83, %r742, %r148;
	@%p83 bra 	$L__BB13_136;
	ld.global.u32 	%r2196, [%rd8+1920];
$L__BB13_136:
	add.s32 	%r745, %r696, 512;
	setp.ge.s32 	%p84, %r745, %r148;
	@%p84 bra 	$L__BB13_138;
	ld.global.u32 	%r2195, [%rd8+2048];
$L__BB13_138:
	ld.param.u32 	%r2085, [_ZN3cub18CUB_300001_SM_10006detail10radix_sort29DeviceRadixSortOnesweepKernelINS1_5radix10policy_hubIiiyE10Policy1000ELNS0_9SortOrderE0EiiyiiNS1_21identity_decomposer_tEEEvPT5_SB_PT3_PKSC_PT1_PKSG_PT2_PKSK_T4_iiT6__param_8];
	mad.lo.s32 	%r746, %r3, 6528, 6528;
	setp.gt.s32 	%p85, %r746, %r2085;
	@%p85 bra 	$L__BB13_140;
	ld.param.u64 	%rd439, [_ZN3cub18CUB_300001_SM_10006detail10radix_sort29DeviceRadixSortOnesweepKernelINS1_5radix10policy_hubIiiyE10Policy1000ELNS0_9SortOrderE0EiiyiiNS1_21identity_decomposer_tEEEvPT5_SB_PT3_PKSC_PT1_PKSG_PT2_PKSK_T4_iiT6__param_6];
	add.s64 	%rd86, %rd14, %rd7;
	cvta.to.global.u64 	%rd87, %rd439;
	shl.b64 	%rd88, %rd86, 2;
	add.s64 	%rd89, %rd87, %rd88;
	st.global.u32 	[%rd89], %r2211;
	st.global.u32 	[%rd89+128], %r2210;
	st.global.u32 	[%rd89+256], %r2209;
	st.global.u32 	[%rd89+384], %r2208;
	st.global.u32 	[%rd89+512], %r2207;
	st.global.u32 	[%rd89+640], %r2206;
	st.global.u32 	[%rd89+768], %r2205;
	st.global.u32 	[%rd89+896], %r2204;
	st.global.u32 	[%rd89+1024], %r2203;
	st.global.u32 	[%rd89+1152], %r2202;
	st.global.u32 	[%rd89+1280], %r2201;
	st.global.u32 	[%rd89+1408], %r2200;
	st.global.u32 	[%rd89+1536], %r2199;
	st.global.u32 	[%rd89+1664], %r2198;
	st.global.u32 	[%rd89+1792], %r2197;
	st.global.u32 	[%rd89+1920], %r2196;
	st.global.u32 	[%rd89+2048], %r2195;
	bra.uni 	$L__BB13_174;
$L__BB13_140:
	ld.param.u32 	%r2086, [_ZN3cub18CUB_300001_SM_10006detail10radix_sort29DeviceRadixSortOnesweepKernelINS1_5radix10policy_hubIiiyE10Policy1000ELNS0_9SortOrderE0EiiyiiNS1_21identity_decomposer_tEEEvPT5_SB_PT3_PKSC_PT1_PKSG_PT2_PKSK_T4_iiT6__param_8];
	ld.param.u64 	%rd440, [_ZN3cub18CUB_300001_SM_10006detail10radix_sort29DeviceRadixSortOnesweepKernelINS1_5radix10policy_hubIiiyE10Policy1000ELNS0_9SortOrderE0EiiyiiNS1_21identity_decomposer_tEEEvPT5_SB_PT3_PKSC_PT1_PKSG_PT2_PKSK_T4_iiT6__param_6];
	cvt.u32.u64 	%r747, %rd7;
	mad.lo.s32 	%r199, %r3, -6528, %r2086;
	setp.ge.s32 	%p86, %r747, %r199;
	add.s64 	%rd90, %rd14, %rd7;
	cvta.to.global.u64 	%rd91, %rd440;
	shl.b64 	%rd92, %rd90, 2;
	add.s64 	%rd16, %rd91, %rd92;
	@%p86 bra 	$L__BB13_142;
	st.global.u32 	[%rd16], %r2211;
$L__BB13_142:
	add.s32 	%r749, %r747, 32;
	setp.ge.s32 	%p87, %r749, %r199;
	@%p87 bra 	$L__BB13_144;
	st.global.u32 	[%rd16+128], %r2210;
$L__BB13_144:
	add.s32 	%r751, %r747, 64;
	setp.ge.s32 	%p88, %r751, %r199;
	@%p88 bra 	$L__BB13_146;
	st.global.u32 	[%rd16+256], %r2209;
$L__BB13_146:
	add.s32 	%r753, %r747, 96;
	setp.ge.s32 	%p89, %r753, %r199;
	@%p89 bra 	$L__BB13_148;
	st.global.u32 	[%rd16+384], %r2208;
$L__BB13_148:
	add.s32 	%r755, %r747, 128;
	setp.ge.s32 	%p90, %r755, %r199;
	@%p90 bra 	$L__BB13_150;
	st.global.u32 	[%rd16+512], %r2207;
$L__BB13_150:
	add.s32 	%r757, %r747, 160;
	setp.ge.s32 	%p91, %r757, %r199;
	@%p91 bra 	$L__BB13_152;
	st.global.u32 	[%rd16+640], %r2206;
$L__BB13_152:
	add.s32 	%r759, %r747, 192;
	setp.ge.s32 	%p92, %r759, %r199;
	@%p92 bra 	$L__BB13_154;
	st.global.u32 	[%rd16+768], %r2205;
$L__BB13_154:
	add.s32 	%r761, %r747, 224;
	setp.ge.s32 	%p93, %r761, %r199;
	@%p93 bra 	$L__BB13_156;
	st.global.u32 	[%rd16+896], %r2204;
$L__BB13_156:
	add.s32 	%r763, %r747, 256;
	setp.ge.s32 	%p94, %r763, %r199;
	@%p94 bra 	$L__BB13_158;
	st.global.u32 	[%rd16+1024], %r2203;
$L__BB13_158:
	add.s32 	%r765, %r747, 288;
	setp.ge.s32 	%p95, %r765, %r199;
	@%p95 bra 	$L__BB13_160;
	st.global.u32 	[%rd16+1152], %r2202;
$L__BB13_160:
	add.s32 	%r767, %r747, 320;
	setp.ge.s32 	%p96, %r767, %r199;
	@%p96 bra 	$L__BB13_162;
	st.global.u32 	[%rd16+1280], %r2201;
$L__BB13_162:
	add.s32 	%r769, %r747, 352;
	setp.ge.s32 	%p97, %r769, %r199;
	@%p97 bra 	$L__BB13_164;
	st.global.u32 	[%rd16+1408], %r2200;
$L__BB13_164:
	add.s32 	%r771, %r747, 384;
	setp.ge.s32 	%p98, %r771, %r199;
	@%p98 bra 	$L__BB13_166;
	st.global.u32 	[%rd16+1536], %r2199;
$L__BB13_166:
	add.s32 	%r773, %r747, 416;
	setp.ge.s32 	%p99, %r773, %r199;
	@%p99 bra 	$L__BB13_168;
	st.global.u32 	[%rd16+1664], %r2198;
$L__BB13_168:
	add.s32 	%r775, %r747, 448;
	setp.ge.s32 	%p100, %r775, %r199;
	@%p100 bra 	$L__BB13_170;
	st.global.u32 	[%rd16+1792], %r2197;
$L__BB13_170:
	add.s32 	%r777, %r747, 480;
	setp.ge.s32 	%p101, %r777, %r199;
	@%p101 bra 	$L__BB13_172;
	st.global.u32 	[%rd16+1920], %r2196;
$L__BB13_172:
	add.s32 	%r779, %r747, 512;
	setp.ge.s32 	%p102, %r779, %r199;
	@%p102 bra 	$L__BB13_174;
	st.global.u32 	[%rd16+2048], %r2195;
$L__BB13_174:
	// begin inline asm
	exit;
	// end inline asm
	mov.u32 	%r2212, %r2149;
	mov.u32 	%r2213, %r2150;
	mov.u32 	%r2214, %r2151;
	mov.u32 	%r2215, %r2152;
	mov.u32 	%r2216, %r2153;
	mov.u32 	%r2217, %r2154;
	mov.u32 	%r2218, %r2155;
	mov.u32 	%r2219, %r2156;
	mov.u32 	%r2220, %r2157;
	mov.u32 	%r2221, %r2158;
	mov.u32 	%r2222, %r2159;
	mov.u32 	%r2223, %r2160;
	mov.u32 	%r2224, %r2161;
	mov.u32 	%r2225, %r2162;
	mov.u32 	%r2226, %r2163;
	mov.u32 	%r2227, %r2164;
	mov.u32 	%r2228, %r2165;
$L__BB13_175:
	mul.hi.u32 	%r780, %r1, 357913942;
	add.s32 	%r781, %r780, %r1;
	shl.b32 	%r782, %r781, 2;
	mov.u32 	%r783, _ZZN3cub18CUB_300001_SM_10006detail10radix_sort29DeviceRadixSortOnesweepKernelINS1_5radix10policy_hubIiiyE10Policy1000ELNS0_9SortOrderE0EiiyiiNS1_21identity_decomposer_tEEEvPT5_SB_PT3_PKSC_PT1_PKSG_PT2_PKSK_T4_iiT6_E1s;
	add.s32 	%r784, %r783, %r782;
	add.s32 	%r217, %r784, 13328;
	st.shared.u32 	[%r784+13328], %r2174;
	bar.sync 	0;
	setp.gt.u32 	%p103, %r1, 31;
	@%p103 bra 	$L__BB13_177;
	mad.lo.s32 	%r816, %r1, 52, %r783;
	ld.shared.u32 	%r817, [%r816+13328];
	ld.shared.u32 	%r818, [%r816+13332];
	ld.shared.u32 	%r819, [%r816+13336];
	ld.shared.u32 	%r820, [%r816+13340];
	ld.shared.u32 	%r821, [%r816+13344];
	ld.shared.u32 	%r822, [%r816+13348];
	ld.shared.u32 	%r823, [%r816+13352];
	ld.shared.u32 	%r824, [%r816+13356];
	ld.shared.u32 	%r825, [%r816+13360];
	ld.shared.u32 	%r826, [%r816+13364];
	ld.shared.u32 	%r827, [%r816+13368];
	ld.shared.u32 	%r828, [%r816+13372];
	add.s32 	%r829, %r818, %r817;
	add.s32 	%r830, %r829, %r819;
	add.s32 	%r831, %r830, %r820;
	add.s32 	%r832, %r831, %r821;
	add.s32 	%r833, %r832, %r822;
	add.s32 	%r834, %r833, %r823;
	add.s32 	%r835, %r834, %r824;
	add.s32 	%r836, %r835, %r825;
	add.s32 	%r837, %r836, %r826;
	add.s32 	%r838, %r837, %r827;
	add.s32 	%r789, %r838, %r828;
	mov.b32 	%r787, 1;
	mov.b32 	%r812, 0;
	mov.b32 	%r814, -1;
	// begin inline asm
	{  .reg .s32 r0;  .reg .pred p;  shfl.sync.up.b32 r0|p, %r789, %r787, %r812, %r814;  @p add.s32 r0, r0, %r789;  mov.s32 %r785, r0;}
	// end inline asm
	mov.b32 	%r793, 2;
	// begin inline asm
	{  .reg .s32 r0;  .reg .pred p;  shfl.sync.up.b32 r0|p, %r785, %r793, %r812, %r814;  @p add.s32 r0, r0, %r785;  mov.s32 %r791, r0;}
	// end inline asm
	mov.b32 	%r799, 4;
	// begin inline asm
	{  .reg .s32 r0;  .reg .pred p;  shfl.sync.up.b32 r0|p, %r791, %r799, %r812, %r814;  @p add.s32 r0, r0, %r791;  mov.s32 %r797, r0;}
	// end inline asm
	mov.b32 	%r805, 8;
	// begin inline asm
	{  .reg .s32 r0;  .reg .pred p;  shfl.sync.up.b32 r0|p, %r797, %r805, %r812, %r814;  @p add.s32 r0, r0, %r797;  mov.s32 %r803, r0;}
	// end inline asm
	mov.b32 	%r811, 16;
	// begin inline asm
	{  .reg .s32 r0;  .reg .pred p;  shfl.sync.up.b32 r0|p, %r803, %r811, %r812, %r814;  @p add.s32 r0, r0, %r803;  mov.s32 %r809, r0;}
	// end inline asm
	sub.s32 	%r839, %r809, %r789;
	add.s32 	%r840, %r817, %r839;
	add.s32 	%r841, %r818, %r840;
	add.s32 	%r842, %r819, %r841;
	add.s32 	%r843, %r820, %r842;
	add.s32 	%r844, %r821, %r843;
	add.s32 	%r845, %r822, %r844;
	add.s32 	%r846, %r823, %r845;
	add.s32 	%r847, %r824, %r846;
	add.s32 	%r848, %r825, %r847;
	add.s32 	%r849, %r826, %r848;
	add.s32 	%r850, %r827, %r849;
	st.shared.u32 	[%r816+13328], %r839;
	st.shared.u32 	[%r816+13332], %r840;
	st.shared.u32 	[%r816+13336], %r841;
	st.shared.u32 	[%r816+13340], %r842;
	st.shared.u32 	[%r816+13344], %r843;
	st.shared.u32 	[%r816+13348], %r844;
	st.shared.u32 	[%r816+13352], %r845;
	st.shared.u32 	[%r816+13356], %r846;
	st.shared.u32 	[%r816+13360], %r847;
	st.shared.u32 	[%r816+13364], %r848;
	st.shared.u32 	[%r816+13368], %r849;
	st.shared.u32 	[%r816+13372], %r850;
$L__BB13_177:
	setp.gt.u32 	%p104, %r1, 255;
	bar.sync 	0;
	ld.shared.u32 	%r218, [%r217];
	@%p104 bra 	$L__BB13_179;
	shl.b32 	%r851, %r1, 2;
	add.s32 	%r853, %r783, %r851;
	ld.shared.u32 	%r854, [%r853];
	add.s32 	%r855, %r854, %r218;
	st.shared.u32 	[%r853], %r855;
	ld.shared.u32 	%r856, [%r853+1024];
	add.s32 	%r857, %r856, %r218;
	st.shared.u32 	[%r853+1024], %r857;
	ld.shared.u32 	%r858, [%r853+2048];
	add.s32 	%r859, %r858, %r218;
	st.shared.u32 	[%r853+2048], %r859;
	ld.shared.u32 	%r860, [%r853+3072];
	add.s32 	%r861, %r860, %r218;
	st.shared.u32 	[%r853+3072], %r861;
	ld.shared.u32 	%r862, [%r853+4096];
	add.s32 	%r863, %r862, %r218;
	st.shared.u32 	[%r853+4096], %r863;
	ld.shared.u32 	%r864, [%r853+5120];
	add.s32 	%r865, %r864, %r218;
	st.shared.u32 	[%r853+5120], %r865;
	ld.shared.u32 	%r866, [%r853+6144];
	add.s32 	%r867, %r866, %r218;
	st.shared.u32 	[%r853+6144], %r867;
	ld.shared.u32 	%r868, [%r853+7168];
	add.s32 	%r869, %r868, %r218;
	st.shared.u32 	[%r853+7168], %r869;
	ld.shared.u32 	%r870, [%r853+8192];
	add.s32 	%r871, %r870, %r218;
	st.shared.u32 	[%r853+8192], %r871;
	ld.shared.u32 	%r872, [%r853+9216];
	add.s32 	%r873, %r872, %r218;
	st.shared.u32 	[%r853+9216], %r873;
	ld.shared.u32 	%r874, [%r853+10240];
	add.s32 	%r875, %r874, %r218;
	st.shared.u32 	[%r853+10240], %r875;
	ld.shared.u32 	%r876, [%r853+11264];
	add.s32 	%r877, %r876, %r218;
	st.shared.u32 	[%r853+11264], %r877;
$L__BB13_179:
	ld.param.u32 	%r2132, [_ZN3cub18CUB_300001_SM_10006detail10radix_sort29DeviceRadixSortOnesweepKernelINS1_5radix10policy_hubIiiyE10Policy1000ELNS0_9SortOrderE0EiiyiiNS1_21identity_decomposer_tEEEvPT5_SB_PT3_PKSC_PT1_PKSG_PT2_PKSK_T4_iiT6__param_10];
	ld.param.u32 	%r2095, [_ZN3cub18CUB_300001_SM_10006detail10radix_sort29DeviceRadixSortOnesweepKernelINS1_5radix10policy_hubIiiyE10Policy1000ELNS0_9SortOrderE0EiiyiiNS1_21identity_decomposer_tEEEvPT5_SB_PT3_PKSC_PT1_PKSG_PT2_PKSK_T4_iiT6__param_9];
	shl.b32 	%r904, %r1, 5;
	and.b32  	%r905, %r904, 31744;
	add.s32 	%r219, %r783, %r905;
	bar.sync 	0;
	// begin inline asm
	mov.u32 %r878, %lanemask_le;
	// end inline asm
	shr.u32 	%r907, %r2228, %r2095;
	mov.b32 	%r908, -1;
	shl.b32 	%r909, %r908, %r2132;
	not.b32 	%r221, %r909;
	and.b32  	%r901, %r907, %r221;
	mov.b32 	%r881, 1;
	// begin inline asm
	{
    .reg .pred p;
    and.b32 %r879, %r901, %r881;    setp.ne.u32 p, %r879, 0;
    vote.ballot.sync.b32 %r879, p, 0xffffffff;
    @!p not.b32 %r879, %r879;
}

	// end inline asm
	mov.b32 	%r884, 2;
	// begin inline asm
	{
    .reg .pred p;
    and.b32 %r882, %r901, %r884;    setp.ne.u32 p, %r882, 0;
    vote.ballot.sync.b32 %r882, p, 0xffffffff;
    @!p not.b32 %r882, %r882;
}

	// end inline asm
	and.b32  	%r910, %r882, %r879;
	mov.b32 	%r887, 4;
	// begin inline asm
	{
    .reg .pred p;
    and.b32 %r885, %r901, %r887;    setp.ne.u32 p, %r885, 0;
    vote.ballot.sync.b32 %r885, p, 0xffffffff;
    @!p not.b32 %r885, %r885;
}

	// end inline asm
	and.b32  	%r911, %r885, %r910;
	mov.b32 	%r890, 8;
	// begin inline asm
	{
    .reg .pred p;
    and.b32 %r888, %r901, %r890;    setp.ne.u32 p, %r888, 0;
    vote.ballot.sync.b32 %r888, p, 0xffffffff;
    @!p not.b32 %r888, %r888;
}

	// end inline asm
	and.b32  	%r912, %r888, %r911;
	mov.b32 	%r893, 16;
	// begin inline asm
	{
    .reg .pred p;
    and.b32 %r891, %r901, %r893;    setp.ne.u32 p, %r891, 0;
    vote.ballot.sync.b32 %r891, p, 0xffffffff;
    @!p not.b32 %r891, %r891;
}

	// end inline asm
	and.b32  	%r913, %r891, %r912;
	mov.b32 	%r896, 32;
	// begin inline asm
	{
    .reg .pred p;
    and.b32 %r894, %r901, %r896;    setp.ne.u32 p, %r894, 0;
    vote.ballot.sync.b32 %r894, p, 0xffffffff;
    @!p not.b32 %r894, %r894;
}

	// end inline asm
	and.b32  	%r914, %r894, %r913;
	mov.b32 	%r899, 64;
	// begin inline asm
	{
    .reg .pred p;
    and.b32 %r897, %r901, %r899;    setp.ne.u32 p, %r897, 0;
    vote.ballot.sync.b32 %r897, p, 0xffffffff;
    @!p not.b32 %r897, %r897;
}

	// end inline asm
	and.b32  	%r915, %r897, %r914;
	mov.b32 	%r902, 128;
	// begin inline asm
	{
    .reg .pred p;
    and.b32 %r900, %r901, %r902;    setp.ne.u32 p, %r900, 0;
    vote.ballot.sync.b32 %r900, p, 0xffffffff;
    @!p not.b32 %r900, %r900;
}

	// end inline asm
	and.b32  	%r916, %r900, %r915;
	clz.b32 	%r917, %r916;
	sub.s32 	%r223, 31, %r917;
	and.b32  	%r918, %r878, %r916;
	popc.b32 	%r224, %r918;
	setp.ne.s32 	%p105, %r443, %r223;
	mov.b32 	%r2229, 0;
	@%p105 bra 	$L__BB13_181;
	shl.b32 	%r919, %r901, 2;
	add.s32 	%r920, %r219, %r919;
	atom.shared.add.u32 	%r2229, [%r920], %r224;
$L__BB13_181:
	ld.param.u32 	%r2096, [_ZN3cub18CUB_300001_SM_10006detail10radix_sort29DeviceRadixSortOnesweepKernelINS1_5radix10policy_hubIiiyE10Policy1000ELNS0_9SortOrderE0EiiyiiNS1_21identity_decomposer_tEEEvPT5_SB_PT3_PKSC_PT1_PKSG_PT2_PKSK_T4_iiT6__param_9];
	shfl.sync.idx.b32	%r946|%p106, %r2229, %r223, 31, -1;
	add.s32 	%r227, %r224, %r946;
	shr.u32 	%r947, %r2227, %r2096;
	and.b32  	%r943, %r947, %r221;
	mov.b32 	%r923, 1;
	// begin inline asm
	{
    .reg .pred p;
    and.b32 %r921, %r943, %r923;    setp.ne.u32 p, %r921, 0;
    vote.ballot.sync.b32 %r921, p, 0xffffffff;
    @!p not.b32 %r921, %r921;
}

	// end inline asm
	mov.b32 	%r926, 2;
	// begin inline asm
	{
    .reg .pred p;
    and.b32 %r924, %r943, %r926;    setp.ne.u32 p, %r924, 0;
    vote.ballot.sync.b32 %r924, p, 0xffffffff;
    @!p not.b32 %r924, %r924;
}

	// end inline asm
	and.b32  	%r948, %r924, %r921;
	mov.b32 	%r929, 4;
	// begin inline asm
	{
    .reg .pred p;
    and.b32 %r927, %r943, %r929;    setp.ne.u32 p, %r927, 0;
    vote.ballot.sync.b32 %r927, p, 0xffffffff;
    @!p not.b32 %r927, %r927;
}

	// end inline asm
	and.b32  	%r949, %r927, %r948;
	mov.b32 	%r932, 8;
	// begin inline asm
	{
    .reg .pred p;
    and.b32 %r930, %r943, %r932;    setp.ne.u32 p, %r930, 0;
    vote.ballot.sync.b32 %r930, p, 0xffffffff;
    @!p not.b32 %r930, %r930;
}

	// end inline asm
	and.b32  	%r950, %r930, %r949;
	mov.b32 	%r935, 16;
	// begin inline asm
	{
    .reg .pred p;
    and.b32 %r933, %r943, %r935;    setp.ne.u32 p, %r933, 0;
    vote.ballot.sync.b32 %r933, p, 0xffffffff;
    @!p not.b32 %r933, %r933;
}

	// end inline asm
	and.b32  	%r951, %r933, %r950;
	mov.b32 	%r938, 32;
	// begin inline asm
	{
    .reg .pred p;
    and.b32 %r936, %r943, %r938;    setp.ne.u32 p, %r936, 0;
    vote.ballot.sync.b32 %r936, p, 0xffffffff;
    @!p not.b32 %r936, %r936;
}

	// end inline asm
	and.b32  	%r952, %r936, %r951;
	mov.b32 	%r941, 64;
	// begin inline asm
	{
    .reg .pred p;
    and.b32 %r939, %r943, %r941;    setp.ne.u32 p, %r939, 0;
    vote.ballot.sync.b32 %r939, p, 0xffffffff;
    @!p not.b32 %r939, %r939;
}

	// end inline asm
	and.b32  	%r953, %r939, %r952;
	mov.b32 	%r944, 128;
	// begin inline asm
	{
    .reg .pred p;
    and.b32 %r942, %r943, %r944;    setp.ne.u32 p, %r942, 0;
    vote.ballot.sync.b32 %r942, p, 0xffffffff;
    @!p not.b32 %r942, %r942;
}

	// end inline asm
	and.b32  	%r954, %r942, %r953;
	clz.b32 	%r955, %r954;
	sub.s32 	%r229, 31, %r955;
	and.b32  	%r956, %r878, %r954;
	popc.b32 	%r230, %r956;
	setp.ne.s32 	%p107, %r443, %r229;
	mov.b32 	%r2230, 0;
	@%p107 bra 	$L__BB13_183;
	shl.b32 	%r957, %r943, 2;
	add.s32 	%r958, %r219, %r957;
	atom.shared.add.u32 	%r2230, [%r958], %r230;
$L__BB13_183:
	ld.param.u32 	%r2097, [_ZN3cub18CUB_300001_SM_10006detail10radix_sort29DeviceRadixSortOnesweepKernelINS1_5radix10policy_hubIiiyE10Policy1000ELNS0_9SortOrderE0EiiyiiNS1_21identity_decomposer_tEEEvPT5_SB_PT3_PKSC_PT1_PKSG_PT2_PKSK_T4_iiT6__param_9];
	shfl.sync.idx.b32	%r984|%p108, %r2230, %r229, 31, -1;
	add.s32 	%r233, %r230, %r984;
	shr.u32 	%r985, %r2226, %r2097;
	and.b32  	%r981, %r985, %r221;
	mov.b32 	%r961, 1;
	// begin inline asm
	{
    .reg .pred p;
    and.b32 %r959, %r981, %r961;    setp.ne.u32 p, %r959, 0;
    vote.ballot.sync.b32 %r959, p, 0xffffffff;
    @!p not.b32 %r959, %r959;
}

	// end inline asm
	mov.b32 	%r964, 2;
	// begin inline asm
	{
    .reg .pred p;
    and.b32 %r962, %r981, %r964;    setp.ne.u32 p, %r962, 0;
    vote.ballot.sync.b32 %r962, p, 0xffffffff;
    @!p not.b32 %r962, %r962;
}

	// end inline asm
	and.b32  	%r986, %r962, %r959;
	mov.b32 	%r967, 4;
	// begin inline asm
	{
    .reg .pred p;
    and.b32 %r965, %r981, %r967;    setp.ne.u32 p, %r965, 0;
    vote.ballot.sync.b32 %r965, p, 0xffffffff;
    @!p not.b32 %r965, %r965;
}

	// end inline asm
	and.b32  	%r987, %r965, %r986;
	mov.b32 	%r970, 8;
	// begin inline asm
	{
    .reg .pred p;
    and.b32 %r968, %r981, %r970;    setp.ne.u32 p, %r968, 0;
    vote.ballot.sync.b32 %r968, p, 0xffffffff;
    @!p not.b32 %r968, %r968;
}

	// end inline asm
	and.b32  	%r988, %r968, %r987;
	mov.b32 	%r973, 16;
	// begin inline asm
	{
    .reg .pred p;
    and.b32 %r971, %r981, %r973;    setp.ne.u32 p, %r971, 0;
    vote.ballot.sync.b32 %r971, p, 0xffffffff;
    @!p not.b32 %r971, %r971;
}

	// end inline asm
	and.b32  	%r989, %r971, %r988;
	mov.b32 	%r976, 32;
	// begin inline asm
	{
    .reg .pred p;
    and.b32 %r974, %r981, %r976;    setp.ne.u32 p, %r974, 0;
    vote.ballot.sync.b32 %r974, p, 0xffffffff;
    @!p not.b32 %r974, %r974;
}

	// end inline asm
	and.b32  	%r990, %r974, %r989;
	mov.b32 	%r979, 64;
	// begin inline asm
	{
    .reg .pred p;
    and.b32 %r977, %r981, %r979;    setp.ne.u32 p, %r977, 0;
    vote.ballot.sync.b32 %r977, p, 0xffffffff;
    @!p not.b32 %r977, %r977;
}

	// end inline asm
	and.b32  	%r991, %r977, %r990;
	mov.b32 	%r982, 128;
	// begin inline asm
	{
    .reg .pred p;
    and.b32 %r980, %r981, %r982;    setp.ne.u32 p, %r980, 0;
    vote.ballot.sync.b32 %r980, p, 0xffffffff;
    @!p not.b32 %r980, %r980;
}

	// end inline asm
	and.b32  	%r992, %r980, %r991;
	clz.b32 	%r993, %r992;
	sub.s32 	%r235, 31, %r993;
	and.b32  	%r994, %r878, %r992;
	popc.b32 	%r236, %r994;
	setp.ne.s32 	%p109, %r443, %r235;
	mov.b32 	%r2231, 0;
	@%p109 bra 	$L__BB13_185;
	shl.b32 	%r995, %r981, 2;
	add.s32 	%r996, %r219, %r995;
	atom.shared.add.u32 	%r2231, [%r996], %r236;
$L__BB13_185:
	ld.param.u32 	%r2098, [_ZN3cub18CUB_300001_SM_10006detail10radix_sort29DeviceRadixSortOnesweepKernelINS1_5radix10policy_hubIiiyE10Policy1000ELNS0_9SortOrderE0EiiyiiNS1_21identity_decomposer_tEEEvPT5_SB_PT3_PKSC_PT1_PKSG_PT2_PKSK_T4_iiT6__param_9];
	shfl.sync.idx.b32	%r1022|%p110, %r2231, %r235, 31, -1;
	add.s32 	%r239, %r236, %r1022;
	shr.u32 	%r1023, %r2225, %r2098;
	and.b32  	%r1019, %r1023, %r221;
	mov.b32 	%r999, 1;
	// begin inline asm
	{
    .reg .pred p;
    and.b32 %r997, %r1019, %r999;    setp.ne.u32 p, %r997, 0;
    vote.ballot.sync.b32 %r997, p, 0xffffffff;
    @!p not.b32 %r997, %r997;
}

	// end inline asm
	mov.b32 	%r1002, 2;
	// begin inline asm
	{
    .reg .pred p;
    and.b32 %r1000, %r1019, %r1002;    setp.ne.u32 p, %r1000, 0;
    vote.ballot.sync.b32 %r1000, p, 0xffffffff;
    @!p not.b32 %r1000, %r1000;
}

	// end inline asm
	and.b32  	%r1024, %r1000, %r997;
	mov.b32 	%r1005, 4;
	// begin inline asm
	{
    .reg .pred p;
    and.b32 %r1003, %r1019, %r1005;    setp.ne.u32 p, %r1003, 0;
    vote.ballot.sync.b32 %r1003, p, 0xffffffff;
    @!p not.b32 %r1003, %r1003;
}

	// end inline asm
	and.b32  	%r1025, %r1003, %r1024;
	mov.b32 	%r1008, 8;
	// begin inline asm
	{
    .reg .pred p;
    and.b32 %r1006, %r1019, %r1008;    setp.ne.u32 p, %r1006, 0;
    vote.ballot.sync.b32 %r1006, p, 0xffffffff;
    @!p not.b32 %r1006, %r1006;
}

	// end inline asm
	and.b32  	%r1026, %r1006, %r1025;
	mov.b32 	%r1011, 16;
	// begin inline asm
	{
    .reg .pred p;
    and.b32 %r1009, %r1019, %r1011;    setp.ne.u32 p, %r1009, 0;
    vote.ballot.sync.b32 %r1009, p, 0xffffffff;
    @!p not.b32 %r1009, %r1009;
}

	// end inline asm
	and.b32  	%r1027, %r1009, %r1026;
	mov.b32 	%r1014, 32;
	// begin inline asm
	{
    .reg .pred p;
    and.b32 %r1012, %r1019, %r1014;    setp.ne.u32 p, %r1012, 0;
    vote.ballot.sync.b32 %r1012, p, 0xffffffff;
    @!p not.b32 %r1012, %r1012;
}

	// end inline asm
	and.b32  	%r1028, %r1012, %r1027;
	mov.b32 	%r1017, 64;
	// begin inline asm
	{
    .reg .pred p;
    and.b32 %r1015, %r1019, %r1017;    setp.ne.u32 p, %r1015, 0;
    vote.ballot.sync.b32 %r1015, p, 0xffffffff;
    @!p not.b32 %r1015, %r1015;
}

	// end inline asm
	and.b32  	%r1029, %r1015, %r1028;
	mov.b32 	%r1020, 128;
	// begin inline asm
	{
    .reg .pred p;
    and.b32 %r1018, %r1019, %r1020;    setp.ne.u32 p, %r1018, 0;
    vote.ballot.sync.b32 %r1018, p, 0xffffffff;
    @!p not.b32 %r1018, %r1018;
}

	// end inline asm
	and.b32  	%r1030, %r1018, %r1029;
	clz.b32 	%r1031, %r1030;
	sub.s32 	%r241, 31, %r1031;
	and.b32  	%r1032, %r878, %r1030;
	popc.b32 	%r242, %r1032;
	setp.ne.s32 	%p111, %r443, %r241;
	mov.b32 	%r2232, 0;
	@%p111 bra 	$L__BB13_187;
	shl.b32 	%r1033, %r1019, 2;
	add.s32 	%r1034, %r219, %r1033;
	atom.shared.add.u32 	%r2232, [%r1034], %r242;
$L__BB13_187:
	ld.param.u32 	%r2099, [_ZN3cub18CUB_300001_SM_10006detail10radix_sort29DeviceRadixSortOnesweepKernelINS1_5radix10policy_hubIiiyE10Policy1000ELNS0_9SortOrderE0EiiyiiNS1_21identity_decomposer_tEEEvPT5_SB_PT3_PKSC_PT1_PKSG_PT2_PKSK_T4_iiT6__param_9];
	shfl.sync.idx.b32	%r1060|%p112, %r2232, %r241, 31, -1;
	add.s32 	%r245, %r242, %r1060;
	shr.u32 	%r1061, %r2224, %r2099;
	and.b32  	%r1057, %r1061, %r221;
	mov.b32 	%r1037, 1;
	// begin inline asm
	{
    .reg .pred p;
    and.b32 %r1035, %r1057, %r1037;    setp.ne.u32 p, %r1035, 0;
    vote.ballot.sync.b32 %r1035, p, 0xffffffff;
    @!p not.b32 %r1035, %r1035;
}

	// end inline asm
	mov.b32 	%r1040, 2;
	// begin inline asm
	{
    .reg .pred p;
    and.b32 %r1038, %r1057, %r1040;    setp.ne.u32 p, %r1038, 0;
    vote.ballot.sync.b32 %r1038, p, 0xffffffff;
    @!p not.b32 %r1038, %r1038;
}

	// end inline asm
	and.b32  	%r1062, %r1038, %r1035;
	mov.b32 	%r1043, 4;
	// begin inline asm
	{
    .reg .pred p;
    and.b32 %r1041, %r1057, %r1043;    setp.ne.u32 p, %r1041, 0;
    vote.ballot.sync.b32 %r1041, p, 0xffffffff;
    @!p not.b32 %r1041, %r1041;
}

	// end inline asm
	and.b32  	%r1063, %r1041, %r1062;
	mov.b32 	%r1046, 8;
	// begin inline asm
	{
    .reg .pred p;
    and.b32 %r1044, %r1057, %r1046;    setp.ne.u32 p, %r1044, 0;
    vote.ballot.sync.b32 %r1044, p, 0xffffffff;
    @!p not.b32 %r1044, %r1044;
}

	// end inline asm
	and.b32  	%r1064, %r1044, %r1063;
	mov.b32 	%r1049, 16;
	// begin inline asm
	{
    .reg .pred p;
    and.b32 %r1047, %r1057, %r1049;    setp.ne.u32 p, %r1047, 0;
    vote.ballot.sync.b32 %r1047, p, 0xffffffff;
    @!p not.b32 %r1047, %r1047;
}

	// end inline asm
	and.b32  	%r1065, %r1047, %r1064;
	mov.b32 	%r1052, 32;
	// begin inline asm
	{
    .reg .pred p;
    and.b32 %r1050, %r1057, %r1052;    setp.ne.u32 p, %r1050, 0;
    vote.ballot.sync.b32 %r1050, p, 0xffffffff;
    @!p not.b32 %r1050, %r1050;
}

	// end inline asm
	and.b32  	%r1066, %r1050, %r1065;
	mov.b32 	%r1055, 64;
	// begin inline asm
	{
    .reg .pred p;
    and.b32 %r1053, %r1057, %r1055;    setp.ne.u32 p, %r1053, 0;
    vote.ballot.sync.b32 %r1053, p, 0xffffffff;
    @!p not.b32 %r1053, %r1053;
}

	// end inline asm
	and.b32  	%r1067, %r1053, %r1066;
	mov.b32 	%r1058, 128;
	// begin inline asm
	{
    .reg .pred p;
    and.b32 %r1056, %r1057, %r1058;    setp.ne.u32 p, %r1056, 0;
    vote.ballot.sync.b32 %r1056, p, 0xffffffff;
    @!p not.b32 %r1056, %r1056;
}

	// end inline asm
	and.b32  	%r1068, %r1056, %r1067;
	clz.b32 	%r1069, %r1068;
	sub.s32 	%r247, 31, %r1069;
	and.b32  	%r1070, %r878, %r1068;
	popc.b32 	%r248, %r1070;
	setp.ne.s32 	%p113, %r443, %r247;
	mov.b32 	%r2233, 0;
	@%p113 bra 	$L__BB13_189;
	shl.b32 	%r1071, %r1057, 2;
	add.s32 	%r1072, %r219, %r1071;
	atom.shared.add.u32 	%r2233, [%r1072], %r248;
$L__BB13_189:
	ld.param.u32 	%r2100, [_ZN3cub18CUB_300001_SM_10006detail10radix_sort29DeviceRadixSortOnesweepKernelINS1_5radix10policy_hubIiiyE10Policy1000ELNS0_9SortOrderE0EiiyiiNS1_21identity_decomposer_tEEEvPT5_SB_PT3_PKSC_PT1_PKSG_PT2_PKSK_T4_iiT6__param_9];
	shfl.sync.idx.b32	%r1098|%p114, %r2233, %r247, 31, -1;
	add.s32 	%r251, %r248, %r1098;
	shr.u32 	%r1099, %r2223, %r2100;
	and.b32  	%r1095, %r1099, %r221;
	mov.b32 	%r1075, 1;
	// begin inline asm
	{
    .reg .pred p;
    and.b32 %r1073, %r1095, %r1075;    setp.ne.u32 p, %r1073, 0;
    vote.ballot.sync.b32 %r1073, p, 0xffffffff;
    @!p not.b32 %r1073, %r1073;
}

	// end inline asm
	mov.b32 	%r1078, 2;
	// begin inline asm
	{
    .reg .pred p;
    and.b32 %r1076, %r1095, %r1078;    setp.ne.u32 p, %r1076, 0;
    vote.ballot.sync.b32 %r1076, p, 0xffffffff;
    @!p not.b32 %r1076, %r1076;
}

	// end inline asm
	and.b32  	%r1100, %r1076, %r1073;
	mov.b32 	%r1081, 4;
	// begin inline asm
	{
    .reg .pred p;
    and.b32 %r1079, %r1095, %r1081;    setp.ne.u32 p, %r1079, 0;
    vote.ballot.sync.b32 %r1079, p, 0xffffffff;
    @!p not.b32 %r1079, %r1079;
}

	// end inline asm
	and.b32  	%r1101, %r1079, %r1100;
	mov.b32 	%r1084, 8;
	// begin inline asm
	{
    .reg .pred p;
    and.b32 %r1082, %r1095, %r1084;    setp.ne.u32 p, %r1082, 0;
    vote.ballot.sync.b32 %r1082, p, 0xffffffff;
    @!p not.b32 %r1082, %r1082;
}

	// end inline asm
	and.b32  	%r1102, %r1082, %r1101;
	mov.b32 	%r1087, 16;
	// begin inline asm
	{
    .reg .pred p;
    and.b32 %r1085, %r1095, %r1087;    setp.ne.u32 p, %r1085, 0;
    vote.ballot.sync.b32 %r1085, p, 0xffffffff;
    @!p not.b32 %r1085, %r1085;
}

	// end inline asm
	and.b32  	%r1103, %r1085, %r1102;
	mov.b32 	%r1090, 32;
	// begin inline asm
	{
    .reg .pred p;
    and.b32 %r1088, %r1095, %r1090;    setp.ne.u32 p, %r1088, 0;
    vote.ballot.sync.b32 %r1088, p, 0xffffffff;
    @!p not.b32 %r1088, %r1088;
}

	// end inline asm
	and.b32  	%r1104, %r1088, %r1103;
	mov.b32 	%r1093, 64;
	// begin inline asm
	{
    .reg .pred p;
    and.b32 %r1091, %r1095, %r1093;    setp.ne.u32 p, %r1091, 0;
    vote.ballot.sync.b32 %r1091, p, 0xffffffff;
    @!p not.b32 %r1091, %r1091;
}

	// end inline asm
	and.b32  	%r1105, %r1091, %r1104;
	mov.b32 	%r1096, 128;
	// begin inline asm
	{
    .reg .pred p;
    and.b32 %r1094, %r1095, %r1096;    setp.ne.u32 p, %r1094, 0;
    vote.ballot.sync.b32 %r1094, p, 0xffffffff;
    @!p not.b32 %r1094, %r1094;
}

	// end inline asm
	and.b32  	%r1106, %r1094, %r1105;
	clz.b32 	%r1107, %r1106;
	sub.s32 	%r253, 31, %r1107;
	and.b32  	%r1108, %r878, %r1106;
	popc.b32 	%r254, %r1108;
	setp.ne.s32 	%p115, %r443, %r253;
	mov.b32 	%r2234, 0;
	@%p115 bra 	$L__BB13_191;
	shl.b32 	%r1109, %r1095, 2;
	add.s32 	%r1110, %r219, %r1109;
	atom.shared.add.u32 	%r2234, [%r1110], %r254;
$L__BB13_191:
	ld.param.u32 	%r2101, [_ZN3cub18CUB_300001_SM_10006detail10radix_sort29DeviceRadixSortOnesweepKernelINS1_5radix10policy_hubIiiyE10Policy1000ELNS0_9SortOrderE0EiiyiiNS1_21identity_decomposer_tEEEvPT5_SB_PT3_PKSC_PT1_PKSG_PT2_PKSK_T4_iiT6__param_9];
	shfl.sync.idx.b32	%r1136|%p116, %r2234, %r253, 31, -1;
	add.s32 	%r257, %r254, %r1136;
	shr.u32 	%r1137, %r2222, %r2101;
	and.b32  	%r1133, %r1137, %r221;
	mov.b32 	%r1113, 1;
	// begin inline asm
	{
    .reg .pred p;
    and.b32 %r1111, %r1133, %r1113;    setp.ne.u32 p, %r1111, 0;
    vote.ballot.sync.b32 %r1111, p, 0xffffffff;
    @!p not.b32 %r1111, %r1111;
}

	// end inline asm
	mov.b32 	%r1116, 2;
	// begin inline asm
	{
    .reg .pred p;
    and.b32 %r1114, %r1133, %r1116;    setp.ne.u32 p, %r1114, 0;
    vote.ballot.sync.b32 %r1114, p, 0xffffffff;
    @!p not.b32 %r1114, %r1114;
}

	// end inline asm
	and.b32  	%r1138, %r1114, %r1111;
	mov.b32 	%r1119, 4;
	// begin inline asm
	{
    .reg .pred p;
    and.b32 %r1117, %r1133, %r1119;    setp.ne.u32 p, %r1117, 0;
    vote.ballot.sync.b32 %r1117, p, 0xffffffff;
    @!p not.b32 %r1117, %r1117;
}

	// end inline asm
	and.b32  	%r1139, %r1117, %r1138;
	mov.b32 	%r1122, 8;
	// begin inline asm
	{
    .reg .pred p;
    and.b32 %r1120, %r1133, %r1122;    setp.ne.u32 p, %r1120, 0;
    vote.ballot.sync.b32 %r1120, p, 0xffffffff;
    @!p not.b32 %r1120, %r1120;
}

	// end inline asm
	and.b32  	%r1140, %r1120, %r1139;
	mov.b32 	%r1125, 16;
	// begin inline asm
	{
    .reg .pred p;
    and.b32 %r1123, %r1133, %r1125;    setp.ne.u32 p, %r1123, 0;
    vote.ballot.sync.b32 %r1123, p, 0xffffffff;
    @!p not.b32 %r1123, %r1123;
}

	// end inline asm
	and.b32  	%r1141, %r1123, %r1140;
	mov.b32 	%r1128, 32;
	// begin inline asm
	{
    .reg .pred p;
    and.b32 %r1126, %r1133, %r1128;    setp.ne.u32 p, %r1126, 0;
    vote.ballot.sync.b32 %r1126, p, 0xffffffff;
    @!p not.b32 %r1126, %r1126;
}

	// end inline asm
	and.b32  	%r1142, %r1126, %r1141;
	mov.b32 	%r1131, 64;
	// begin inline asm
	{
    .reg .pred p;
    and.b32 %r1129, %r1133, %r1131;    setp.ne.u32 p, %r1129, 0;
    vote.ballot.sync.b32 %r1129, p, 0xffffffff;
    @!p not.b32 %r1129, %r1129;
}

	// end inline asm
	and.b32  	%r1143, %r1129, %r1142;
	mov.b32 	%r1134, 128;
	// begin inline asm
	{
    .reg .pred p;
    and.b32 %r1132, %r1133, %r1134;    setp.ne.u32 p, %r1132, 0;
    vote.ballot.sync.b32 %r1132, p, 0xffffffff;
    @!p not.b32 %r1132, %r1132;
}

	// end inline asm
	and.b32  	%r1144, %r1132, %r1143;
	clz.b32 	%r1145, %r1144;
	sub.s32 	%r259, 31, %r1145;
	and.b32  	%r1146, %r878, %r1144;
	popc.b32 	%r260, %r1146;
	setp.ne.s32 	%p117, %r443, %r259;
	mov.b32 	%r2235, 0;
	@%p117 bra 	$L__BB13_193;
	shl.b32 	%r1147, %r1133, 2;
	add.s32 	%r1148, %r219, %r1147;
	atom.shared.add.u32 	%r2235, [%r1148], %r260;
$L__BB13_193:
	ld.param.u32 	%r2102, [_ZN3cub18CUB_300001_SM_10006detail10radix_sort29DeviceRadixSortOnesweepKernelINS1_5radix10policy_hubIiiyE10Policy1000ELNS0_9SortOrderE0EiiyiiNS1_21identity_decomposer_tEEEvPT5_SB_PT3_PKSC_PT1_PKSG_PT2_PKSK_T4_iiT6__param_9];
	shfl.sync.idx.b32	%r1174|%p118, %r2235, %r259, 31, -1;
	add.s32 	%r263, %r260, %r1174;
	shr.u32 	%r1175, %r2221, %r2102;
	and.b32  	%r1171, %r1175, %r221;
	mov.b32 	%r1151, 1;
	// begin inline asm
	{
    .reg .pred p;
    and.b32 %r1149, %r1171, %r1151;    setp.ne.u32 p, %r1149, 0;
    vote.ballot.sync.b32 %r1149, p, 0xffffffff;
    @!p not.b32 %r1149, %r1149;
}

	// end inline asm
	mov.b32 	%r1154, 2;
	// begin inline asm
	{
    .reg .pred p;
    and.b32 %r1152, %r1171, %r1154;    setp.ne.u32 p, %r1152, 0;
    vote.ballot.sync.b32 %r1152, p, 0xffffffff;
    @!p not.b32 %r1152, %r1152;
}

	// end inline asm
	and.b32  	%r1176, %r1152, %r1149;
	mov.b32 	%r1157, 4;
	// begin inline asm
	{
    .reg .pred p;
    and.b32 %r1155, %r1171, %r1157;    setp.ne.u32 p, %r1155, 0;
    vote.ballot.sync.b32 %r1155, p, 0xffffffff;
    @!p not.b32 %r1155, %r1155;
}

	// end inline asm
	and.b32  	%r1177, %r1155, %r1176;
	mov.b32 	%r1160, 8;
	// begin inline asm
	{
    .reg .pred p;
    and.b32 %r1158, %r1171, %r1160;    setp.ne.u32 p, %r1158, 0;
    vote.ballot.sync.b32 %r1158, p, 0xffffffff;
    @!p not.b32 %r1158, %r1158;
}

	// end inline asm
	and.b32  	%r1178, %r1158, %r1177;
	mov.b32 	%r1163, 16;
	// begin inline asm
	{
    .reg .pred p;
    and.b32 %r1161, %r1171, %r1163;    setp.ne.u32 p, %r1161, 0;
    vote.ballot.sync.b32 %r1161, p, 0xffffffff;
    @!p not.b32 %r1161, %r1161;
}

	// end inline asm
	and.b32  	%r1179, %r1161, %r1178;
	mov.b32 	%r1166, 32;
	// begin inline asm
	{
    .reg .pred p;
    and.b32 %r1164, %r1171, %r1166;    setp.ne.u32 p, %r1164, 0;
    vote.ballot.sync.b32 %r1164, p, 0xffffffff;
    @!p not.b32 %r1164, %r1164;
}

	// end inline asm
	and.b32  	%r1180, %r1164, %r1179;
	mov.b32 	%r1169, 64;
	// begin inline asm
	{
    .reg .pred p;
    and.b32 %r1167, %r1171, %r1169;    setp.ne.u32 p, %r1167, 0;
    vote.ballot.sync.b32 %r1167, p, 0xffffffff;
    @!p not.b32 %r1167, %r1167;
}

	// end inline asm
	and.b32  	%r1181, %r1167, %r1180;
	mov.b32 	%r1172, 128;
	// begin inline asm
	{
    .reg .pred p;
    and.b32 %r1170, %r1171, %r1172;    setp.ne.u32 p, %r1170, 0;
    vote.ballot.sync.b32 %r1170, p, 0xffffffff;
    @!p not.b32 %r1170, %r1170;
}

	// end inline asm
	and.b32  	%r1182, %r1170, %r1181;
	clz.b32 	%r1183, %r1182;
	sub.s32 	%r265, 31, %r1183;
	and.b32  	%r1184, %r878, %r1182;
	popc.b32 	%r266, %r1184;
	setp.ne.s32 	%p119, %r443, %r265;
	mov.b32 	%r2236, 0;
	@%p119 bra 	$L__BB13_195;
	shl.b32 	%r1185, %r1171, 2;
	add.s32 	%r1186, %r219, %r1185;
	atom.shared.add.u32 	%r2236, [%r1186], %r266;
$L__BB13_195:
	ld.param.u32 	%r2103, [_ZN3cub18CUB_300001_SM_10006detail10radix_sort29DeviceRadixSortOnesweepKernelINS1_5radix10policy_hubIiiyE10Policy1000ELNS0_9SortOrderE0EiiyiiNS1_21identity_decomposer_tEEEvPT5_SB_PT3_PKSC_PT1_PKSG_PT2_PKSK_T4_iiT6__param_9];
	shfl.sync.idx.b32	%r1212|%p120, %r2236, %r265, 31, -1;
	add.s32 	%r269, %r266, %r1212;
	shr.u32 	%r1213, %r2220, %r2103;
	and.b32  	%r1209, %r1213, %r221;
	mov.b32 	%r1189, 1;
	// begin inline asm
	{
    .reg .pred p;
    and.b32 %r1187, %r1209, %r1189;    setp.ne.u32 p, %r1187, 0;
    vote.ballot.sync.b32 %r1187, p, 0xffffffff;
    @!p not.b32 %r1187, %r1187;
}

	// end inline asm
	mov.b32 	%r1192, 2;
	// begin inline asm
	{
    .reg .pred p;
    and.b32 %r1190, %r1209, %r1192;    setp.ne.u32 p, %r1190, 0;
    vote.ballot.sync.b32 %r1190, p, 0xffffffff;
    @!p not.b32 %r1190, %r1190;
}

	// end inline asm
	and.b32  	%r1214, %r1190, %r1187;
	mov.b32 	%r1195, 4;
	// begin inline asm
	{
    .reg .pred p;
    and.b32 %r1193, %r1209, %r1195;    setp.ne.u32 p, %r1193, 0;
    vote.ballot.sync.b32 %r1193, p, 0xffffffff;
    @!p not.b32 %r1193, %r1193;
}

	// end inline asm
	and.b32  	%r1215, %r1193, %r1214;
	mov.b32 	%r1198, 8;
	// begin inline asm
	{
    .reg .pred p;
    and.b32 %r1196, %r1209, %r1198;    setp.ne.u32 p, %r1196, 0;
    vote.ballot.sync.b32 %r1196, p, 0xffffffff;
    @!p not.b32 %r1196, %r1196;
}

	// end inline asm
	and.b32  	%r1216, %r1196, %r1215;
	mov.b32 	%r1201, 16;
	// begin inline asm
	{
    .reg .pred p;
    and.b32 %r1199, %r1209, %r1201;    setp.ne.u32 p, %r1199, 0;
    vote.ballot.sync.b32 %r1199, p, 0xffffffff;
    @!p not.b32 %r1199, %r1199;
}

	// end inline asm
	and.b32  	%r1217, %r1199, %r1216;
	mov.b32 	%r1204, 32;
	// begin inline asm
	{
    .reg .pred p;
    and.b32 %r1202, %r1209, %r1204;    setp.ne.u32 p, %r1202, 0;
    vote.ballot.sync.b32 %r1202, p, 0xffffffff;
    @!p not.b32 %r1202, %r1202;
}

	// end inline asm
	and.b32  	%r1218, %r1202, %r1217;
	mov.b32 	%r1207, 64;
	// begin inline asm
	{
    .reg .pred p;
    and.b32 %r1205, %r1209, %r1207;    setp.ne.u32 p, %r1205, 0;
    vote.ballot.sync.b32 %r1205, p, 0xffffffff;
    @!p not.b32 %r1205, %r1205;
}

	// end inline asm
	and.b32  	%r1219, %r1205, %r1218;
	mov.b32 	%r1210, 128;
	// begin inline asm
	{
    .reg .pred p;
    and.b32 %r1208, %r1209, %r1210;    setp.ne.u32 p, %r1208, 0;
    vote.ballot.sync.b32 %r1208, p, 0xffffffff;
    @!p not.b32 %r1208, %r1208;
}

	// end inline asm
	and.b32  	%r1220, %r1208, %r1219;
	clz.b32 	%r1221, %r1220;
	sub.s32 	%r271, 31, %r1221;
	and.b32  	%r1222, %r878, %r1220;
	popc.b32 	%r272, %r1222;
	setp.ne.s32 	%p121, %r443, %r271;
	mov.b32 	%r2237, 0;
	@%p121 bra 	$L__BB13_197;
	shl.b32 	%r1223, %r1209, 2;
	add.s32 	%r1224, %r219, %r1223;
	atom.shared.add.u32 	%r2237, [%r1224], %r272;
$L__BB13_197:
	ld.param.u32 	%r2104, [_ZN3cub18CUB_300001_SM_10006detail10radix_sort29DeviceRadixSortOnesweepKernelINS1_5radix10policy_hubIiiyE10Policy1000ELNS0_9SortOrderE0EiiyiiNS1_21identity_decomposer_tEEEvPT5_SB_PT3_PKSC_PT1_PKSG_PT2_PKSK_T4_iiT6__param_9];
	shfl.sync.idx.b32	%r1250|%p122, %r2237, %r271, 31, -1;
	add.s32 	%r275, %r272, %r1250;
	shr.u32 	%r1251, %r2219, %r2104;
	and.b32  	%r1247, %r1251, %r221;
	mov.b32 	%r1227, 1;
	// begin inline asm
	{
    .reg .pred p;
    and.b32 %r1225, %r1247, %r1227;    setp.ne.u32 p, %r1225, 0;
    vote.ballot.sync.b32 %r1225, p, 0xffffffff;
    @!p not.b32 %r1225, %r1225;
}

	// end inline asm
	mov.b32 	%r1230, 2;
	// begin inline asm
	{
    .reg .pred p;
    and.b32 %r1228, %r1247, %r1230;    setp.ne.u32 p, %r1228, 0;
    vote.ballot.sync.b32 %r1228, p, 0xffffffff;
    @!p not.b32 %r1228, %r1228;
}

	// end inline asm
	and.b32  	%r1252, %r1228, %r1225;
	mov.b32 	%r1233, 4;
	// begin inline asm
	{
    .reg .pred p;
    and.b32 %r1231, %r1247, %r1233;    setp.ne.u32 p, %r1231, 0;
    vote.ballot.sync.b32 %r1231, p, 0xffffffff;
    @!p not.b32 %r1231, %r1231;
}

	// end inline asm
	and.b32  	%r1253, %r1231, %r1252;
	mov.b32 	%r1236, 8;
	// begin inline asm
	{
    .reg .pred p;
    and.b32 %r1234, %r1247, %r1236;    setp.ne.u32 p, %r1234, 0;
    vote.ballot.sync.b32 %r1234, p, 0xffffffff;
    @!p not.b32 %r1234, %r1234;
}

	// end inline asm
	and.b32  	%r1254, %r1234, %r1253;
	mov.b32 	%r1239, 16;
	// begin inline asm
	{
    .reg .pred p;
    and.b32 %r1237, %r1247, %r1239;    setp.ne.u32 p, %r1237, 0;
    vote.ballot.sync.b32 %r1237, p, 0xffffffff;
    @!p not.b32 %r1237, %r1237;
}

	// end inline asm
	and.b32  	%r1255, %r1237, %r1254;
	mov.b32 	%r1242, 32;
	// begin inline asm
	{
    .reg .pred p;
    and.b32 %r1240, %r1247, %r1242;    setp.ne.u32 p, %r1240, 0;
    vote.ballot.sync.b32 %r1240, p, 0xffffffff;
    @!p not.b32 %r1240, %r1240;
}

	// end inline asm
	and.b32  	%r1256, %r1240, %r1255;
	mov.b32 	%r1245, 64;
	// begin inline asm
	{
    .reg .pred p;
    and.b32 %r1243, %r1247, %r1245;    setp.ne.u32 p, %r1243, 0;
    vote.ballot.sync.b32 %r1243, p, 0xffffffff;
    @!p not.b32 %r1243, %r1243;
}

	// end inline asm
	and.b32  	%r1257, %r1243, %r1256;
	mov.b32 	%r1248, 128;
	// begin inline asm
	{
    .reg .pred p;
    and.b32 %r1246, %r1247, %r1248;    setp.ne.u32 p, %r1246, 0;
    vote.ballot.sync.b32 %r1246, p, 0xffffffff;
    @!p not.b32 %r1246, %r1246;
}

	// end inline asm
	and.b32  	%r1258, %r1246, %r1257;
	clz.b32 	%r1259, %r1258;
	sub.s32 	%r277, 31, %r1259;
	and.b32  	%r1260, %r878, %r1258;
	popc.b32 	%r278, %r1260;
	setp.ne.s32 	%p123, %r443, %r277;
	mov.b32 	%r2238, 0;
	@%p123 bra 	$L__BB13_199;
	shl.b32 	%r1265, %r1247, 2;
	add.s32 	%r1266, %r219, %r1265;
	atom.shared.add.u32 	%r2238, [%r1266], %r278;
$L__BB13_199:
	ld.param.u32 	%r2105, [_ZN3cub18CUB_300001_SM_10006detail10radix_sort29DeviceRadixSortOnesweepKernelINS1_5radix10policy_hubIiiyE10Policy1000ELNS0_9SortOrderE0EiiyiiNS1_21identity_decomposer_tEEEvPT5_SB_PT3_PKSC_PT1_PKSG_PT2_PKSK_T4_iiT6__param_9];
	shfl.sync.idx.b32	%r1292|%p124, %r2238, %r277, 31, -1;
	add.s32 	%r281, %r278, %r1292;
	shr.u32 	%r1293, %r2218, %r2105;
	and.b32  	%r1289, %r1293, %r221;
	mov.b32 	%r1269, 1;
	// begin inline asm
	{
    .reg .pred p;
    and.b32 %r1267, %r1289, %r1269;    setp.ne.u32 p, %r1267, 0;
    vote.ballot.sync.b32 %r1267, p, 0xffffffff;
    @!p not.b32 %r1267, %r1267;
}

	// end inline asm
	mov.b32 	%r1272, 2;
	// begin inline asm
	{
    .reg .pred p;
    and.b32 %r1270, %r1289, %r1272;    setp.ne.u32 p, %r1270, 0;
    vote.ballot.sync.b32 %r1270, p, 0xffffffff;
    @!p not.b32 %r1270, %r1270;
}

	// end inline asm
	and.b32  	%r1294, %r1270, %r1267;
	mov.b32 	%r1275, 4;
	// begin inline asm
	{
    .reg .pred p;
    and.b32 %r1273, %r1289, %r1275;    setp.ne.u32 p, %r1273, 0;
    vote.ballot.sync.b32 %r1273, p, 0xffffffff;
    @!p not.b32 %r1273, %r1273;
}

	// end inline asm
	and.b32  	%r1295, %r1273, %r1294;
	mov.b32 	%r1278, 8;
	// begin inline asm
	{
    .reg .pred p;
    and.b32 %r1276, %r1289, %r1278;    setp.ne.u32 p, %r1276, 0;
    vote.ballot.sync.b32 %r1276, p, 0xffffffff;
    @!p not.b32 %r1276, %r1276;
}

	// end inline asm
	and.b32  	%r1296, %r1276, %r1295;
	mov.b32 	%r1281, 16;
	// begin inline asm
	{
    .reg .pred p;
    and.b32 %r1279, %r1289, %r1281;    setp.ne.u32 p, %r1279, 0;
    vote.ballot.sync.b32 %r1279, p, 0xffffffff;
    @!p not.b32 %r1279, %r1279;
}

	// end inline asm
	and.b32  	%r1297, %r1279, %r1296;
	mov.b32 	%r1284, 32;
	// begin inline asm
	{
    .reg .pred p;
    and.b32 %r1282, %r1289, %r1284;    setp.ne.u32 p, %r1282, 0;
    vote.ballot.sync.b32 %r1282, p, 0xffffffff;
    @!p not.b32 %r1282, %r1282;
}

	// end inline asm
	and.b32  	%r1298, %r1282, %r1297;
	mov.b32 	%r1287, 64;
	// begin inline asm
	{
    .reg .pred p;
    and.b32 %r1285, %r1289, %r1287;    setp.ne.u32 p, %r1285, 0;
    vote.ballot.sync.b32 %r1285, p, 0xffffffff;
    @!p not.b32 %r1285, %r1285;
}

	// end inline asm
	and.b32  	%r1299, %r1285, %r1298;
	mov.b32 	%r1290, 128;
	// begin inline asm
	{
    .reg .pred p;
    and.b32 %r1288, %r1289, %r1290;    setp.ne.u32 p, %r1288, 0;
    vote.ballot.sync.b32 %r1288, p, 0xffffffff;
    @!p not.b32 %r1288, %r1288;
}

	// end inline asm
	and.b32  	%r1300, %r1288, %r1299;
	clz.b32 	%r1301, %r1300;
	sub.s32 	%r283, 31, %r1301;
	and.b32  	%r1302, %r878, %r1300;
	popc.b32 	%r284, %r1302;
	setp.ne.s32 	%p125, %r443, %r283;
	mov.b32 	%r2239, 0;
	@%p125 bra 	$L__BB13_201;
	shl.b32 	%r1307, %r1289, 2;
	add.s32 	%r1308, %r219, %r1307;
	atom.shared.add.u32 	%r2239, [%r1308], %r284;
$L__BB13_201:
	ld.param.u32 	%r2106, [_ZN3cub18CUB_300001_SM_10006detail10radix_sort29DeviceRadixSortOnesweepKernelINS1_5radix10policy_hubIiiyE10Policy1000ELNS0_9SortOrderE0EiiyiiNS1_21identity_decomposer_tEEEvPT5_SB_PT3_PKSC_PT1_PKSG_PT2_PKSK_T4_iiT6__param_9];
	shfl.sync.idx.b32	%r1334|%p126, %r2239, %r283, 31, -1;
	add.s32 	%r287, %r284, %r1334;
	shr.u32 	%r1335, %r2217, %r2106;
	and.b32  	%r1331, %r1335, %r221;
	mov.b32 	%r1311, 1;
	// begin inline asm
	{
    .reg .pred p;
    and.b32 %r1309, %r1331, %r1311;    setp.ne.u32 p, %r1309, 0;
    vote.ballot.sync.b32 %r1309, p, 0xffffffff;
    @!p not.b32 %r1309, %r1309;
}

	// end inline asm
	mov.b32 	%r1314, 2;
	// begin inline asm
	{
    .reg .pred p;
    and.b32 %r1312, %r1331, %r1314;    setp.ne.u32 p, %r1312, 0;
    vote.ballot.sync.b32 %r1312, p, 0xffffffff;
    @!p not.b32 %r1312, %r1312;
}

	// end inline asm
	and.b32  	%r1336, %r1312, %r1309;
	mov.b32 	%r1317, 4;
	// begin inline asm
	{
    .reg .pred p;
    and.b32 %r1315, %r1331, %r1317;    setp.ne.u32 p, %r1315, 0;
    vote.ballot.sync.b32 %r1315, p, 0xffffffff;
    @!p not.b32 %r1315, %r1315;
}

	// end inline asm
	and.b32  	%r1337, %r1315, %r1336;
	mov.b32 	%r1320, 8;
	// begin inline asm
	{
    .reg .pred p;
    and.b32 %r1318, %r1331, %r1320;    setp.ne.u32 p, %r1318, 0;
    vote.ballot.sync.b32 %r1318, p, 0xffffffff;
    @!p not.b32 %r1318, %r1318;
}

	// end inline asm
	and.b32  	%r1338, %r1318, %r1337;
	mov.b32 	%r1323, 16;
	// begin inline asm
	{
    .reg .pred p;
    and.b32 %r1321, %r1331, %r1323;    setp.ne.u32 p, %r1321, 0;
    vote.ballot.sync.b32 %r1321, p, 0xffffffff;
    @!p not.b32 %r1321, %r1321;
}

	// end inline asm
	and.b32  	%r1339, %r1321, %r1338;
	mov.b32 	%r1326, 32;
	// begin inline asm
	{
    .reg .pred p;
    and.b32 %r1324, %r1331, %r1326;    setp.ne.u32 p, %r1324, 0;
    vote.ballot.sync.b32 %r1324, p, 0xffffffff;
    @!p not.b32 %r1324, %r1324;
}

	// end inline asm
	and.b32  	%r1340, %r1324, %r1339;
	mov.b32 	%r1329, 64;
	// begin inline asm
	{
    .reg .pred p;
    and.b32 %r1327, %r1331, %r1329;    setp.ne.u32 p, %r1327, 0;
    vote.ballot.sync.b32 %r1327, p, 0xffffffff;
    @!p not.b32 %r1327, %r1327;
}

	// end inline asm
	and.b32  	%r1341, %r1327, %r1340;
	mov.b32 	%r1332, 128;
	// begin inline asm
	{
    .reg .pred p;
    and.b32 %r1330, %r1331, %r1332;    setp.ne.u32 p, %r1330, 0;
    vote.ballot.sync.b32 %r1330, p, 0xffffffff;
    @!p not.b32 %r1330, %r1330;
}

	// end inline asm
	and.b32  	%r1342, %r1330, %r1341;
	clz.b32 	%r1343, %r1342;
	sub.s32 	%r289, 31, %r1343;
	and.b32  	%r1344, %r878, %r1342;
	popc.b32 	%r290, %r1344;
	setp.ne.s32 	%p127, %r443, %r289;
	mov.b32 	%r2240, 0;
	@%p127 bra 	$L__BB13_203;
	shl.b32 	%r1349, %r1331, 2;
	add.s32 	%r1350, %r219, %r1349;
	atom.shared.add.u32 	%r2240, [%r1350], %r290;
$L__BB13_203:
	ld.param.u32 	%r2107, [_ZN3cub18CUB_300001_SM_10006detail10radix_sort29DeviceRadixSortOnesweepKernelINS1_5radix10policy_hubIiiyE10Policy1000ELNS0_9SortOrderE0EiiyiiNS1_21identity_decomposer_tEEEvPT5_SB_PT3_PKSC_PT1_PKSG_PT2_PKSK_T4_iiT6__param_9];
	shfl.sync.idx.b32	%r1376|%p128, %r2240, %r289, 31, -1;
	add.s32 	%r293, %r290, %r1376;
	shr.u32 	%r1377, %r2216, %r2107;
	and.b32  	%r1373, %r1377, %r221;
	mov.b32 	%r1353, 1;
	// begin inline asm
	{
    .reg .pred p;
    and.b32 %r1351, %r1373, %r1353;    setp.ne.u32 p, %r1351, 0;
    vote.ballot.sync.b32 %r1351, p, 0xffffffff;
    @!p not.b32 %r1351, %r1351;
}

	// end inline asm
	mov.b32 	%r1356, 2;
	// begin inline asm
	{
    .reg .pred p;
    and.b32 %r1354, %r1373, %r1356;    setp.ne.u32 p, %r1354, 0;
    vote.ballot.sync.b32 %r1354, p, 0xffffffff;
    @!p not.b32 %r1354, %r1354;
}

	// end inline asm
	and.b32  	%r1378, %r1354, %r1351;
	mov.b32 	%r1359, 4;
	// begin inline asm
	{
    .reg .pred p;
    and.b32 %r1357, %r1373, %r1359;    setp.ne.u32 p, %r1357, 0;
    vote.ballot.sync.b32 %r1357, p, 0xffffffff;
    @!p not.b32 %r1357, %r1357;
}

	// end inline asm
	and.b32  	%r1379, %r1357, %r1378;
	mov.b32 	%r1362, 8;
	// begin inline asm
	{
    .reg .pred p;
    and.b32 %r1360, %r1373, %r1362;    setp.ne.u32 p, %r1360, 0;
    vote.ballot.sync.b32 %r1360, p, 0xffffffff;
    @!p not.b32 %r1360, %r1360;
}

	// end inline asm
	and.b32  	%r1380, %r1360, %r1379;
	mov.b32 	%r1365, 16;
	// begin inline asm
	{
    .reg .pred p;
    and.b32 %r1363, %r1373, %r1365;    setp.ne.u32 p, %r1363, 0;
    vote.ballot.sync.b32 %r1363, p, 0xffffffff;
    @!p not.b32 %r1363, %r1363;
}

	// end inline asm
	and.b32  	%r1381, %r1363, %r1380;
	mov.b32 	%r1368, 32;
	// begin inline asm
	{
    .reg .pred p;
    and.b32 %r1366, %r1373, %r1368;    setp.ne.u32 p, %r1366, 0;
    vote.ballot.sync.b32 %r1366, p, 0xffffffff;
    @!p not.b32 %r1366, %r1366;
}

	// end inline asm
	and.b32  	%r1382, %r1366, %r1381;
	mov.b32 	%r1371, 64;
	// begin inline asm
	{
    .reg .pred p;
    and.b32 %r1369, %r1373, %r1371;    setp.ne.u32 p, %r1369, 0;
    vote.ballot.sync.b32 %r1369, p, 0xffffffff;
    @!p not.b32 %r1369, %r1369;
}

	// end inline asm
	and.b32  	%r1383, %r1369, %r1382;
	mov.b32 	%r1374, 128;
	// begin inline asm
	{
    .reg .pred p;
    and.b32 %r1372, %r1373, %r1374;    setp.ne.u32 p, %r1372, 0;
    vote.ballot.sync.b32 %r1372, p, 0xffffffff;
    @!p not.b32 %r1372, %r1372;
}

	// end inline asm
	and.b32  	%r1384, %r1372, %r1383;
	clz.b32 	%r1385, %r1384;
	sub.s32 	%r295, 31, %r1385;
	and.b32  	%r1386, %r878, %r1384;
	popc.b32 	%r296, %r1386;
	setp.ne.s32 	%p129, %r443, %r295;
	mov.b32 	%r2241, 0;
	@%p129 bra 	$L__BB13_205;
	shl.b32 	%r1391, %r1373, 2;
	add.s32 	%r1392, %r219, %r1391;
	atom.shared.add.u32 	%r2241, [%r1392], %r296;
$L__BB13_205:
	ld.param.u32 	%r2108, [_ZN3cub18CUB_300001_SM_10006detail10radix_sort29DeviceRadixSortOnesweepKernelINS1_5radix10policy_hubIiiyE10Policy1000ELNS0_9SortOrderE0EiiyiiNS1_21identity_decomposer_tEEEvPT5_SB_PT3_PKSC_PT1_PKSG_PT2_PKSK_T4_iiT6__param_9];
	shfl.sync.idx.b32	%r1418|%p130, %r2241, %r295, 31, -1;
	add.s32 	%r299, %r296, %r1418;
	shr.u32 	%r1419, %r2215, %r2108;
	and.b32  	%r1415, %r1419, %r221;
	mov.b32 	%r1395, 1;
	// begin inline asm
	{
    .reg .pred p;
    and.b32 %r1393, %r1415, %r1395;    setp.ne.u32 p, %r1393, 0;
    vote.ballot.sync.b32 %r1393, p, 0xffffffff;
    @!p not.b32 %r1393, %r1393;
}

	// end inline asm
	mov.b32 	%r1398, 2;
	// begin inline asm
	{
    .reg .pred p;
    and.b32 %r1396, %r1415, %r1398;    setp.ne.u32 p, %r1396, 0;
    vote.ballot.sync.b32 %r1396, p, 0xffffffff;
    @!p not.b32 %r1396, %r1396;
}

	// end inline asm
	and.b32  	%r1420, %r1396, %r1393;
	mov.b32 	%r1401, 4;
	// begin inline asm
	{
    .reg .pred p;
    and.b32 %r1399, %r1415, %r1401;    setp.ne.u32 p, %r1399, 0;
    vote.ballot.sync.b32 %r1399, p, 0xffffffff;
    @!p not.b32 %r1399, %r1399;
}

	// end inline asm
	and.b32  	%r1421, %r1399, %r1420;
	mov.b32 	%r1404, 8;
	// begin inline asm
	{
    .reg .pred p;
    and.b32 %r1402, %r1415, %r1404;    setp.ne.u32 p, %r1402, 0;
    vote.ballot.sync.b32 %r1402, p, 0xffffffff;
    @!p not.b32 %r1402, %r1402;
}

	// end inline asm
	and.b32  	%r1422, %r1402, %r1421;
	mov.b32 	%r1407, 16;
	// begin inline asm
	{
    .reg .pred p;
    and.b32 %r1405, %r1415, %r1407;    setp.ne.u32 p, %r1405, 0;
    vote.ballot.sync.b32 %r1405, p, 0xffffffff;
    @!p not.b32 %r1405, %r1405;
}

	// end inline asm
	and.b32  	%r1423, %r1405, %r1422;
	mov.b32 	%r1410, 32;
	// begin inline asm
	{
    .reg .pred p;
    and.b32 %r1408, %r1415, %r1410;    setp.ne.u32 p, %r1408, 0;
    vote.ballot.sync.b32 %r1408, p, 0xffffffff;
    @!p not.b32 %r1408, %r1408;
}

	// end inline asm
	and.b32  	%r1424, %r1408, %r1423;
	mov.b32 	%r1413, 64;
	// begin inline asm
	{
    .reg .pred p;
    and.b32 %r1411, %r1415, %r1413;    setp.ne.u32 p, %r1411, 0;
    vote.ballot.sync.b32 %r1411, p, 0xffffffff;
    @!p not.b32 %r1411, %r1411;
}

	// end inline asm
	and.b32  	%r1425, %r1411, %r1424;
	mov.b32 	%r1416, 128;
	// begin inline asm
	{
    .reg .pred p;
    and.b32 %r1414, %r1415, %r1416;    setp.ne.u32 p, %r1414, 0;
    vote.ballot.sync.b32 %r1414, p, 0xffffffff;
    @!p not.b32 %r1414, %r1414;
}

	// end inline asm
	and.b32  	%r1426, %r1414, %r1425;
	clz.b32 	%r1427, %r1426;
	sub.s32 	%r301, 31, %r1427;
	and.b32  	%r1428, %r878, %r1426;
	popc.b32 	%r302, %r1428;
	setp.ne.s32 	%p131, %r443, %r301;
	mov.b32 	%r2242, 0;
	@%p131 bra 	$L__BB13_207;
	shl.b32 	%r1433, %r1415, 2;
	add.s32 	%r1434, %r219, %r1433;
	atom.shared.add.u32 	%r2242, [%r1434], %r302;
$L__BB13_207:
	ld.param.u32 	%r2109, [_ZN3cub18CUB_300001_SM_10006detail10radix_sort29DeviceRadixSortOnesweepKernelINS1_5radix10policy_hubIiiyE10Policy1000ELNS0_9SortOrderE0EiiyiiNS1_21identity_decomposer_tEEEvPT5_SB_PT3_PKSC_PT1_PKSG_PT2_PKSK_T4_iiT6__param_9];
	shfl.sync.idx.b32	%r1460|%p132, %r2242, %r301, 31, -1;
	add.s32 	%r305, %r302, %r1460;
	shr.u32 	%r1461, %r2214, %r2109;
	and.b32  	%r1457, %r1461, %r221;
	mov.b32 	%r1437, 1;
	// begin inline asm
	{
    .reg .pred p;
    and.b32 %r1435, %r1457, %r1437;    setp.ne.u32 p, %r1435, 0;
    vote.ballot.sync.b32 %r1435, p, 0xffffffff;
    @!p not.b32 %r1435, %r1435;
}

	// end inline asm
	mov.b32 	%r1440, 2;
	// begin inline asm
	{
    .reg .pred p;
    and.b32 %r1438, %r1457, %r1440;    setp.ne.u32 p, %r1438, 0;
    vote.ballot.sync.b32 %r1438, p, 0xffffffff;
    @!p not.b32 %r1438, %r1438;
}

	// end inline asm
	and.b32  	%r1462, %r1438, %r1435;
	mov.b32 	%r1443, 4;
	// begin inline asm
	{
    .reg .pred p;
    and.b32 %r1441, %r1457, %r1443;    setp.ne.u32 p, %r1441, 0;
    vote.ballot.sync.b32 %r1441, p, 0xffffffff;
    @!p not.b32 %r1441, %r1441;
}

	// end inline asm
	and.b32  	%r1463, %r1441, %r1462;
	mov.b32 	%r1446, 8;
	// begin inline asm
	{
    .reg .pred p;
    and.b32 %r1444, %r1457, %r1446;    setp.ne.u32 p, %r1444, 0;
    vote.ballot.sync.b32 %r1444, p, 0xffffffff;
    @!p not.b32 %r1444, %r1444;
}

	// end inline asm
	and.b32  	%r1464, %r1444, %r1463;
	mov.b32 	%r1449, 16;
	// begin inline asm
	{
    .reg .pred p;
    and.b32 %r1447, %r1457, %r1449;    setp.ne.u32 p, %r1447, 0;
    vote.ballot.sync.b32 %r1447, p, 0xffffffff;
    @!p not.b32 %r1447, %r1447;
}

	// end inline asm
	and.b32  	%r1465, %r1447, %r1464;
	mov.b32 	%r1452, 32;
	// begin inline asm
	{
    .reg .pred p;
    and.b32 %r1450, %r1457, %r1452;    setp.ne.u32 p, %r1450, 0;
    vote.ballot.sync.b32 %r1450, p, 0xffffffff;
    @!p not.b32 %r1450, %r1450;
}

	// end inline asm
	and.b32  	%r1466, %r1450, %r1465;
	mov.b32 	%r1455, 64;
	// begin inline asm
	{
    .reg .pred p;
    and.b32 %r1453, %r1457, %r1455;    setp.ne.u32 p, %r1453, 0;
    vote.ballot.sync.b32 %r1453, p, 0xffffffff;
    @!p not.b32 %r1453, %r1453;
}

	// end inline asm
	and.b32  	%r1467, %r1453, %r1466;
	mov.b32 	%r1458, 128;
	// begin inline asm
	{
    .reg .pred p;
    and.b32 %r1456, %r1457, %r1458;    setp.ne.u32 p, %r1456, 0;
    vote.ballot.sync.b32 %r1456, p, 0xffffffff;
    @!p not.b32 %r1456, %r1456;
}

	// end inline asm
	and.b32  	%r1468, %r1456, %r1467;
	clz.b32 	%r1469, %r1468;
	sub.s32 	%r307, 31, %r1469;
	and.b32  	%r1470, %r878, %r1468;
	popc.b32 	%r308, %r1470;
	setp.ne.s32 	%p133, %r443, %r307;
	mov.b32 	%r2243, 0;
	@%p133 bra 	$L__BB13_209;
	shl.b32 	%r1475, %r1457, 2;
	add.s32 	%r1476, %r219, %r1475;
	atom.shared.add.u32 	%r2243, [%r1476], %r308;
$L__BB13_209:
	ld.param.u32 	%r2110, [_ZN3cub18CUB_300001_SM_10006detail10radix_sort29DeviceRadixSortOnesweepKernelINS1_5radix10policy_hubIiiyE10Policy1000ELNS0_9SortOrderE0EiiyiiNS1_21identity_decomposer_tEEEvPT5_SB_PT3_PKSC_PT1_PKSG_PT2_PKSK_T4_iiT6__param_9];
	shfl.sync.idx.b32	%r1502|%p134, %r2243, %r307, 31, -1;
	add.s32 	%r311, %r308, %r1502;
	shr.u32 	%r1503, %r2213, %r2110;
	and.b32  	%r1499, %r1503, %r221;
	mov.b32 	%r1479, 1;
	// begin inline asm
	{
    .reg .pred p;
    and.b32 %r1477, %r1499, %r1479;    setp.ne.u32 p, %r1477, 0;
    vote.ballot.sync.b32 %r1477, p, 0xffffffff;
    @!p not.b32 %r1477, %r1477;
}

	// end inline asm
	mov.b32 	%r1482, 2;
	// begin inline asm
	{
    .reg .pred p;
    and.b32 %r1480, %r1499, %r1482;    setp.ne.u32 p, %r1480, 0;
    vote.ballot.sync.b32 %r1480, p, 0xffffffff;
    @!p not.b32 %r1480, %r1480;
}

	// end inline asm
	and.b32  	%r1504, %r1480, %r1477;
	mov.b32 	%r1485, 4;
	// begin inline asm
	{
    .reg .pred p;
    and.b32 %r1483, %r1499, %r1485;    setp.ne.u32 p, %r1483, 0;
    vote.ballot.sync.b32 %r1483, p, 0xffffffff;
    @!p not.b32 %r1483, %r1483;
}

	// end inline asm
	and.b32  	%r1505, %r1483, %r1504;
	mov.b32 	%r1488, 8;
	// begin inline asm
	{
    .reg .pred p;
    and.b32 %r1486, %r1499, %r1488;    setp.ne.u32 p, %r1486, 0;
    vote.ballot.sync.b32 %r1486, p, 0xffffffff;
    @!p not.b32 %r1486, %r1486;
}

	// end inline asm
	and.b32  	%r1506, %r1486, %r1505;
	mov.b32 	%r1491, 16;
	// begin inline asm
	{
    .reg .pred p;
    and.b32 %r1489, %r1499, %r1491;    setp.ne.u32 p, %r1489, 0;
    vote.ballot.sync.b32 %r1489, p, 0xffffffff;
    @!p not.b32 %r1489, %r1489;
}

	// end inline asm
	and.b32  	%r1507, %r1489, %r1506;
	mov.b32 	%r1494, 32;
	// begin inline asm
	{
    .reg .pred p;
    and.b32 %r1492, %r1499, %r1494;    setp.ne.u32 p, %r1492, 0;
    vote.ballot.sync.b32 %r1492, p, 0xffffffff;
    @!p not.b32 %r1492, %r1492;
}

	// end inline asm
	and.b32  	%r1508, %r1492, %r1507;
	mov.b32 	%r1497, 64;
	// begin inline asm
	{
    .reg .pred p;
    and.b32 %r1495, %r1499, %r1497;    setp.ne.u32 p, %r1495, 0;
    vote.ballot.sync.b32 %r1495, p, 0xffffffff;
    @!p not.b32 %r1495, %r1495;
}

	// end inline asm
	and.b32  	%r1509, %r1495, %r1508;
	mov.b32 	%r1500, 128;
	// begin inline asm
	{
    .reg .pred p;
    and.b32 %r1498, %r1499, %r1500;    setp.ne.u32 p, %r1498, 0;
    vote.ballot.sync.b32 %r1498, p, 0xffffffff;
    @!p not.b32 %r1498, %r1498;
}

	// end inline asm
	and.b32  	%r1510, %r1498, %r1509;
	clz.b32 	%r1511, %r1510;
	sub.s32 	%r313, 31, %r1511;
	and.b32  	%r1512, %r878, %r1510;
	popc.b32 	%r314, %r1512;
	setp.ne.s32 	%p135, %r443, %r313;
	mov.b32 	%r2244, 0;
	@%p135 bra 	$L__BB13_211;
	shl.b32 	%r1517, %r1499, 2;
	add.s32 	%r1518, %r219, %r1517;
	atom.shared.add.u32 	%r2244, [%r1518], %r314;
$L__BB13_211:
	ld.param.u32 	%r2111, [_ZN3cub18CUB_300001_SM_10006detail10radix_sort29DeviceRadixSortOnesweepKernelINS1_5radix10policy_hubIiiyE10Policy1000ELNS0_9SortOrderE0EiiyiiNS1_21identity_decomposer_tEEEvPT5_SB_PT3_PKSC_PT1_PKSG_PT2_PKSK_T4_iiT6__param_9];
	shfl.sync.idx.b32	%r1544|%p136, %r2244, %r313, 31, -1;
	add.s32 	%r317, %r314, %r1544;
	shr.u32 	%r1545, %r2212, %r2111;
	and.b32  	%r1541, %r1545, %r221;
	mov.b32 	%r1521, 1;
	// begin inline asm
	{
    .reg .pred p;
    and.b32 %r1519, %r1541, %r1521;    setp.ne.u32 p, %r1519, 0;
    vote.ballot.sync.b32 %r1519, p, 0xffffffff;
    @!p not.b32 %r1519, %r1519;
}

	// end inline asm
	mov.b32 	%r1524, 2;
	// begin inline asm
	{
    .reg .pred p;
    and.b32 %r1522, %r1541, %r1524;    setp.ne.u32 p, %r1522, 0;
    vote.ballot.sync.b32 %r1522, p, 0xffffffff;
    @!p not.b32 %r1522, %r1522;
}

	// end inline asm
	and.b32  	%r1546, %r1522, %r1519;
	mov.b32 	%r1527, 4;
	// begin inline asm
	{
    .reg .pred p;
    and.b32 %r1525, %r1541, %r1527;    setp.ne.u32 p, %r1525, 0;
    vote.ballot.sync.b32 %r1525, p, 0xffffffff;
    @!p not.b32 %r1525, %r1525;
}

	// end inline asm
	and.b32  	%r1547, %r1525, %r1546;
	mov.b32 	%r1530, 8;
	// begin inline asm
	{
    .reg .pred p;
    and.b32 %r1528, %r1541, %r1530;    setp.ne.u32 p, %r1528, 0;
    vote.ballot.sync.b32 %r1528, p, 0xffffffff;
    @!p not.b32 %r1528, %r1528;
}

	// end inline asm
	and.b32  	%r1548, %r1528, %r1547;
	mov.b32 	%r1533, 16;
	// begin inline asm
	{
    .reg .pred p;
    and.b32 %r1531, %r1541, %r1533;    setp.ne.u32 p, %r1531, 0;
    vote.ballot.sync.b32 %r1531, p, 0xffffffff;
    @!p not.b32 %r1531, %r1531;
}

	// end inline asm
	and.b32  	%r1549, %r1531, %r1548;
	mov.b32 	%r1536, 32;
	// begin inline asm
	{
    .reg .pred p;
    and.b32 %r1534, %r1541, %r1536;    setp.ne.u32 p, %r1534, 0;
    vote.ballot.sync.b32 %r1534, p, 0xffffffff;
    @!p not.b32 %r1534, %r1534;
}

	// end inline asm
	and.b32  	%r1550, %r1534, %r1549;
	mov.b32 	%r1539, 64;
	// begin inline asm
	{
    .reg .pred p;
    and.b32 %r1537, %r1541, %r1539;    setp.ne.u32 p, %r1537, 0;
    vote.ballot.sync.b32 %r1537, p, 0xffffffff;
    @!p not.b32 %r1537, %r1537;
}

	// end inline asm
	and.b32  	%r1551, %r1537, %r1550;
	mov.b32 	%r1542, 128;
	// begin inline asm
	{
    .reg .pred p;
    and.b32 %r1540, %r1541, %r1542;    setp.ne.u32 p, %r1540, 0;
    vote.ballot.sync.b32 %r1540, p, 0xffffffff;
    @!p not.b32 %r1540, %r1540;
}

	// end inline asm
	and.b32  	%r1552, %r1540, %r1551;
	clz.b32 	%r1553, %r1552;
	sub.s32 	%r319, 31, %r1553;
	and.b32  	%r1554, %r878, %r1552;
	popc.b32 	%r320, %r1554;
	setp.ne.s32 	%p137, %r443, %r319;
	mov.b32 	%r2245, 0;
	@%p137 bra 	$L__BB13_213;
	shl.b32 	%r1559, %r1541, 2;
	add.s32 	%r1560, %r219, %r1559;
	atom.shared.add.u32 	%r2245, [%r1560], %r320;
$L__BB13_213:
	setp.gt.u32 	%p138, %r1, 255;
	shfl.sync.idx.b32	%r1561|%p139, %r2245, %r319, 31, -1;
	add.s32 	%r1562, %r320, %r1561;
	bar.sync 	0;
	shl.b32 	%r1563, %r227, 2;
	add.s32 	%r323, %r783, %r1563;
	st.shared.u32 	[%r323+-4], %r2228;
	shl.b32 	%r1565, %r233, 2;
	add.s32 	%r324, %r783, %r1565;
	st.shared.u32 	[%r324+-4], %r2227;
	shl.b32 	%r1566, %r239, 2;
	add.s32 	%r325, %r783, %r1566;
	st.shared.u32 	[%r325+-4], %r2226;
	shl.b32 	%r1567, %r245, 2;
	add.s32 	%r326, %r783, %r1567;
	st.shared.u32 	[%r326+-4], %r2225;
	shl.b32 	%r1568, %r251, 2;
	add.s32 	%r327, %r783, %r1568;
	st.shared.u32 	[%r327+-4], %r2224;
	shl.b32 	%r1569, %r257, 2;
	add.s32 	%r328, %r783, %r1569;
	st.shared.u32 	[%r328+-4], %r2223;
	shl.b32 	%r1570, %r263, 2;
	add.s32 	%r329, %r783, %r1570;
	st.shared.u32 	[%r329+-4], %r2222;
	shl.b32 	%r1571, %r269, 2;
	add.s32 	%r330, %r783, %r1571;
	st.shared.u32 	[%r330+-4], %r2221;
	shl.b32 	%r1572, %r275, 2;
	add.s32 	%r331, %r783, %r1572;
	st.shared.u32 	[%r331+-4], %r2220;
	shl.b32 	%r1573, %r281, 2;
	add.s32 	%r332, %r783, %r1573;
	st.shared.u32 	[%r332+-4], %r2219;
	shl.b32 	%r1574, %r287, 2;
	add.s32 	%r333, %r783, %r1574;
	st.shared.u32 	[%r333+-4], %r2218;
	shl.b32 	%r1575, %r293, 2;
	add.s32 	%r334, %r783, %r1575;
	st.shared.u32 	[%r334+-4], %r2217;
	shl.b32 	%r1576, %r299, 2;
	add.s32 	%r335, %r783, %r1576;
	st.shared.u32 	[%r335+-4], %r2216;
	shl.b32 	%r1577, %r305, 2;
	add.s32 	%r336, %r783, %r1577;
	st.shared.u32 	[%r336+-4], %r2215;
	shl.b32 	%r1578, %r311, 2;
	add.s32 	%r337, %r783, %r1578;
	st.shared.u32 	[%r337+-4], %r2214;
	shl.b32 	%r1579, %r317, 2;
	add.s32 	%r338, %r783, %r1579;
	st.shared.u32 	[%r338+-4], %r2213;
	shl.b32 	%r1580, %r1562, 2;
	add.s32 	%r339, %r783, %r1580;
	st.shared.u32 	[%r339+-4], %r2212;
	shl.b32 	%r1581, %r1, 3;
	add.s32 	%r1582, %r783, %r1581;
	add.s32 	%r340, %r1582, 26112;
	@%p138 bra 	$L__BB13_221;
	ld.param.u64 	%rd437, [_ZN3cub18CUB_300001_SM_10006detail10radix_sort29DeviceRadixSortOnesweepKernelINS1_5radix10policy_hubIiiyE10Policy1000ELNS0_9SortOrderE0EiiyiiNS1_21identity_decomposer_tEEEvPT5_SB_PT3_PKSC_PT1_PKSG_PT2_PKSK_T4_iiT6__param_3];
	cvta.to.global.u64 	%rd93, %rd437;
	shl.b64 	%rd94, %rd9, 3;
	add.s64 	%rd95, %rd93, %rd94;
	ld.global.u64 	%rd96, [%rd95];
	cvt.s64.s32 	%rd97, %r218;
	sub.s64 	%rd456, %rd96, %rd97;
	st.shared.u64 	[%r340], %rd456;
	setp.lt.s32 	%p140, %r3, 1;
	mov.u32 	%r2249, %r2174;
	@%p140 bra 	$L__BB13_220;
	mov.b32 	%r2247, -1;
	mov.u32 	%r2246, %r3;
	mov.u32 	%r2249, %r2174;
$L__BB13_216:
	ld.param.u64 	%rd430, [_ZN3cub18CUB_300001_SM_10006detail10radix_sort29DeviceRadixSortOnesweepKernelINS1_5radix10policy_hubIiiyE10Policy1000ELNS0_9SortOrderE0EiiyiiNS1_21identity_decomposer_tEEEvPT5_SB_PT3_PKSC_PT1_PKSG_PT2_PKSK_T4_iiT6__param_0];
	add.s32 	%r344, %r2246, -1;
	shl.b32 	%r1584, %r344, 8;
	add.s32 	%r1585, %r1584, %r1;
	cvta.to.global.u64 	%rd98, %rd430;
	mul.wide.s32 	%rd99, %r1585, 4;
	add.s64 	%rd19, %rd98, %rd99;
$L__BB13_217:
	membar.cta;
	ld.volatile.global.u32 	%r345, [%rd19];
	setp.eq.s32 	%p141, %r345, 0;
	@%p141 bra 	$L__BB13_217;
	and.b32  	%r1586, %r345, 1073741823;
	add.s32 	%r2249, %r1586, %r2249;
	setp.gt.s32 	%p142, %r345, -1;
	vote.sync.ballot.b32 	%r2247, %p142, %r2247;
	setp.gt.u32 	%p144, %r2246, 1;
	and.pred  	%p145, %p142, %p144;
	mov.u32 	%r2246, %r344;
	@%p145 bra 	$L__BB13_216;
	ld.shared.u64 	%rd456, [%r340];
$L__BB13_220:
	ld.param.u64 	%rd431, [_ZN3cub18CUB_300001_SM_10006detail10radix_sort29DeviceRadixSortOnesweepKernelINS1_5radix10policy_hubIiiyE10Policy1000ELNS0_9SortOrderE0EiiyiiNS1_21identity_decomposer_tEEEvPT5_SB_PT3_PKSC_PT1_PKSG_PT2_PKSK_T4_iiT6__param_0];
	or.b32  	%r1587, %r2249, -2147483648;
	cvta.to.global.u64 	%rd100, %rd431;
	shl.b32 	%r1588, %r3, 8;
	add.s32 	%r1589, %r1588, %r1;
	mul.wide.s32 	%rd101, %r1589, 4;
	add.s64 	%rd102, %rd100, %rd101;
	st.volatile.global.u32 	[%rd102], %r1587;
	sub.s32 	%r1590, %r2249, %r2174;
	cvt.s64.s32 	%rd103, %r1590;
	add.s64 	%rd104, %rd456, %rd103;
	st.shared.u64 	[%r340], %rd104;
$L__BB13_221:
	ld.param.u32 	%r2087, [_ZN3cub18CUB_300001_SM_10006detail10radix_sort29DeviceRadixSortOnesweepKernelINS1_5radix10policy_hubIiiyE10Policy1000ELNS0_9SortOrderE0EiiyiiNS1_21identity_decomposer_tEEEvPT5_SB_PT3_PKSC_PT1_PKSG_PT2_PKSK_T4_iiT6__param_8];
	ld.param.u64 	%rd434, [_ZN3cub18CUB_300001_SM_10006detail10radix_sort29DeviceRadixSortOnesweepKernelINS1_5radix10policy_hubIiiyE10Policy1000ELNS0_9SortOrderE0EiiyiiNS1_21identity_decomposer_tEEEvPT5_SB_PT3_PKSC_PT1_PKSG_PT2_PKSK_T4_iiT6__param_2];
	setp.gt.u32 	%p146, %r1, 255;
	mad.lo.s32 	%r349, %r3, 6528, 6528;
	setp.lt.s32 	%p147, %r349, %r2087;
	setp.eq.s64 	%p148, %rd434, 0;
	or.pred  	%p149, %p148, %p147;
	or.pred  	%p150, %p146, %p149;
	@%p150 bra 	$L__BB13_223;
	ld.param.u64 	%rd435, [_ZN3cub18CUB_300001_SM_10006detail10radix_sort29DeviceRadixSortOnesweepKernelINS1_5radix10policy_hubIiiyE10Policy1000ELNS0_9SortOrderE0EiiyiiNS1_21identity_decomposer_tEEEvPT5_SB_PT3_PKSC_PT1_PKSG_PT2_PKSK_T4_iiT6__param_2];
	ld.shared.u64 	%rd105, [%r340];
	cvt.s64.s32 	%rd106, %r2174;
	cvt.s64.s32 	%rd107, %r218;
	add.s64 	%rd108, %rd107, %rd106;
	add.s64 	%rd109, %rd108, %rd105;
	cvta.to.global.u64 	%rd110, %rd435;
	shl.b64 	%rd111, %rd9, 3;
	add.s64 	%rd112, %rd110, %rd111;
	st.global.u64 	[%rd112], %rd109;
$L__BB13_223:
	ld.param.u32 	%r2088, [_ZN3cub18CUB_300001_SM_10006detail10radix_sort29DeviceRadixSortOnesweepKernelINS1_5radix10policy_hubIiiyE10Policy1000ELNS0_9SortOrderE0EiiyiiNS1_21identity_decomposer_tEEEvPT5_SB_PT3_PKSC_PT1_PKSG_PT2_PKSK_T4_iiT6__param_8];
	ld.param.u64 	%rd438, [_ZN3cub18CUB_300001_SM_10006detail10radix_sort29DeviceRadixSortOnesweepKernelINS1_5radix10policy_hubIiiyE10Policy1000ELNS0_9SortOrderE0EiiyiiNS1_21identity_decomposer_tEEEvPT5_SB_PT3_PKSC_PT1_PKSG_PT2_PKSK_T4_iiT6__param_4];
	cvta.to.global.u64 	%rd22, %rd438;
	shl.b32 	%r1591, %r1, 2;
	add.s32 	%r350, %r783, %r1591;
	setp.gt.s32 	%p151, %r349, %r2088;
	bar.sync 	0;
	@%p151 bra 	$L__BB13_225;
	ld.param.u32 	%r2112, [_ZN3cub18CUB_300001_SM_10006detail10radix_sort29DeviceRadixSortOnesweepKernelINS1_5radix10policy_hubIiiyE10Policy1000ELNS0_9SortOrderE0EiiyiiNS1_21identity_decomposer_tEEEvPT5_SB_PT3_PKSC_PT1_PKSG_PT2_PKSK_T4_iiT6__param_9];
	ld.shared.u32 	%r1593, [%r350];
	shr.u32 	%r1594, %r1593, %r2112;
	and.b32  	%r1595, %r1594, %r221;
	shl.b32 	%r1596, %r1595, 3;
	add.s32 	%r1598, %r783, 26112;
	add.s32 	%r1599, %r1598, %r1596;
	ld.shared.u64 	%rd113, [%r1599];
	add.s64 	%rd114, %rd113, %rd9;
	xor.b32  	%r1600, %r1593, -2147483648;
	shl.b64 	%rd115, %rd114, 2;
	add.s64 	%rd116, %rd22, %rd115;
	st.global.u32 	[%rd116], %r1600;
	bar.warp.sync 	-1;
	ld.shared.u32 	%r1601, [%r350+1536];
	shr.u32 	%r1602, %r1601, %r2112;
	and.b32  	%r1603, %r1602, %r221;
	shl.b32 	%r1604, %r1603, 3;
	add.s32 	%r1605, %r1598, %r1604;
	ld.shared.u64 	%rd117, [%r1605];
	add.s64 	%rd118, %rd117, %rd9;
	xor.b32  	%r1606, %r1601, -2147483648;
	shl.b64 	%rd119, %rd118, 2;
	add.s64 	%rd120, %rd22, %rd119;
	st.global.u32 	[%rd120+1536], %r1606;
	bar.warp.sync 	-1;
	ld.shared.u32 	%r1607, [%r350+3072];
	shr.u32 	%r1608, %r1607, %r2112;
	and.b32  	%r1609, %r1608, %r221;
	shl.b32 	%r1610, %r1609, 3;
	add.s32 	%r1611, %r1598, %r1610;
	ld.shared.u64 	%rd121, [%r1611];
	add.s64 	%rd122, %rd121, %rd9;
	xor.b32  	%r1612, %r1607, -2147483648;
	shl.b64 	%rd123, %rd122, 2;
	add.s64 	%rd124, %rd22, %rd123;
	st.global.u32 	[%rd124+3072], %r1612;
	bar.warp.sync 	-1;
	ld.shared.u32 	%r1613, [%r350+4608];
	shr.u32 	%r1614, %r1613, %r2112;
	and.b32  	%r1615, %r1614, %r221;
	shl.b32 	%r1616, %r1615, 3;
	add.s32 	%r1617, %r1598, %r1616;
	ld.shared.u64 	%rd125, [%r1617];
	add.s64 	%rd126, %rd125, %rd9;
	xor.b32  	%r1618, %r1613, -2147483648;
	shl.b64 	%rd127, %rd126, 2;
	add.s64 	%rd128, %rd22, %rd127;
	st.global.u32 	[%rd128+4608], %r1618;
	bar.warp.sync 	-1;
	ld.shared.u32 	%r1619, [%r350+6144];
	shr.u32 	%r1620, %r1619, %r2112;
	and.b32  	%r1621, %r1620, %r221;
	shl.b32 	%r1622, %r1621, 3;
	add.s32 	%r1623, %r1598, %r1622;
	ld.shared.u64 	%rd129, [%r1623];
	add.s64 	%rd130, %rd129, %rd9;
	xor.b32  	%r1624, %r1619, -2147483648;
	shl.b64 	%rd131, %rd130, 2;
	add.s64 	%rd132, %rd22, %rd131;
	st.global.u32 	[%rd132+6144], %r1624;
	bar.warp.sync 	-1;
	ld.shared.u32 	%r1625, [%r350+7680];
	shr.u32 	%r1626, %r1625, %r2112;
	and.b32  	%r1627, %r1626, %r221;
	shl.b32 	%r1628, %r1627, 3;
	add.s32 	%r1629, %r1598, %r1628;
	ld.shared.u64 	%rd133, [%r1629];
	add.s64 	%rd134, %rd133, %rd9;
	xor.b32  	%r1630, %r1625, -2147483648;
	shl.b64 	%rd135, %rd134, 2;
	add.s64 	%rd136, %rd22, %rd135;
	st.global.u32 	[%rd136+7680], %r1630;
	bar.warp.sync 	-1;
	ld.shared.u32 	%r1631, [%r350+9216];
	shr.u32 	%r1632, %r1631, %r2112;
	and.b32  	%r1633, %r1632, %r221;
	shl.b32 	%r1634, %r1633, 3;
	add.s32 	%r1635, %r1598, %r1634;
	ld.shared.u64 	%rd137, [%r1635];
	add.s64 	%rd138, %rd137, %rd9;
	xor.b32  	%r1636, %r1631, -2147483648;
	shl.b64 	%rd139, %rd138, 2;
	add.s64 	%rd140, %rd22, %rd139;
	st.global.u32 	[%rd140+9216], %r1636;
	bar.warp.sync 	-1;
	ld.shared.u32 	%r1637, [%r350+10752];
	shr.u32 	%r1638, %r1637, %r2112;
	and.b32  	%r1639, %r1638, %r221;
	shl.b32 	%r1640, %r1639, 3;
	add.s32 	%r1641, %r1598, %r1640;
	ld.shared.u64 	%rd141, [%r1641];
	add.s64 	%rd142, %rd141, %rd9;
	xor.b32  	%r1642, %r1637, -2147483648;
	shl.b64 	%rd143, %rd142, 2;
	add.s64 	%rd144, %rd22, %rd143;
	st.global.u32 	[%rd144+10752], %r1642;
	bar.warp.sync 	-1;
	ld.shared.u32 	%r1643, [%r350+12288];
	shr.u32 	%r1644, %r1643, %r2112;
	and.b32  	%r1645, %r1644, %r221;
	shl.b32 	%r1646, %r1645, 3;
	add.s32 	%r1647, %r1598, %r1646;
	ld.shared.u64 	%rd145, [%r1647];
	add.s64 	%rd146, %rd145, %rd9;
	xor.b32  	%r1648, %r1643, -2147483648;
	shl.b64 	%rd147, %rd146, 2;
	add.s64 	%rd148, %rd22, %rd147;
	st.global.u32 	[%rd148+12288], %r1648;
	bar.warp.sync 	-1;
	ld.shared.u32 	%r1649, [%r350+13824];
	shr.u32 	%r1650, %r1649, %r2112;
	and.b32  	%r1651, %r1650, %r221;
	shl.b32 	%r1652, %r1651, 3;
	add.s32 	%r1653, %r1598, %r1652;
	ld.shared.u64 	%rd149, [%r1653];
	add.s64 	%rd150, %rd149, %rd9;
	xor.b32  	%r1654, %r1649, -2147483648;
	shl.b64 	%rd151, %rd150, 2;
	add.s64 	%rd152, %rd22, %rd151;
	st.global.u32 	[%rd152+13824], %r1654;
	bar.warp.sync 	-1;
	ld.shared.u32 	%r1655, [%r350+15360];
	shr.u32 	%r1656, %r1655, %r2112;
	and.b32  	%r1657, %r1656, %r221;
	shl.b32 	%r1658, %r1657, 3;
	add.s32 	%r1659, %r1598, %r1658;
	ld.shared.u64 	%rd153, [%r1659];
	add.s64 	%rd154, %rd153, %rd9;
	xor.b32  	%r1660, %r1655, -2147483648;
	shl.b64 	%rd155, %rd154, 2;
	add.s64 	%rd156, %rd22, %rd155;
	st.global.u32 	[%rd156+15360], %r1660;
	bar.warp.sync 	-1;
	ld.shared.u32 	%r1661, [%r350+16896];
	shr.u32 	%r1662, %r1661, %r2112;
	and.b32  	%r1663, %r1662, %r221;
	shl.b32 	%r1664, %r1663, 3;
	add.s32 	%r1665, %r1598, %r1664;
	ld.shared.u64 	%rd157, [%r1665];
	add.s64 	%rd158, %rd157, %rd9;
	xor.b32  	%r1666, %r1661, -2147483648;
	shl.b64 	%rd159, %rd158, 2;
	add.s64 	%rd160, %rd22, %rd159;
	st.global.u32 	[%rd160+16896], %r1666;
	bar.warp.sync 	-1;
	ld.shared.u32 	%r1667, [%r350+18432];
	shr.u32 	%r1668, %r1667, %r2112;
	and.b32  	%r1669, %r1668, %r221;
	shl.b32 	%r1670, %r1669, 3;
	add.s32 	%r1671, %r1598, %r1670;
	ld.shared.u64 	%rd161, [%r1671];
	add.s64 	%rd162, %rd161, %rd9;
	xor.b32  	%r1672, %r1667, -2147483648;
	shl.b64 	%rd163, %rd162, 2;
	add.s64 	%rd164, %rd22, %rd163;
	st.global.u32 	[%rd164+18432], %r1672;
	bar.warp.sync 	-1;
	ld.shared.u32 	%r1673, [%r350+19968];
	shr.u32 	%r1674, %r1673, %r2112;
	and.b32  	%r1675, %r1674, %r221;
	shl.b32 	%r1676, %r1675, 3;
	add.s32 	%r1677, %r1598, %r1676;
	ld.shared.u64 	%rd165, [%r1677];
	add.s64 	%rd166, %rd165, %rd9;
	xor.b32  	%r1678, %r1673, -2147483648;
	shl.b64 	%rd167, %rd166, 2;
	add.s64 	%rd168, %rd22, %rd167;
	st.global.u32 	[%rd168+19968], %r1678;
	bar.warp.sync 	-1;
	ld.shared.u32 	%r1679, [%r350+21504];
	shr.u32 	%r1680, %r1679, %r2112;
	and.b32  	%r1681, %r1680, %r221;
	shl.b32 	%r1682, %r1681, 3;
	add.s32 	%r1683, %r1598, %r1682;
	ld.shared.u64 	%rd169, [%r1683];
	add.s64 	%rd170, %rd169, %rd9;
	xor.b32  	%r1684, %r1679, -2147483648;
	shl.b64 	%rd171, %rd170, 2;
	add.s64 	%rd172, %rd22, %rd171;
	st.global.u32 	[%rd172+21504], %r1684;
	bar.warp.sync 	-1;
	ld.shared.u32 	%r1685, [%r350+23040];
	shr.u32 	%r1686, %r1685, %r2112;
	and.b32  	%r1687, %r1686, %r221;
	shl.b32 	%r1688, %r1687, 3;
	add.s32 	%r1689, %r1598, %r1688;
	ld.shared.u64 	%rd173, [%r1689];
	add.s64 	%rd174, %rd173, %rd9;
	xor.b32  	%r1690, %r1685, -2147483648;
	shl.b64 	%rd175, %rd174, 2;
	add.s64 	%rd176, %rd22, %rd175;
	st.global.u32 	[%rd176+23040], %r1690;
	bar.warp.sync 	-1;
	ld.shared.u32 	%r1691, [%r350+24576];
	shr.u32 	%r1692, %r1691, %r2112;
	and.b32  	%r1693, %r1692, %r221;
	shl.b32 	%r1694, %r1693, 3;
	add.s32 	%r1695, %r1598, %r1694;
	ld.shared.u64 	%rd177, [%r1695];
	add.s64 	%rd178, %rd177, %rd9;
	xor.b32  	%r1696, %r1691, -2147483648;
	shl.b64 	%rd179, %rd178, 2;
	add.s64 	%rd180, %rd22, %rd179;
	st.global.u32 	[%rd180+24576], %r1696;
	bar.warp.sync 	-1;
	bra.uni 	$L__BB13_260;
$L__BB13_225:
	ld.param.u32 	%r2089, [_ZN3cub18CUB_300001_SM_10006detail10radix_sort29DeviceRadixSortOnesweepKernelINS1_5radix10policy_hubIiiyE10Policy1000ELNS0_9SortOrderE0EiiyiiNS1_21identity_decomposer_tEEEvPT5_SB_PT3_PKSC_PT1_PKSG_PT2_PKSK_T4_iiT6__param_8];
	mad.lo.s32 	%r351, %r3, -6528, %r2089;
	setp.ge.s32 	%p152, %r1, %r351;
	@%p152 bra 	$L__BB13_227;
	ld.param.u32 	%r2113, [_ZN3cub18CUB_300001_SM_10006detail10radix_sort29DeviceRadixSortOnesweepKernelINS1_5radix10policy_hubIiiyE10Policy1000ELNS0_9SortOrderE0EiiyiiNS1_21identity_decomposer_tEEEvPT5_SB_PT3_PKSC_PT1_PKSG_PT2_PKSK_T4_iiT6__param_9];
	ld.shared.u32 	%r1697, [%r350];
	shr.u32 	%r1698, %r1697, %r2113;
	and.b32  	%r1699, %r1698, %r221;
	shl.b32 	%r1700, %r1699, 3;
	add.s32 	%r1702, %r783, %r1700;
	ld.shared.u64 	%rd181, [%r1702+26112];
	xor.b32  	%r1703, %r1697, -2147483648;
	add.s64 	%rd182, %rd181, %rd9;
	shl.b64 	%rd183, %rd182, 2;
	add.s64 	%rd184, %rd22, %rd183;
	st.global.u32 	[%rd184], %r1703;
$L__BB13_227:
	bar.warp.sync 	-1;
	add.s32 	%r1704, %r1, 384;
	setp.ge.s32 	%p153, %r1704, %r351;
	@%p153 bra 	$L__BB13_229;
	ld.param.u32 	%r2114, [_ZN3cub18CUB_300001_SM_10006detail10radix_sort29DeviceRadixSortOnesweepKernelINS1_5radix10policy_hubIiiyE10Policy1000ELNS0_9SortOrderE0EiiyiiNS1_21identity_decomposer_tEEEvPT5_SB_PT3_PKSC_PT1_PKSG_PT2_PKSK_T4_iiT6__param_9];
	ld.shared.u32 	%r1705, [%r350+1536];
	shr.u32 	%r1706, %r1705, %r2114;
	and.b32  	%r1707, %r1706, %r221;
	shl.b32 	%r1708, %r1707, 3;
	add.s32 	%r1710, %r783, %r1708;
	ld.shared.u64 	%rd185, [%r1710+26112];
	xor.b32  	%r1711, %r1705, -2147483648;
	add.s64 	%rd186, %rd185, %rd9;
	shl.b64 	%rd187, %rd186, 2;
	add.s64 	%rd188, %rd22, %rd187;
	st.global.u32 	[%rd188+1536], %r1711;
$L__BB13_229:
	bar.warp.sync 	-1;
	add.s32 	%r1712, %r1, 768;
	setp.ge.s32 	%p154, %r1712, %r351;
	@%p154 bra 	$L__BB13_231;
	ld.param.u32 	%r2115, [_ZN3cub18CUB_300001_SM_10006detail10radix_sort29DeviceRadixSortOnesweepKernelINS1_5radix10policy_hubIiiyE10Policy1000ELNS0_9SortOrderE0EiiyiiNS1_21identity_decomposer_tEEEvPT5_SB_PT3_PKSC_PT1_PKSG_PT2_PKSK_T4_iiT6__param_9];
	ld.shared.u32 	%r1713, [%r350+3072];
	shr.u32 	%r1714, %r1713, %r2115;
	and.b32  	%r1715, %r1714, %r221;
	shl.b32 	%r1716, %r1715, 3;
	add.s32 	%r1718, %r783, %r1716;
	ld.shared.u64 	%rd189, [%r1718+26112];
	xor.b32  	%r1719, %r1713, -2147483648;
	add.s64 	%rd190, %rd189, %rd9;
	shl.b64 	%rd191, %rd190, 2;
	add.s64 	%rd192, %rd22, %rd191;
	st.global.u32 	[%rd192+3072], %r1719;
$L__BB13_231:
	bar.warp.sync 	-1;
	add.s32 	%r1720, %r1, 1152;
	setp.ge.s32 	%p155, %r1720, %r351;
	@%p155 bra 	$L__BB13_233;
	ld.param.u32 	%r2116, [_ZN3cub18CUB_300001_SM_10006detail10radix_sort29DeviceRadixSortOnesweepKernelINS1_5radix10policy_hubIiiyE10Policy1000ELNS0_9SortOrderE0EiiyiiNS1_21identity_decomposer_tEEEvPT5_SB_PT3_PKSC_PT1_PKSG_PT2_PKSK_T4_iiT6__param_9];
	ld.shared.u32 	%r1721, [%r350+4608];
	shr.u32 	%r1722, %r1721, %r2116;
	and.b32  	%r1723, %r1722, %r221;
	shl.b32 	%r1724, %r1723, 3;
	add.s32 	%r1726, %r783, %r1724;
	ld.shared.u64 	%rd193, [%r1726+26112];
	xor.b32  	%r1727, %r1721, -2147483648;
	add.s64 	%rd194, %rd193, %rd9;
	shl.b64 	%rd195, %rd194, 2;
	add.s64 	%rd196, %rd22, %rd195;
	st.global.u32 	[%rd196+4608], %r1727;
$L__BB13_233:
	bar.warp.sync 	-1;
	add.s32 	%r1728, %r1, 1536;
	setp.ge.s32 	%p156, %r1728, %r351;
	@%p156 bra 	$L__BB13_235;
	ld.param.u32 	%r2117, [_ZN3cub18CUB_300001_SM_10006detail10radix_sort29DeviceRadixSortOnesweepKernelINS1_5radix10policy_hubIiiyE10Policy1000ELNS0_9SortOrderE0EiiyiiNS1_21identity_decomposer_tEEEvPT5_SB_PT3_PKSC_PT1_PKSG_PT2_PKSK_T4_iiT6__param_9];
	ld.shared.u32 	%r1729, [%r350+6144];
	shr.u32 	%r1730, %r1729, %r2117;
	and.b32  	%r1731, %r1730, %r221;
	shl.b32 	%r1732, %r1731, 3;
	add.s32 	%r1734, %r783, %r1732;
	ld.shared.u64 	%rd197, [%r1734+26112];
	xor.b32  	%r1735, %r1729, -2147483648;
	add.s64 	%rd198, %rd197, %rd9;
	shl.b64 	%rd199, %rd198, 2;
	add.s64 	%rd200, %rd22, %rd199;
	st.global.u32 	[%rd200+6144], %r1735;
$L__BB13_235:
	bar.warp.sync 	-1;
	add.s32 	%r1736, %r1, 1920;
	setp.ge.s32 	%p157, %r1736, %r351;
	@%p157 bra 	$L__BB13_237;
	ld.param.u32 	%r2118, [_ZN3cub18CUB_300001_SM_10006detail10radix_sort29DeviceRadixSortOnesweepKernelINS1_5radix10policy_hubIiiyE10Policy1000ELNS0_9SortOrderE0EiiyiiNS1_21identity_decomposer_tEEEvPT5_SB_PT3_PKSC_PT1_PKSG_PT2_PKSK_T4_iiT6__param_9];
	ld.shared.u32 	%r1737, [%r350+7680];
	shr.u32 	%r1738, %r1737, %r2118;
	and.b32  	%r1739, %r1738, %r221;
	shl.b32 	%r1740, %r1739, 3;
	add.s32 	%r1742, %r783, %r1740;
	ld.shared.u64 	%rd201, [%r1742+26112];
	xor.b32  	%r1743, %r1737, -2147483648;
	add.s64 	%rd202, %rd201, %rd9;
	shl.b64 	%rd203, %rd202, 2;
	add.s64 	%rd204, %rd22, %rd203;
	st.global.u32 	[%rd204+7680], %r1743;
$L__BB13_237:
	bar.warp.sync 	-1;
	add.s32 	%r1744, %r1, 2304;
	setp.ge.s32 	%p158, %r1744, %r351;
	@%p158 bra 	$L__BB13_239;
	ld.param.u32 	%r2119, [_ZN3cub18CUB_300001_SM_10006detail10radix_sort29DeviceRadixSortOnesweepKernelINS1_5radix10policy_hubIiiyE10Policy1000ELNS0_9SortOrderE0EiiyiiNS1_21identity_decomposer_tEEEvPT5_SB_PT3_PKSC_PT1_PKSG_PT2_PKSK_T4_iiT6__param_9];
	ld.shared.u32 	%r1745, [%r350+9216];
	shr.u32 	%r1746, %r1745, %r2119;
	and.b32  	%r1747, %r1746, %r221;
	shl.b32 	%r1748, %r1747, 3;
	add.s32 	%r1750, %r783, %r1748;
	ld.shared.u64 	%rd205, [%r1750+26112];
	xor.b32  	%r1751, %r1745, -2147483648;
	add.s64 	%rd206, %rd205, %rd9;
	shl.b64 	%rd207, %rd206, 2;
	add.s64 	%rd208, %rd22, %rd207;
	st.global.u32 	[%rd208+9216], %r1751;
$L__BB13_239:
	bar.warp.sync 	-1;
	add.s32 	%r1752, %r1, 2688;
	setp.ge.s32 	%p159, %r1752, %r351;
	@%p159 bra 	$L__BB13_241;
	ld.param.u32 	%r2120, [_ZN3cub18CUB_300001_SM_10006detail10radix_sort29DeviceRadixSortOnesweepKernelINS1_5radix10policy_hubIiiyE10Policy1000ELNS0_9SortOrderE0EiiyiiNS1_21identity_decomposer_tEEEvPT5_SB_PT3_PKSC_PT1_PKSG_PT2_PKSK_T4_iiT6__param_9];
	ld.shared.u32 	%r1753, [%r350+10752];
	shr.u32 	%r1754, %r1753, %r2120;
	and.b32  	%r1755, %r1754, %r221;
	shl.b32 	%r1756, %r1755, 3;
	add.s32 	%r1758, %r783, %r1756;
	ld.shared.u64 	%rd209, [%r1758+26112];
	xor.b32  	%r1759, %r1753, -2147483648;
	add.s64 	%rd210, %rd209, %rd9;
	shl.b64 	%rd211, %rd210, 2;
	add.s64 	%rd212, %rd22, %rd211;
	st.global.u32 	[%rd212+10752], %r1759;
$L__BB13_241:
	bar.warp.sync 	-1;
	or.b32  	%r1760, %r1, 3072;
	setp.ge.s32 	%p160, %r1760, %r351;
	@%p160 bra 	$L__BB13_243;
	ld.param.u32 	%r2121, [_ZN3cub18CUB_300001_SM_10006detail10radix_sort29DeviceRadixSortOnesweepKernelINS1_5radix10policy_hubIiiyE10Policy1000ELNS0_9SortOrderE0EiiyiiNS1_21identity_decomposer_tEEEvPT5_SB_PT3_PKSC_PT1_PKSG_PT2_PKSK_T4_iiT6__param_9];
	ld.shared.u32 	%r1761, [%r350+12288];
	shr.u32 	%r1762, %r1761, %r2121;
	and.b32  	%r1763, %r1762, %r221;
	shl.b32 	%r1764, %r1763, 3;
	add.s32 	%r1766, %r783, %r1764;
	ld.shared.u64 	%rd213, [%r1766+26112];
	xor.b32  	%r1767, %r1761, -2147483648;
	add.s64 	%rd214, %rd213, %rd9;
	shl.b64 	%rd215, %rd214, 2;
	add.s64 	%rd216, %rd22, %rd215;
	st.global.u32 	[%rd216+12288], %r1767;
$L__BB13_243:
	bar.warp.sync 	-1;
	add.s32 	%r1768, %r1, 3456;
	setp.ge.s32 	%p161, %r1768, %r351;
	@%p161 bra 	$L__BB13_245;
	ld.param.u32 	%r2122, [_ZN3cub18CUB_300001_SM_10006detail10radix_sort29DeviceRadixSortOnesweepKernelINS1_5radix10policy_hubIiiyE10Policy1000ELNS0_9SortOrderE0EiiyiiNS1_21identity_decomposer_tEEEvPT5_SB_PT3_PKSC_PT1_PKSG_PT2_PKSK_T4_iiT6__param_9];
	ld.shared.u32 	%r1769, [%r350+13824];
	shr.u32 	%r1770, %r1769, %r2122;
	and.b32  	%r1771, %r1770, %r221;
	shl.b32 	%r1772, %r1771, 3;
	add.s32 	%r1774, %r783, %r1772;
	ld.shared.u64 	%rd217, [%r1774+26112];
	xor.b32  	%r1775, %r1769, -2147483648;
	add.s64 	%rd218, %rd217, %rd9;
	shl.b64 	%rd219, %rd218, 2;
	add.s64 	%rd220, %rd22, %rd219;
	st.global.u32 	[%rd220+13824], %r1775;
$L__BB13_245:
	bar.warp.sync 	-1;
	add.s32 	%r1776, %r1, 3840;
	setp.ge.s32 	%p162, %r1776, %r351;
	@%p162 bra 	$L__BB13_247;
	ld.param.u32 	%r2123, [_ZN3cub18CUB_300001_SM_10006detail10radix_sort29DeviceRadixSortOnesweepKernelINS1_5radix10policy_hubIiiyE10Policy1000ELNS0_9SortOrderE0EiiyiiNS1_21identity_decomposer_tEEEvPT5_SB_PT3_PKSC_PT1_PKSG_PT2_PKSK_T4_iiT6__param_9];
	ld.shared.u32 	%r1777, [%r350+15360];
	shr.u32 	%r1778, %r1777, %r2123;
	and.b32  	%r1779, %r1778, %r221;
	shl.b32 	%r1780, %r1779, 3;
	add.s32 	%r1782, %r783, %r1780;
	ld.shared.u64 	%rd221, [%r1782+26112];
	xor.b32  	%r1783, %r1777, -2147483648;
	add.s64 	%rd222, %rd221, %rd9;
	shl.b64 	%rd223, %rd222, 2;
	add.s64 	%rd224, %rd22, %rd223;
	st.global.u32 	[%rd224+15360], %r1783;
$L__BB13_247:
	bar.warp.sync 	-1;
	add.s32 	%r1784, %r1, 4224;
	setp.ge.s32 	%p163, %r1784, %r351;
	@%p163 bra 	$L__BB13_249;
	ld.param.u32 	%r2124, [_ZN3cub18CUB_300001_SM_10006detail10radix_sort29DeviceRadixSortOnesweepKernelINS1_5radix10policy_hubIiiyE10Policy1000ELNS0_9SortOrderE0EiiyiiNS1_21identity_decomposer_tEEEvPT5_SB_PT3_PKSC_PT1_PKSG_PT2_PKSK_T4_iiT6__param_9];
	ld.shared.u32 	%r1785, [%r350+16896];
	shr.u32 	%r1786, %r1785, %r2124;
	and.b32  	%r1787, %r1786, %r221;
	shl.b32 	%r1788, %r1787, 3;
	add.s32 	%r1790, %r783, %r1788;
	ld.shared.u64 	%rd225, [%r1790+26112];
	xor.b32  	%r1791, %r1785, -2147483648;
	add.s64 	%rd226, %rd225, %rd9;
	shl.b64 	%rd227, %rd226, 2;
	add.s64 	%rd228, %rd22, %rd227;
	st.global.u32 	[%rd228+16896], %r1791;
$L__BB13_249:
	bar.warp.sync 	-1;
	add.s32 	%r1792, %r1, 4608;
	setp.ge.s32 	%p164, %r1792, %r351;
	@%p164 bra 	$L__BB13_251;
	ld.param.u32 	%r2125, [_ZN3cub18CUB_300001_SM_10006detail10radix_sort29DeviceRadixSortOnesweepKernelINS1_5radix10policy_hubIiiyE10Policy1000ELNS0_9SortOrderE0EiiyiiNS1_21identity_decomposer_tEEEvPT5_SB_PT3_PKSC_PT1_PKSG_PT2_PKSK_T4_iiT6__param_9];
	ld.shared.u32 	%r1793, [%r350+18432];
	shr.u32 	%r1794, %r1793, %r2125;
	and.b32  	%r1795, %r1794, %r221;
	shl.b32 	%r1796, %r1795, 3;
	add.s32 	%r1798, %r783, %r1796;
	ld.shared.u64 	%rd229, [%r1798+26112];
	xor.b32  	%r1799, %r1793, -2147483648;
	add.s64 	%rd230, %rd229, %rd9;
	shl.b64 	%rd231, %rd230, 2;
	add.s64 	%rd232, %rd22, %rd231;
	st.global.u32 	[%rd232+18432], %r1799;
$L__BB13_251:
	bar.warp.sync 	-1;
	add.s32 	%r1800, %r1, 4992;
	setp.ge.s32 	%p165, %r1800, %r351;
	@%p165 bra 	$L__BB13_253;
	ld.param.u32 	%r2126, [_ZN3cub18CUB_300001_SM_10006detail10radix_sort29DeviceRadixSortOnesweepKernelINS1_5radix10policy_hubIiiyE10Policy1000ELNS0_9SortOrderE0EiiyiiNS1_21identity_decomposer_tEEEvPT5_SB_PT3_PKSC_PT1_PKSG_PT2_PKSK_T4_iiT6__param_9];
	ld.shared.u32 	%r1801, [%r350+19968];
	shr.u32 	%r1802, %r1801, %r2126;
	and.b32  	%r1803, %r1802, %r221;
	shl.b32 	%r1804, %r1803, 3;
	add.s32 	%r1806, %r783, %r1804;
	ld.shared.u64 	%rd233, [%r1806+26112];
	xor.b32  	%r1807, %r1801, -2147483648;
	add.s64 	%rd234, %rd233, %rd9;
	shl.b64 	%rd235, %rd234, 2;
	add.s64 	%rd236, %rd22, %rd235;
	st.global.u32 	[%rd236+19968], %r1807;
$L__BB13_253:
	bar.warp.sync 	-1;
	add.s32 	%r1808, %r1, 5376;
	setp.ge.s32 	%p166, %r1808, %r351;
	@%p166 bra 	$L__BB13_255;
	ld.param.u32 	%r2127, [_ZN3cub18CUB_300001_SM_10006detail10radix_sort29DeviceRadixSortOnesweepKernelINS1_5radix10policy_hubIiiyE10Policy1000ELNS0_9SortOrderE0EiiyiiNS1_21identity_decomposer_tEEEvPT5_SB_PT3_PKSC_PT1_PKSG_PT2_PKSK_T4_iiT6__param_9];
	ld.shared.u32 	%r1809, [%r350+21504];
	shr.u32 	%r1810, %r1809, %r2127;
	and.b32  	%r1811, %r1810, %r221;
	shl.b32 	%r1812, %r1811, 3;
	add.s32 	%r1814, %r783, %r1812;
	ld.shared.u64 	%rd237, [%r1814+26112];
	xor.b32  	%r1815, %r1809, -2147483648;
	add.s64 	%rd238, %rd237, %rd9;
	shl.b64 	%rd239, %rd238, 2;
	add.s64 	%rd240, %rd22, %rd239;
	st.global.u32 	[%rd240+21504], %r1815;
$L__BB13_255:
	bar.warp.sync 	-1;
	add.s32 	%r1816, %r1, 5760;
	setp.ge.s32 	%p167, %r1816, %r351;
	@%p167 bra 	$L__BB13_257;
	ld.param.u32 	%r2128, [_ZN3cub18CUB_300001_SM_10006detail10radix_sort29DeviceRadixSortOnesweepKernelINS1_5radix10policy_hubIiiyE10Policy1000ELNS0_9SortOrderE0EiiyiiNS1_21identity_decomposer_tEEEvPT5_SB_PT3_PKSC_PT1_PKSG_PT2_PKSK_T4_iiT6__param_9];
	ld.shared.u32 	%r1817, [%r350+23040];
	shr.u32 	%r1818, %r1817, %r2128;
	and.b32  	%r1819, %r1818, %r221;
	shl.b32 	%r1820, %r1819, 3;
	add.s32 	%r1822, %r783, %r1820;
	ld.shared.u64 	%rd241, [%r1822+26112];
	xor.b32  	%r1823, %r1817, -2147483648;
	add.s64 	%rd242, %rd241, %rd9;
	shl.b64 	%rd243, %rd242, 2;
	add.s64 	%rd244, %rd22, %rd243;
	st.global.u32 	[%rd244+23040], %r1823;
$L__BB13_257:
	bar.warp.sync 	-1;
	or.b32  	%r1824, %r1, 6144;
	setp.ge.s32 	%p168, %r1824, %r351;
	@%p168 bra 	$L__BB13_259;
	ld.param.u32 	%r2129, [_ZN3cub18CUB_300001_SM_10006detail10radix_sort29DeviceRadixSortOnesweepKernelINS1_5radix10policy_hubIiiyE10Policy1000ELNS0_9SortOrderE0EiiyiiNS1_21identity_decomposer_tEEEvPT5_SB_PT3_PKSC_PT1_PKSG_PT2_PKSK_T4_iiT6__param_9];
	ld.shared.u32 	%r1825, [%r350+24576];
	shr.u32 	%r1826, %r1825, %r2129;
	and.b32  	%r1827, %r1826, %r221;
	shl.b32 	%r1828, %r1827, 3;
	add.s32 	%r1830, %r783, %r1828;
	ld.shared.u64 	%rd245, [%r1830+26112];
	xor.b32  	%r1831, %r1825, -2147483648;
	add.s64 	%rd246, %rd245, %rd9;
	shl.b64 	%rd247, %rd246, 2;
	add.s64 	%rd248, %rd22, %rd247;
	st.global.u32 	[%rd248+24576], %r1831;
$L__BB13_259:
	bar.warp.sync 	-1;
$L__BB13_260:
	ld.param.u32 	%r2130, [_ZN3cub18CUB_300001_SM_10006detail10radix_sort29DeviceRadixSortOnesweepKernelINS1_5radix10policy_hubIiiyE10Policy1000ELNS0_9SortOrderE0EiiyiiNS1_21identity_decomposer_tEEEvPT5_SB_PT3_PKSC_PT1_PKSG_PT2_PKSK_T4_iiT6__param_9];
	ld.param.u32 	%r2090, [_ZN3cub18CUB_300001_SM_10006detail10radix_sort29DeviceRadixSortOnesweepKernelINS1_5radix10policy_hubIiiyE10Policy1000ELNS0_9SortOrderE0EiiyiiNS1_21identity_decomposer_tEEEvPT5_SB_PT3_PKSC_PT1_PKSG_PT2_PKSK_T4_iiT6__param_8];
	setp.gt.s32 	%p169, %r349, %r2090;
	ld.shared.u32 	%r1832, [%r350];
	shr.u32 	%r1833, %r1832, %r2130;
	and.b32  	%r352, %r1833, %r221;
	ld.shared.u32 	%r1834, [%r350+1536];
	shr.u32 	%r1835, %r1834, %r2130;
	and.b32  	%r353, %r1835, %r221;
	ld.shared.u32 	%r1836, [%r350+3072];
	shr.u32 	%r1837, %r1836, %r2130;
	and.b32  	%r354, %r1837, %r221;
	ld.shared.u32 	%r1838, [%r350+4608];
	shr.u32 	%r1839, %r1838, %r2130;
	and.b32  	%r355, %r1839, %r221;
	ld.shared.u32 	%r1840, [%r350+6144];
	shr.u32 	%r1841, %r1840, %r2130;
	and.b32  	%r356, %r1841, %r221;
	ld.shared.u32 	%r1842, [%r350+7680];
	shr.u32 	%r1843, %r1842, %r2130;
	and.b32  	%r357, %r1843, %r221;
	ld.shared.u32 	%r1844, [%r350+9216];
	shr.u32 	%r1845, %r1844, %r2130;
	and.b32  	%r358, %r1845, %r221;
	ld.shared.u32 	%r1846, [%r350+10752];
	shr.u32 	%r1847, %r1846, %r2130;
	and.b32  	%r359, %r1847, %r221;
	ld.shared.u32 	%r1848, [%r350+12288];
	shr.u32 	%r1849, %r1848, %r2130;
	and.b32  	%r360, %r1849, %r221;
	ld.shared.u32 	%r1850, [%r350+13824];
	shr.u32 	%r1851, %r1850, %r2130;
	and.b32  	%r361, %r1851, %r221;
	ld.shared.u32 	%r1852, [%r350+15360];
	shr.u32 	%r1853, %r1852, %r2130;
	and.b32  	%r362, %r1853, %r221;
	ld.shared.u32 	%r1854, [%r350+16896];
	shr.u32 	%r1855, %r1854, %r2130;
	and.b32  	%r363, %r1855, %r221;
	ld.shared.u32 	%r1856, [%r350+18432];
	shr.u32 	%r1857, %r1856, %r2130;
	and.b32  	%r364, %r1857, %r221;
	ld.shared.u32 	%r1858, [%r350+19968];
	shr.u32 	%r1859, %r1858, %r2130;
	and.b32  	%r365, %r1859, %r221;
	ld.shared.u32 	%r1860, [%r350+21504];
	shr.u32 	%r1861, %r1860, %r2130;
	and.b32  	%r366, %r1861, %r221;
	ld.shared.u32 	%r1862, [%r350+23040];
	shr.u32 	%r1863, %r1862, %r2130;
	and.b32  	%r367, %r1863, %r221;
	ld.shared.u32 	%r1864, [%r350+24576];
	shr.u32 	%r1865, %r1864, %r2130;
	and.b32  	%r368, %r1865, %r221;
	@%p169 bra 	$L__BB13_262;
	ld.param.u64 	%rd443, [_ZN3cub18CUB_300001_SM_10006detail10radix_sort29DeviceRadixSortOnesweepKernelINS1_5radix10policy_hubIiiyE10Policy1000ELNS0_9SortOrderE0EiiyiiNS1_21identity_decomposer_tEEEvPT5_SB_PT3_PKSC_PT1_PKSG_PT2_PKSK_T4_iiT6__param_7];
	cvta.to.global.u64 	%rd249, %rd443;
	and.b32  	%r1869, %r1, 31;
	or.b32  	%r1870, %r647, %r1869;
	cvt.u64.u32 	%rd250, %r1870;
	mul.lo.s32 	%r1871, %r3, 6528;
	cvt.s64.s32 	%rd251, %r1871;
	add.s64 	%rd252, %rd250, %rd251;
	shl.b64 	%rd253, %rd252, 2;
	add.s64 	%rd254, %rd249, %rd253;
	ld.global.u32 	%r2266, [%rd254];
	ld.global.u32 	%r2267, [%rd254+128];
	ld.global.u32 	%r2268, [%rd254+256];
	ld.global.u32 	%r2269, [%rd254+384];
	ld.global.u32 	%r2270, [%rd254+512];
	ld.global.u32 	%r2271, [%rd254+640];
	ld.global.u32 	%r2272, [%rd254+768];
	ld.global.u32 	%r2273, [%rd254+896];
	ld.global.u32 	%r2274, [%rd254+1024];
	ld.global.u32 	%r2275, [%rd254+1152];
	ld.global.u32 	%r2276, [%rd254+1280];
	ld.global.u32 	%r2277, [%rd254+1408];
	ld.global.u32 	%r2278, [%rd254+1536];
	ld.global.u32 	%r2279, [%rd254+1664];
	ld.global.u32 	%r2280, [%rd254+1792];
	ld.global.u32 	%r2281, [%rd254+1920];
	ld.global.u32 	%r2282, [%rd254+2048];
	bra.uni 	$L__BB13_296;
$L__BB13_262:
	ld.param.u32 	%r2091, [_ZN3cub18CUB_300001_SM_10006detail10radix_sort29DeviceRadixSortOnesweepKernelINS1_5radix10policy_hubIiiyE10Policy1000ELNS0_9SortOrderE0EiiyiiNS1_21identity_decomposer_tEEEvPT5_SB_PT3_PKSC_PT1_PKSG_PT2_PKSK_T4_iiT6__param_8];
	ld.param.u64 	%rd444, [_ZN3cub18CUB_300001_SM_10006detail10radix_sort29DeviceRadixSortOnesweepKernelINS1_5radix10policy_hubIiiyE10Policy1000ELNS0_9SortOrderE0EiiyiiNS1_21identity_decomposer_tEEEvPT5_SB_PT3_PKSC_PT1_PKSG_PT2_PKSK_T4_iiT6__param_7];
	cvta.to.global.u64 	%rd255, %rd444;
	add.s64 	%rd23, %rd255, %rd63;
	cvt.u32.u64 	%r1874, %rd7;
	sub.s32 	%r386, %r2091, %r649;
	setp.ge.s32 	%p170, %r1874, %r386;
	@%p170 bra 	$L__BB13_264;
	ld.global.u32 	%r2266, [%rd23];
$L__BB13_264:
	add.s32 	%r1877, %r1874, 32;
	setp.ge.s32 	%p171, %r1877, %r386;
	@%p171 bra 	$L__BB13_266;
	ld.global.u32 	%r2267, [%rd23+128];
$L__BB13_266:
	add.s32 	%r1880, %r1874, 64;
	setp.ge.s32 	%p172, %r1880, %r386;
	@%p172 bra 	$L__BB13_268;
	ld.global.u32 	%r2268, [%rd23+256];
$L__BB13_268:
	add.s32 	%r1883, %r1874, 96;
	setp.ge.s32 	%p173, %r1883, %r386;
	@%p173 bra 	$L__BB13_270;
	ld.global.u32 	%r2269, [%rd23+384];
$L__BB13_270:
	add.s32 	%r1886, %r1874, 128;
	setp.ge.s32 	%p174, %r1886, %r386;
	@%p174 bra 	$L__BB13_272;
	ld.global.u32 	%r2270, [%rd23+512];
$L__BB13_272:
	add.s32 	%r1889, %r1874, 160;
	setp.ge.s32 	%p175, %r1889, %r386;
	@%p175 bra 	$L__BB13_274;
	ld.global.u32 	%r2271, [%rd23+640];
$L__BB13_274:
	add.s32 	%r1892, %r1874, 192;
	setp.ge.s32 	%p176, %r1892, %r386;
	@%p176 bra 	$L__BB13_276;
	ld.global.u32 	%r2272, [%rd23+768];
$L__BB13_276:
	add.s32 	%r1895, %r1874, 224;
	setp.ge.s32 	%p177, %r1895, %r386;
	@%p177 bra 	$L__BB13_278;
	ld.param.u64 	%rd445, [_ZN3cub18CUB_300001_SM_10006detail10radix_sort29DeviceRadixSortOnesweepKernelINS1_5radix10policy_hubIiiyE10Policy1000ELNS0_9SortOrderE0EiiyiiNS1_21identity_decomposer_tEEEvPT5_SB_PT3_PKSC_PT1_PKSG_PT2_PKSK_T4_iiT6__param_7];
	cvta.to.global.u64 	%rd259, %rd445;
	cvt.s64.s32 	%rd260, %r649;
	add.s64 	%rd261, %rd7, %rd260;
	shl.b64 	%rd262, %rd261, 2;
	add.s64 	%rd263, %rd259, %rd262;
	ld.global.u32 	%r2273, [%rd263+896];
$L__BB13_278:
	add.s32 	%r1899, %r1874, 256;
	setp.ge.s32 	%p178, %r1899, %r386;
	@%p178 bra 	$L__BB13_280;
	ld.param.u64 	%rd446, [_ZN3cub18CUB_300001_SM_10006detail10radix_sort29DeviceRadixSortOnesweepKernelINS1_5radix10policy_hubIiiyE10Policy1000ELNS0_9SortOrderE0EiiyiiNS1_21identity_decomposer_tEEEvPT5_SB_PT3_PKSC_PT1_PKSG_PT2_PKSK_T4_iiT6__param_7];
	cvta.to.global.u64 	%rd264, %rd446;
	cvt.s64.s32 	%rd265, %r649;
	add.s64 	%rd266, %rd7, %rd265;
	shl.b64 	%rd267, %rd266, 2;
	add.s64 	%rd268, %rd264, %rd267;
	ld.global.u32 	%r2274, [%rd268+1024];
$L__BB13_280:
	add.s32 	%r1903, %r1874, 288;
	setp.ge.s32 	%p179, %r1903, %r386;
	@%p179 bra 	$L__BB13_282;
	ld.param.u64 	%rd447, [_ZN3cub18CUB_300001_SM_10006detail10radix_sort29DeviceRadixSortOnesweepKernelINS1_5radix10policy_hubIiiyE10Policy1000ELNS0_9SortOrderE0EiiyiiNS1_21identity_decomposer_tEEEvPT5_SB_PT3_PKSC_PT1_PKSG_PT2_PKSK_T4_iiT6__param_7];
	cvta.to.global.u64 	%rd269, %rd447;
	cvt.s64.s32 	%rd270, %r649;
	add.s64 	%rd271, %rd7, %rd270;
	shl.b64 	%rd272, %rd271, 2;
	add.s64 	%rd273, %rd269, %rd272;
	ld.global.u32 	%r2275, [%rd273+1152];
$L__BB13_282:
	add.s32 	%r1907, %r1874, 320;
	setp.ge.s32 	%p180, %r1907, %r386;
	@%p180 bra 	$L__BB13_284;
	ld.param.u64 	%rd448, [_ZN3cub18CUB_300001_SM_10006detail10radix_sort29DeviceRadixSortOnesweepKernelINS1_5radix10policy_hubIiiyE10Policy1000ELNS0_9SortOrderE0EiiyiiNS1_21identity_decomposer_tEEEvPT5_SB_PT3_PKSC_PT1_PKSG_PT2_PKSK_T4_iiT6__param_7];
	cvta.to.global.u64 	%rd274, %rd448;
	cvt.s64.s32 	%rd275, %r649;
	add.s64 	%rd276, %rd7, %rd275;
	shl.b64 	%rd277, %rd276, 2;
	add.s64 	%rd278, %rd274, %rd277;
	ld.global.u32 	%r2276, [%rd278+1280];
$L__BB13_284:
	add.s32 	%r1911, %r1874, 352;
	setp.ge.s32 	%p181, %r1911, %r386;
	@%p181 bra 	$L__BB13_286;
	ld.param.u64 	%rd449, [_ZN3cub18CUB_300001_SM_10006detail10radix_sort29DeviceRadixSortOnesweepKernelINS1_5radix10policy_hubIiiyE10Policy1000ELNS0_9SortOrderE0EiiyiiNS1_21identity_decomposer_tEEEvPT5_SB_PT3_PKSC_PT1_PKSG_PT2_PKSK_T4_iiT6__param_7];
	cvta.to.global.u64 	%rd279, %rd449;
	mul.lo.s32 	%r1912, %r3, 6528;
	cvt.s64.s32 	%rd280, %r1912;
	add.s64 	%rd281, %rd7, %rd280;
	shl.b64 	%rd282, %rd281, 2;
	add.s64 	%rd283, %rd279, %rd282;
	ld.global.u32 	%r2277, [%rd283+1408];
$L__BB13_286:
	add.s32 	%r1915, %r1874, 384;
	setp.ge.s32 	%p182, %r1915, %r386;
	@%p182 bra 	$L__BB13_288;
	ld.param.u64 	%rd450, [_ZN3cub18CUB_300001_SM_10006detail10radix_sort29DeviceRadixSortOnesweepKernelINS1_5radix10policy_hubIiiyE10Policy1000ELNS0_9SortOrderE0EiiyiiNS1_21identity_decomposer_tEEEvPT5_SB_PT3_PKSC_PT1_PKSG_PT2_PKSK_T4_iiT6__param_7];
	cvta.to.global.u64 	%rd284, %rd450;
	mul.lo.s32 	%r1916, %r3, 6528;
	cvt.s64.s32 	%rd285, %r1916;
	add.s64 	%rd286, %rd7, %rd285;
	shl.b64 	%rd287, %rd286, 2;
	add.s64 	%rd288, %rd284, %rd287;
	ld.global.u32 	%r2278, [%rd288+1536];
$L__BB13_288:
	cvt.u32.u64 	%r1918, %rd7;
	add.s32 	%r1919, %r1918, 416;
	setp.ge.s32 	%p183, %r1919, %r386;
	@%p183 bra 	$L__BB13_290;
	ld.param.u64 	%rd451, [_ZN3cub18CUB_300001_SM_10006detail10radix_sort29DeviceRadixSortOnesweepKernelINS1_5radix10policy_hubIiiyE10Policy1000ELNS0_9SortOrderE0EiiyiiNS1_21identity_decomposer_tEEEvPT5_SB_PT3_PKSC_PT1_PKSG_PT2_PKSK_T4_iiT6__param_7];
	cvta.to.global.u64 	%rd289, %rd451;
	mul.lo.s32 	%r1920, %r3, 6528;
	cvt.s64.s32 	%rd290, %r1920;
	add.s64 	%rd291, %rd7, %rd290;
	shl.b64 	%rd292, %rd291, 2;
	add.s64 	%rd293, %rd289, %rd292;
	ld.global.u32 	%r2279, [%rd293+1664];
$L__BB13_290:
	cvt.u32.u64 	%r1922, %rd7;
	add.s32 	%r1923, %r1922, 448;
	setp.ge.s32 	%p184, %r1923, %r386;
	@%p184 bra 	$L__BB13_292;
	ld.param.u64 	%rd452, [_ZN3cub18CUB_300001_SM_10006detail10radix_sort29DeviceRadixSortOnesweepKernelINS1_5radix10policy_hubIiiyE10Policy1000ELNS0_9SortOrderE0EiiyiiNS1_21identity_decomposer_tEEEvPT5_SB_PT3_PKSC_PT1_PKSG_PT2_PKSK_T4_iiT6__param_7];
	cvta.to.global.u64 	%rd294, %rd452;
	mul.lo.s32 	%r1924, %r3, 6528;
	cvt.s64.s32 	%rd295, %r1924;
	add.s64 	%rd296, %rd7, %rd295;
	shl.b64 	%rd297, %rd296, 2;
	add.s64 	%rd298, %rd294, %rd297;
	ld.global.u32 	%r2280, [%rd298+1792];
$L__BB13_292:
	cvt.u32.u64 	%r1926, %rd7;
	add.s32 	%r1927, %r1926, 480;
	setp.ge.s32 	%p185, %r1927, %r386;
	@%p185 bra 	$L__BB13_294;
	ld.param.u64 	%rd453, [_ZN3cub18CUB_300001_SM_10006detail10radix_sort29DeviceRadixSortOnesweepKernelINS1_5radix10policy_hubIiiyE10Policy1000ELNS0_9SortOrderE0EiiyiiNS1_21identity_decomposer_tEEEvPT5_SB_PT3_PKSC_PT1_PKSG_PT2_PKSK_T4_iiT6__param_7];
	cvta.to.global.u64 	%rd299, %rd453;
	mul.lo.s32 	%r1928, %r3, 6528;
	cvt.s64.s32 	%rd300, %r1928;
	add.s64 	%rd301, %rd7, %rd300;
	shl.b64 	%rd302, %rd301, 2;
	add.s64 	%rd303, %rd299, %rd302;
	ld.global.u32 	%r2281, [%rd303+1920];
$L__BB13_294:
	cvt.u32.u64 	%r1930, %rd7;
	add.s32 	%r1931, %r1930, 512;
	setp.ge.s32 	%p186, %r1931, %r386;
	@%p186 bra 	$L__BB13_296;
	ld.param.u64 	%rd454, [_ZN3cub18CUB_300001_SM_10006detail10radix_sort29DeviceRadixSortOnesweepKernelINS1_5radix10policy_hubIiiyE10Policy1000ELNS0_9SortOrderE0EiiyiiNS1_21identity_decomposer_tEEEvPT5_SB_PT3_PKSC_PT1_PKSG_PT2_PKSK_T4_iiT6__param_7];
	cvta.to.global.u64 	%rd304, %rd454;
	mov.u32 	%r1932, %tid.x;
	and.b32  	%r1933, %r1932, 992;
	mul.lo.s32 	%r1934, %r1933, 17;
	and.b32  	%r1935, %r1932, 31;
	or.b32  	%r1936, %r1934, %r1935;
	cvt.u64.u32 	%rd305, %r1936;
	mul.lo.s32 	%r1937, %r3, 6528;
	cvt.s64.s32 	%rd306, %r1937;
	add.s64 	%rd307, %rd305, %rd306;
	shl.b64 	%rd308, %rd307, 2;
	add.s64 	%rd309, %rd304, %rd308;
	ld.global.u32 	%r2282, [%rd309+2048];
$L__BB13_296:
	ld.param.u32 	%r2092, [_ZN3cub18CUB_300001_SM_10006detail10radix_sort29DeviceRadixSortOnesweepKernelINS1_5radix10policy_hubIiiyE10Policy1000ELNS0_9SortOrderE0EiiyiiNS1_21identity_decomposer_tEEEvPT5_SB_PT3_PKSC_PT1_PKSG_PT2_PKSK_T4_iiT6__param_8];
	ld.param.u64 	%rd441, [_ZN3cub18CUB_300001_SM_10006detail10radix_sort29DeviceRadixSortOnesweepKernelINS1_5radix10policy_hubIiiyE10Policy1000ELNS0_9SortOrderE0EiiyiiNS1_21identity_decomposer_tEEEvPT5_SB_PT3_PKSC_PT1_PKSG_PT2_PKSK_T4_iiT6__param_6];
	cvta.to.global.u64 	%rd24, %rd441;
	mov.u32 	%r437, %tid.x;
	cvt.u64.u32 	%rd25, %r437;
	shl.b32 	%r1938, %r437, 2;
	mov.u32 	%r1939, _ZZN3cub18CUB_300001_SM_10006detail10radix_sort29DeviceRadixSortOnesweepKernelINS1_5radix10policy_hubIiiyE10Policy1000ELNS0_9SortOrderE0EiiyiiNS1_21identity_decomposer_tEEEvPT5_SB_PT3_PKSC_PT1_PKSG_PT2_PKSK_T4_iiT6_E1s;
	add.s32 	%r438, %r1939, %r1938;
	mad.lo.s32 	%r1940, %r3, 6528, 6528;
	setp.gt.s32 	%p187, %r1940, %r2092;
	bar.sync 	0;
	st.shared.u32 	[%r323+-4], %r2266;
	st.shared.u32 	[%r324+-4], %r2267;
	st.shared.u32 	[%r325+-4], %r2268;
	st.shared.u32 	[%r326+-4], %r2269;
	st.shared.u32 	[%r327+-4], %r2270;
	st.shared.u32 	[%r328+-4], %r2271;
	st.shared.u32 	[%r329+-4], %r2272;
	st.shared.u32 	[%r330+-4], %r2273;
	st.shared.u32 	[%r331+-4], %r2274;
	st.shared.u32 	[%r332+-4], %r2275;
	st.shared.u32 	[%r333+-4], %r2276;
	st.shared.u32 	[%r334+-4], %r2277;
	st.shared.u32 	[%r335+-4], %r2278;
	st.shared.u32 	[%r336+-4], %r2279;
	st.shared.u32 	[%r337+-4], %r2280;
	st.shared.u32 	[%r338+-4], %r2281;
	st.shared.u32 	[%r339+-4], %r2282;
	bar.sync 	0;
	@%p187 bra 	$L__BB13_298;
	ld.shared.u32 	%r1941, [%r438];
	shl.b32 	%r1942, %r352, 3;
	add.s32 	%r1944, %r1939, 26112;
	add.s32 	%r1945, %r1944, %r1942;
	ld.shared.u64 	%rd310, [%r1945];
	add.s64 	%rd311, %rd310, %rd25;
	shl.b64 	%rd312, %rd311, 2;
	add.s64 	%rd313, %rd24, %rd312;
	st.global.u32 	[%rd313], %r1941;
	bar.warp.sync 	-1;
	ld.shared.u32 	%r1946, [%r438+1536];
	shl.b32 	%r1947, %r353, 3;
	add.s32 	%r1948, %r1944, %r1947;
	ld.shared.u64 	%rd314, [%r1948];
	add.s64 	%rd315, %rd314, %rd25;
	shl.b64 	%rd316, %rd315, 2;
	add.s64 	%rd317, %rd24, %rd316;
	st.global.u32 	[%rd317+1536], %r1946;
	bar.warp.sync 	-1;
	ld.shared.u32 	%r1949, [%r438+3072];
	shl.b32 	%r1950, %r354, 3;
	add.s32 	%r1951, %r1944, %r1950;
	ld.shared.u64 	%rd318, [%r1951];
	add.s64 	%rd319, %rd318, %rd25;
	shl.b64 	%rd320, %rd319, 2;
	add.s64 	%rd321, %rd24, %rd320;
	st.global.u32 	[%rd321+3072], %r1949;
	bar.warp.sync 	-1;
	ld.shared.u32 	%r1952, [%r438+4608];
	shl.b32 	%r1953, %r355, 3;
	add.s32 	%r1954, %r1944, %r1953;
	ld.shared.u64 	%rd322, [%r1954];
	add.s64 	%rd323, %rd322, %rd25;
	shl.b64 	%rd324, %rd323, 2;
	add.s64 	%rd325, %rd24, %rd324;
	st.global.u32 	[%rd325+4608], %r1952;
	bar.warp.sync 	-1;
	ld.shared.u32 	%r1955, [%r438+6144];
	shl.b32 	%r1956, %r356, 3;
	add.s32 	%r1957, %r1944, %r1956;
	ld.shared.u64 	%rd326, [%r1957];
	add.s64 	%rd327, %rd326, %rd25;
	shl.b64 	%rd328, %rd327, 2;
	add.s64 	%rd329, %rd24, %rd328;
	st.global.u32 	[%rd329+6144], %r1955;
	bar.warp.sync 	-1;
	ld.shared.u32 	%r1958, [%r438+7680];
	shl.b32 	%r1959, %r357, 3;
	add.s32 	%r1960, %r1944, %r1959;
	ld.shared.u64 	%rd330, [%r1960];
	add.s64 	%rd331, %rd330, %rd25;
	shl.b64 	%rd332, %rd331, 2;
	add.s64 	%rd333, %rd24, %rd332;
	st.global.u32 	[%rd333+7680], %r1958;
	bar.warp.sync 	-1;
	ld.shared.u32 	%r1961, [%r438+9216];
	shl.b32 	%r1962, %r358, 3;
	add.s32 	%r1963, %r1944, %r1962;
	ld.shared.u64 	%rd334, [%r1963];
	add.s64 	%rd335, %rd334, %rd25;
	shl.b64 	%rd336, %rd335, 2;
	add.s64 	%rd337, %rd24, %rd336;
	st.global.u32 	[%rd337+9216], %r1961;
	bar.warp.sync 	-1;
	ld.shared.u32 	%r1964, [%r438+10752];
	shl.b32 	%r1965, %r359, 3;
	add.s32 	%r1966, %r1944, %r1965;
	ld.shared.u64 	%rd338, [%r1966];
	add.s64 	%rd339, %rd338, %rd25;
	shl.b64 	%rd340, %rd339, 2;
	add.s64 	%rd341, %rd24, %rd340;
	st.global.u32 	[%rd341+10752], %r1964;
	bar.warp.sync 	-1;
	ld.shared.u32 	%r1967, [%r438+12288];
	shl.b32 	%r1968, %r360, 3;
	add.s32 	%r1969, %r1944, %r1968;
	ld.shared.u64 	%rd342, [%r1969];
	add.s64 	%rd343, %rd342, %rd25;
	shl.b64 	%rd344, %rd343, 2;
	add.s64 	%rd345, %rd24, %rd344;
	st.global.u32 	[%rd345+12288], %r1967;
	bar.warp.sync 	-1;
	ld.shared.u32 	%r1970, [%r438+13824];
	shl.b32 	%r1971, %r361, 3;
	add.s32 	%r1972, %r1944, %r1971;
	ld.shared.u64 	%rd346, [%r1972];
	add.s64 	%rd347, %rd346, %rd25;
	shl.b64 	%rd348, %rd347, 2;
	add.s64 	%rd349, %rd24, %rd348;
	st.global.u32 	[%rd349+13824], %r1970;
	bar.warp.sync 	-1;
	ld.shared.u32 	%r1973, [%r438+15360];
	shl.b32 	%r1974, %r362, 3;
	add.s32 	%r1975, %r1944, %r1974;
	ld.shared.u64 	%rd350, [%r1975];
	add.s64 	%rd351, %rd350, %rd25;
	shl.b64 	%rd352, %rd351, 2;
	add.s64 	%rd353, %rd24, %rd352;
	st.global.u32 	[%rd353+15360], %r1973;
	bar.warp.sync 	-1;
	ld.shared.u32 	%r1976, [%r438+16896];
	shl.b32 	%r1977, %r363, 3;
	add.s32 	%r1978, %r1944, %r1977;
	ld.shared.u64 	%rd354, [%r1978];
	add.s64 	%rd355, %rd354, %rd25;
	shl.b64 	%rd356, %rd355, 2;
	add.s64 	%rd357, %rd24, %rd356;
	st.global.u32 	[%rd357+16896], %r1976;
	bar.warp.sync 	-1;
	ld.shared.u32 	%r1979, [%r438+18432];
	shl.b32 	%r1980, %r364, 3;
	add.s32 	%r1981, %r1944, %r1980;
	ld.shared.u64 	%rd358, [%r1981];
	add.s64 	%rd359, %rd358, %rd25;
	shl.b64 	%rd360, %rd359, 2;
	add.s64 	%rd361, %rd24, %rd360;
	st.global.u32 	[%rd361+18432], %r1979;
	bar.warp.sync 	-1;
	ld.shared.u32 	%r1982, [%r438+19968];
	shl.b32 	%r1983, %r365, 3;
	add.s32 	%r1984, %r1944, %r1983;
	ld.shared.u64 	%rd362, [%r1984];
	add.s64 	%rd363, %rd362, %rd25;
	shl.b64 	%rd364, %rd363, 2;
	add.s64 	%rd365, %rd24, %rd364;
	st.global.u32 	[%rd365+19968], %r1982;
	bar.warp.sync 	-1;
	ld.shared.u32 	%r1985, [%r438+21504];
	shl.b32 	%r1986, %r366, 3;
	add.s32 	%r1987, %r1944, %r1986;
	ld.shared.u64 	%rd366, [%r1987];
	add.s64 	%rd367, %rd366, %rd25;
	shl.b64 	%rd368, %rd367, 2;
	add.s64 	%rd369, %rd24, %rd368;
	st.global.u32 	[%rd369+21504], %r1985;
	bar.warp.sync 	-1;
	ld.shared.u32 	%r1988, [%r438+23040];
	shl.b32 	%r1989, %r367, 3;
	add.s32 	%r1990, %r1944, %r1989;
	ld.shared.u64 	%rd370, [%r1990];
	add.s64 	%rd371, %rd370, %rd25;
	shl.b64 	%rd372, %rd371, 2;
	add.s64 	%rd373, %rd24, %rd372;
	st.global.u32 	[%rd373+23040], %r1988;
	bar.warp.sync 	-1;
	ld.shared.u32 	%r1991, [%r438+24576];
	shl.b32 	%r1992, %r368, 3;
	add.s32 	%r1993, %r1944, %r1992;
	ld.shared.u64 	%rd374, [%r1993];
	add.s64 	%rd375, %rd374, %rd25;
	shl.b64 	%rd376, %rd375, 2;
	add.s64 	%rd377, %rd24, %rd376;
	st.global.u32 	[%rd377+24576], %r1991;
	bar.warp.sync 	-1;
	bra.uni 	$L__BB13_333;
$L__BB13_298:
	ld.param.u32 	%r2093, [_ZN3cub18CUB_300001_SM_10006detail10radix_sort29DeviceRadixSortOnesweepKernelINS1_5radix10policy_hubIiiyE10Policy1000ELNS0_9SortOrderE0EiiyiiNS1_21identity_decomposer_tEEEvPT5_SB_PT3_PKSC_PT1_PKSG_PT2_PKSK_T4_iiT6__param_8];
	mad.lo.s32 	%r439, %r3, -6528, %r2093;
	shl.b32 	%r1994, %r352, 3;
	add.s32 	%r1996, %r1939, %r1994;
	ld.shared.u64 	%rd26, [%r1996+26112];
	setp.ge.s32 	%p188, %r437, %r439;
	@%p188 bra 	$L__BB13_300;
	ld.shared.u32 	%r1997, [%r438];
	add.s64 	%rd378, %rd26, %rd25;
	shl.b64 	%rd379, %rd378, 2;
	add.s64 	%rd380, %rd24, %rd379;
	st.global.u32 	[%rd380], %r1997;
$L__BB13_300:
	bar.warp.sync 	-1;
	shl.b32 	%r1998, %r353, 3;
	add.s32 	%r2000, %r1939, %r1998;
	ld.shared.u64 	%rd27, [%r2000+26112];
	add.s32 	%r2001, %r437, 384;
	setp.ge.s32 	%p189, %r2001, %r439;
	@%p189 bra 	$L__BB13_302;
	ld.shared.u32 	%r2002, [%r438+1536];
	add.s64 	%rd381, %rd27, %rd25;
	shl.b64 	%rd382, %rd381, 2;
	add.s64 	%rd383, %rd24, %rd382;
	st.global.u32 	[%rd383+1536], %r2002;
$L__BB13_302:
	bar.warp.sync 	-1;
	shl.b32 	%r2003, %r354, 3;
	add.s32 	%r2005, %r1939, %r2003;
	ld.shared.u64 	%rd28, [%r2005+26112];
	add.s32 	%r2006, %r437, 768;
	setp.ge.s32 	%p190, %r2006, %r439;
	@%p190 bra 	$L__BB13_304;
	ld.shared.u32 	%r2007, [%r438+3072];
	add.s64 	%rd384, %rd28, %rd25;
	shl.b64 	%rd385, %rd384, 2;
	add.s64 	%rd386, %rd24, %rd385;
	st.global.u32 	[%rd386+3072], %r2007;
$L__BB13_304:
	bar.warp.sync 	-1;
	shl.b32 	%r2008, %r355, 3;
	add.s32 	%r2010, %r1939, %r2008;
	ld.shared.u64 	%rd29, [%r2010+26112];
	add.s32 	%r2011, %r437, 1152;
	setp.ge.s32 	%p191, %r2011, %r439;
	@%p191 bra 	$L__BB13_306;
	ld.shared.u32 	%r2012, [%r438+4608];
	add.s64 	%rd387, %rd29, %rd25;
	shl.b64 	%rd388, %rd387, 2;
	add.s64 	%rd389, %rd24, %rd388;
	st.global.u32 	[%rd389+4608], %r2012;
$L__BB13_306:
	bar.warp.sync 	-1;
	shl.b32 	%r2013, %r356, 3;
	add.s32 	%r2015, %r1939, %r2013;
	ld.shared.u64 	%rd30, [%r2015+26112];
	add.s32 	%r2016, %r437, 1536;
	setp.ge.s32 	%p192, %r2016, %r439;
	@%p192 bra 	$L__BB13_308;
	ld.shared.u32 	%r2017, [%r438+6144];
	add.s64 	%rd390, %rd30, %rd25;
	shl.b64 	%rd391, %rd390, 2;
	add.s64 	%rd392, %rd24, %rd391;
	st.global.u32 	[%rd392+6144], %r2017;
$L__BB13_308:
	bar.warp.sync 	-1;
	shl.b32 	%r2018, %r357, 3;
	add.s32 	%r2020, %r1939, %r2018;
	ld.shared.u64 	%rd31, [%r2020+26112];
	add.s32 	%r2021, %r437, 1920;
	setp.ge.s32 	%p193, %r2021, %r439;
	@%p193 bra 	$L__BB13_310;
	ld.shared.u32 	%r2022, [%r438+7680];
	add.s64 	%rd393, %rd31, %rd25;
	shl.b64 	%rd394, %rd393, 2;
	add.s64 	%rd395, %rd24, %rd394;
	st.global.u32 	[%rd395+7680], %r2022;
$L__BB13_310:
	bar.warp.sync 	-1;
	shl.b32 	%r2023, %r358, 3;
	add.s32 	%r2025, %r1939, %r2023;
	ld.shared.u64 	%rd32, [%r2025+26112];
	add.s32 	%r2026, %r437, 2304;
	setp.ge.s32 	%p194, %r2026, %r439;
	@%p194 bra 	$L__BB13_312;
	ld.shared.u32 	%r2027, [%r438+9216];
	add.s64 	%rd396, %rd32, %rd25;
	shl.b64 	%rd397, %rd396, 2;
	add.s64 	%rd398, %rd24, %rd397;
	st.global.u32 	[%rd398+9216], %r2027;
$L__BB13_312:
	bar.warp.sync 	-1;
	shl.b32 	%r2028, %r359, 3;
	add.s32 	%r2030, %r1939, %r2028;
	ld.shared.u64 	%rd33, [%r2030+26112];
	add.s32 	%r2031, %r437, 2688;
	setp.ge.s32 	%p195, %r2031, %r439;
	@%p195 bra 	$L__BB13_314;
	ld.shared.u32 	%r2032, [%r438+10752];
	add.s64 	%rd399, %rd33, %rd25;
	shl.b64 	%rd400, %rd399, 2;
	add.s64 	%rd401, %rd24, %rd400;
	st.global.u32 	[%rd401+10752], %r2032;
$L__BB13_314:
	bar.warp.sync 	-1;
	shl.b32 	%r2033, %r360, 3;
	add.s32 	%r2035, %r1939, %r2033;
	ld.shared.u64 	%rd34, [%r2035+26112];
	or.b32  	%r2036, %r437, 3072;
	setp.ge.s32 	%p196, %r2036, %r439;
	@%p196 bra 	$L__BB13_316;
	ld.shared.u32 	%r2037, [%r438+12288];
	add.s64 	%rd402, %rd34, %rd25;
	shl.b64 	%rd403, %rd402, 2;
	add.s64 	%rd404, %rd24, %rd403;
	st.global.u32 	[%rd404+12288], %r2037;
$L__BB13_316:
	bar.warp.sync 	-1;
	shl.b32 	%r2038, %r361, 3;
	add.s32 	%r2040, %r1939, %r2038;
	ld.shared.u64 	%rd35, [%r2040+26112];
	add.s32 	%r2041, %r437, 3456;
	setp.ge.s32 	%p197, %r2041, %r439;
	@%p197 bra 	$L__BB13_318;
	ld.shared.u32 	%r2042, [%r438+13824];
	add.s64 	%rd405, %rd35, %rd25;
	shl.b64 	%rd406, %rd405, 2;
	add.s64 	%rd407, %rd24, %rd406;
	st.global.u32 	[%rd407+13824], %r2042;
$L__BB13_318:
	bar.warp.sync 	-1;
	shl.b32 	%r2043, %r362, 3;
	add.s32 	%r2045, %r1939, %r2043;
	ld.shared.u64 	%rd36, [%r2045+26112];
	add.s32 	%r2046, %r437, 3840;
	setp.ge.s32 	%p198, %r2046, %r439;
	@%p198 bra 	$L__BB13_320;
	ld.shared.u32 	%r2047, [%r438+15360];
	add.s64 	%rd408, %rd36, %rd25;
	shl.b64 	%rd409, %rd408, 2;
	add.s64 	%rd410, %rd24, %rd409;
	st.global.u32 	[%rd410+15360], %r2047;
$L__BB13_320:
	bar.warp.sync 	-1;
	shl.b32 	%r2048, %r363, 3;
	add.s32 	%r2050, %r1939, %r2048;
	ld.shared.u64 	%rd37, [%r2050+26112];
	add.s32 	%r2051, %r437, 4224;
	setp.ge.s32 	%p199, %r2051, %r439;
	@%p199 bra 	$L__BB13_322;
	ld.shared.u32 	%r2052, [%r438+16896];
	add.s64 	%rd411, %rd37, %rd25;
	shl.b64 	%rd412, %rd411, 2;
	add.s64 	%rd413, %rd24, %rd412;
	st.global.u32 	[%rd413+16896], %r2052;
$L__BB13_322:
	bar.warp.sync 	-1;
	shl.b32 	%r2053, %r364, 3;
	add.s32 	%r2055, %r1939, %r2053;
	ld.shared.u64 	%rd38, [%r2055+26112];
	add.s32 	%r2056, %r437, 4608;
	setp.ge.s32 	%p200, %r2056, %r439;
	@%p200 bra 	$L__BB13_324;
	ld.shared.u32 	%r2057, [%r438+18432];
	add.s64 	%rd414, %rd38, %rd25;
	shl.b64 	%rd415, %rd414, 2;
	add.s64 	%rd416, %rd24, %rd415;
	st.global.u32 	[%rd416+18432], %r2057;
$L__BB13_324:
	bar.warp.sync 	-1;
	shl.b32 	%r2058, %r365, 3;
	add.s32 	%r2060, %r1939, %r2058;
	ld.shared.u64 	%rd39, [%r2060+26112];
	add.s32 	%r2061, %r437, 4992;
	setp.ge.s32 	%p201, %r2061, %r439;
	@%p201 bra 	$L__BB13_326;
	ld.shared.u32 	%r2062, [%r438+19968];
	add.s64 	%rd417, %rd39, %rd25;
	shl.b64 	%rd418, %rd417, 2;
	add.s64 	%rd419, %rd24, %rd418;
	st.global.u32 	[%rd419+19968], %r2062;
$L__BB13_326:
	bar.warp.sync 	-1;
	shl.b32 	%r2063, %r366, 3;
	add.s32 	%r2065, %r1939, %r2063;
	ld.shared.u64 	%rd40, [%r2065+26112];
	add.s32 	%r2066, %r437, 5376;
	setp.ge.s32 	%p202, %r2066, %r439;
	@%p202 bra 	$L__BB13_328;
	ld.shared.u32 	%r2067, [%r438+21504];
	add.s64 	%rd420, %rd40, %rd25;
	shl.b64 	%rd421, %rd420, 2;
	add.s64 	%rd422, %rd24, %rd421;
	st.global.u32 	[%rd422+21504], %r2067;
$L__BB13_328:
	bar.warp.sync 	-1;
	shl.b32 	%r2068, %r367, 3;
	add.s32 	%r2070, %r1939, %r2068;
	ld.shared.u64 	%rd41, [%r2070+26112];
	add.s32 	%r2071, %r437, 5760;
	setp.ge.s32 	%p203, %r2071, %r439;
	@%p203 bra 	$L__BB13_330;
	ld.shared.u32 	%r2072, [%r438+23040];
	add.s64 	%rd423, %rd41, %rd25;
	shl.b64 	%rd424, %rd423, 2;
	add.s64 	%rd425, %rd24, %rd424;
	st.global.u32 	[%rd425+23040], %r2072;
$L__BB13_330:
	bar.warp.sync 	-1;
	shl.b32 	%r2073, %r368, 3;
	add.s32 	%r2075, %r1939, %r2073;
	ld.shared.u64 	%rd426, [%r2075+26112];
	add.s64 	%rd42, %rd426, %rd25;
	or.b32  	%r2076, %r437, 6144;
	setp.ge.s32 	%p204, %r2076, %r439;
	@%p204 bra 	$L__BB13_332;
	ld.shared.u32 	%r2077, [%r438+24576];
	shl.b64 	%rd427, %rd42, 2;
	add.s64 	%rd428, %rd24, %rd427;
	st.global.u32 	[%rd428+24576], %r2077;
$L__BB13_332:
	bar.warp.sync 	-1;
$L__BB13_333:
	ret;

}
	// .globl	_ZN3cub18CUB_300001_SM_10006detail6reduce23DeviceReduceByKeyKernelINS1_13reduce_by_key10policy_hubI9CustomMaxfiE10Policy1000EPiS9_PfSA_S9_NS0_24ReduceByKeyScanTileStateIfyLb1EEEN4cuda3std3__48equal_toIvEES6_yfEEvT0_T1_T2_T3_T4_T5_iT6_T7_T8_
.visible .entry _ZN3cub18CUB_300001_SM_10006detail6reduce23DeviceReduceByKeyKernelINS1_13reduce_by_key10policy_hubI9CustomMaxfiE10Policy1000EPiS9_PfSA_S9_NS0_24ReduceByKeyScanTileStateIfyLb1EEEN4cuda3std3__48equal_toIvEES6_yfEEvT0_T1_T2_T3_T4_T5_iT6_T7_T8_(
	.param .u64 .ptr .align 1 _ZN3cub18CUB_300001_SM_10006detail6reduce23DeviceReduceByKeyKernelINS1_13reduce_by_key10policy_hubI9CustomMaxfiE10Policy1000EPiS9_PfSA_S9_NS0_24ReduceByKeyScanTileStateIfyLb1EEEN4cuda3std3__48equal_toIvEES6_yfEEvT0_T1_T2_T3_T4_T5_iT6_T7_T8__param_0,
	.param .u64 .ptr .align 1 _ZN3cub18CUB_300001_SM_10006detail6reduce23DeviceReduceByKeyKernelINS1_13reduce_by_key10policy_hubI9CustomMaxfiE10Policy1000EPiS9_PfSA_S9_NS0_24ReduceByKeyScanTileStateIfyLb1EEEN4cuda3std3__48equal_toIvEES6_yfEEvT0_T1_T2_T3_T4_T5_iT6_T7_T8__param_1,
	.param .u64 .ptr .align 1 _ZN3cub18CUB_300001_SM_10006detail6reduce23DeviceReduceByKeyKernelINS1_13reduce_by_key10policy_hubI9CustomMaxfiE10Policy1000EPiS9_PfSA_S9_NS0_24ReduceByKeyScanTileStateIfyLb1EEEN4cuda3std3__48equal_toIvEES6_yfEEvT0_T1_T2_T3_T4_T5_iT6_T7_T8__param_2,
	.param .u64 .ptr .align 1 _ZN3cub18CUB_300001_SM_10006detail6reduce23DeviceReduceByKeyKernelINS1_13reduce_by_key10policy_hubI9CustomMaxfiE10Policy1000EPiS9_PfSA_S9_NS0_24ReduceByKeyScanTileStateIfyLb1EEEN4cuda3std3__48equal_toIvEES6_yfEEvT0_T1_T2_T3_T4_T5_iT6_T7_T8__param_3,
	.param .u64 .ptr .align 1 _ZN3cub18CUB_300001_SM_10006detail6reduce23DeviceReduceByKeyKernelINS1_13reduce_by_key10policy_hubI9CustomMaxfiE10Policy1000EPiS9_PfSA_S9_NS0_24ReduceByKeyScanTileStateIfyLb1EEEN4cuda3std3__48equal_toIvEES6_yfEEvT0_T1_T2_T3_T4_T5_iT6_T7_T8__param_4,
	.param .align 8 .b8 _ZN3cub18CUB_300001_SM_10006detail6reduce23DeviceReduceByKeyKernelINS1_13reduce_by_key10policy_hubI9CustomMaxfiE10Policy1000EPiS9_PfSA_S9_NS0_24ReduceByKeyScanTileStateIfyLb1EEEN4cuda3std3__48equal_toIvEES6_yfEEvT0_T1_T2_T3_T4_T5_iT6_T7_T8__param_5[8],
	.param .u32 _ZN3cub18CUB_300001_SM_10006detail6reduce23DeviceReduceByKeyKernelINS1_13reduce_by_key10policy_hubI9CustomMaxfiE10Policy1000EPiS9_PfSA_S9_NS0_24ReduceByKeyScanTileStateIfyLb1EEEN4cuda3std3__48equal_toIvEES6_yfEEvT0_T1_T2_T3_T4_T5_iT6_T7_T8__param_6,
	.param .align 1 .b8 _ZN3cub18CUB_300001_SM_10006detail6reduce23DeviceReduceByKeyKernelINS1_13reduce_by_key10policy_hubI9CustomMaxfiE10Policy1000EPiS9_PfSA_S9_NS0_24ReduceByKeyScanTileStateIfyLb1EEEN4cuda3std3__48equal_toIvEES6_yfEEvT0_T1_T2_T3_T4_T5_iT6_T7_T8__param_7[1],
	.param .align 1 .b8 _ZN3cub18CUB_300001_SM_10006detail6reduce23DeviceReduceByKeyKernelINS1_13reduce_by_key10policy_hubI9CustomMaxfiE10Policy1000EPiS9_PfSA_S9_NS0_24ReduceByKeyScanTileStateIfyLb1EEEN4cuda3std3__48equal_toIvEES6_yfEEvT0_T1_T2_T3_T4_T5_iT6_T7_T8__param_8[1],
	.param .u64 _ZN3cub18CUB_300001_SM_10006detail6reduce23DeviceReduceByKeyKernelINS1_13reduce_by_key10policy_hubI9CustomMaxfiE10Policy1000EPiS9_PfSA_S9_NS0_24ReduceByKeyScanTileStateIfyLb1EEEN4cuda3std3__48equal_toIvEES6_yfEEvT0_T1_T2_T3_T4_T5_iT6_T7_T8__param_9
)
.maxntid 128
{
	.reg .pred 	%p<189>;
	.reg .b32 	%r<1272>;
	.reg .b32 	%f<55>;
	.reg .b64 	%rd<484>;
	// demoted variable
	.shared .align 16 .b8 _ZZN3cub18CUB_300001_SM_10006detail6reduce23DeviceReduceByKeyKernelINS1_13reduce_by_key10policy_hubI9CustomMaxfiE10Policy1000EPiS9_PfSA_S9_NS0_24ReduceByKeyScanTileStateIfyLb1EEEN4cuda3std3__48equal_toIvEES6_yfEEvT0_T1_T2_T3_T4_T5_iT6_T7_T8_E12temp_storage[6160];
	ld.param.u64 	%rd5, [_ZN3cub18CUB_300001_SM_10006detail6reduce23DeviceReduceByKeyKernelINS1_13reduce_by_key10policy_hubI9CustomMaxfiE10Policy1000EPiS9_PfSA_S9_NS0_24ReduceByKeyScanTileStateIfyLb1EEEN4cuda3std3__48equal_toIvEES6_yfEEvT0_T1_T2_T3_T4_T5_iT6_T7_T8__param_5];
	ld.param.u64 	%rd167, [_ZN3cub18CUB_300001_SM_10006detail6reduce23DeviceReduceByKeyKernelINS1_13reduce_by_key10policy_hubI9CustomMaxfiE10Policy1000EPiS9_PfSA_S9_NS0_24ReduceByKeyScanTileStateIfyLb1EEEN4cuda3std3__48equal_toIvEES6_yfEEvT0_T1_T2_T3_T4_T5_iT6_T7_T8__param_0];
	ld.param.u64 	%rd168, [_ZN3cub18CUB_300001_SM_10006detail6reduce23DeviceReduceByKeyKernelINS1_13reduce_by_key10policy_hubI9CustomMaxfiE10Policy1000EPiS9_PfSA_S9_NS0_24ReduceByKeyScanTileStateIfyLb1EEEN4cuda3std3__48equal_toIvEES6_yfEEvT0_T1_T2_T3_T4_T5_iT6_T7_T8__param_1];
	ld.param.u64 	%rd169, [_ZN3cub18CUB_300001_SM_10006detail6reduce23DeviceReduceByKeyKernelINS1_13reduce_by_key10policy_hubI9CustomMaxfiE10Policy1000EPiS9_PfSA_S9_NS0_24ReduceByKeyScanTileStateIfyLb1EEEN4cuda3std3__48equal_toIvEES6_yfEEvT0_T1_T2_T3_T4_T5_iT6_T7_T8__param_2];
	ld.param.u64 	%rd170, [_ZN3cub18CUB_300001_SM_10006detail6reduce23DeviceReduceByKeyKernelINS1_13reduce_by_key10policy_hubI9CustomMaxfiE10Policy1000EPiS9_PfSA_S9_NS0_24ReduceByKeyScanTileStateIfyLb1EEEN4cuda3std3__48equal_toIvEES6_yfEEvT0_T1_T2_T3_T4_T5_iT6_T7_T8__param_3];
	ld.param.u64 	%rd166, [_ZN3cub18CUB_300001_SM_10006detail6reduce23DeviceReduceByKeyKernelINS1_13reduce_by_key10policy_hubI9CustomMaxfiE10Policy1000EPiS9_PfSA_S9_NS0_24ReduceByKeyScanTileStateIfyLb1EEEN4cuda3std3__48equal_toIvEES6_yfEEvT0_T1_T2_T3_T4_T5_iT6_T7_T8__param_4];
	ld.param.u32 	%r136, [_ZN3cub18CUB_300001_SM_10006detail6reduce23DeviceReduceByKeyKernelINS1_13reduce_by_key10policy_hubI9CustomMaxfiE10Policy1000EPiS9_PfSA_S9_NS0_24ReduceByKeyScanTileStateIfyLb1EEEN4cuda3std3__48equal_toIvEES6_yfEEvT0_T1_T2_T3_T4_T5_iT6_T7_T8__param_6];
	ld.param.u64 	%rd171, [_ZN3cub18CUB_300001_SM_10006detail6reduce23DeviceReduceByKeyKernelINS1_13reduce_by_key10policy_hubI9CustomMaxfiE10Policy1000EPiS9_PfSA_S9_NS0_24ReduceByKeyScanTileStateIfyLb1EEEN4cuda3std3__48equal_toIvEES6_yfEEvT0_T1_T2_T3_T4_T5_iT6_T7_T8__param_9];
	cvta.to.global.u64 	%rd1, %rd169;
	cvta.to.global.u64 	%rd2, %rd170;
	cvta.to.global.u64 	%rd3, %rd168;
	cvta.to.global.u64 	%rd4, %rd167;
	mov.u32 	%r137, %ctaid.x;
	add.s32 	%r1, %r136, %r137;
	mul.wide.s32 	%rd6, %r1, 768;
	sub.s64 	%rd7, %rd171, %rd6;
	setp.lt.u64 	%p8, %rd7, 769;
	@%p8 bra 	$L__BB14_88;
	mov.u32 	%r2, %tid.x;
	mul.lo.s32 	%r710, %r2, 6;
	cvt.u64.u32 	%rd308, %r710;
	add.s64 	%rd8, %rd6, %rd308;
	shl.b64 	%rd309, %rd8, 2;
	add.s64 	%rd310, %rd4, %rd309;
	ld.global.u32 	%r3, [%rd310];
	ld.global.u32 	%r4, [%rd310+4];
	ld.global.u32 	%r5, [%rd310+8];
	ld.global.u32 	%r6, [%rd310+12];
	ld.global.u32 	%r7, [%rd310+16];
	ld.global.u32 	%r8, [%rd310+20];
	setp.ne.s32 	%p113, %r2, 0;
	@%p113 bra 	$L__BB14_4;
	setp.eq.s32 	%p114, %r1, 0;
	mov.u32 	%r1250, %r3;
	@%p114 bra 	$L__BB14_4;
	shl.b64 	%rd311, %rd6, 2;
	add.s64 	%rd312, %rd4, %rd311;
	ld.global.u32 	%r1250, [%rd312+-4];
$L__BB14_4:
	setp.eq.s32 	%p115, %r2, 0;
	bar.sync 	0;
	add.s64 	%rd314, %rd1, %rd309;
	ld.global.f32 	%f1, [%rd314];
	ld.global.f32 	%f2, [%rd314+4];
	ld.global.f32 	%f3, [%rd314+8];
	ld.global.f32 	%f4, [%rd314+12];
	ld.global.f32 	%f5, [%rd314+16];
	ld.global.f32 	%f6, [%rd314+20];
	bar.sync 	0;
	shl.b32 	%r711, %r2, 2;
	mov.u32 	%r712, _ZZN3cub18CUB_300001_SM_10006detail6reduce23DeviceReduceByKeyKernelINS1_13reduce_by_key10policy_hubI9CustomMaxfiE10Policy1000EPiS9_PfSA_S9_NS0_24ReduceByKeyScanTileStateIfyLb1EEEN4cuda3std3__48equal_toIvEES6_yfEEvT0_T1_T2_T3_T4_T5_iT6_T7_T8_E12temp_storage;
	add.s32 	%r713, %r712, %r711;
	add.s32 	%r11, %r713, 664;
	st.shared.u32 	[%r713+664], %r8;
	bar.sync 	0;
	@%p115 bra 	$L__BB14_6;
	ld.shared.u32 	%r1250, [%r11+-4];
$L__BB14_6:
	setp.ne.s32 	%p116, %r1250, %r3;
	setp.ne.s32 	%p117, %r3, %r4;
	selp.u64 	%rd9, 1, 0, %p117;
	setp.ne.s32 	%p118, %r4, %r5;
	selp.u64 	%rd10, 1, 0, %p118;
	setp.ne.s32 	%p119, %r5, %r6;
	selp.u64 	%rd11, 1, 0, %p119;
	setp.ne.s32 	%p120, %r6, %r7;
	selp.u64 	%rd12, 1, 0, %p120;
	setp.ne.s32 	%p121, %r7, %r8;
	selp.u64 	%rd13, 1, 0, %p121;
	or.b32  	%r714, %r1, %r2;
	setp.ne.s32 	%p122, %r714, 0;
	and.pred  	%p1, %p122, %p116;
	selp.u64 	%rd14, 1, 0, %p1;
	setp.ne.s32 	%p123, %r1, 0;
	@%p123 bra 	$L__BB14_13;
	add.s64 	%rd370, %rd14, %rd9;
	add.s64 	%rd371, %rd370, %rd10;
	add.s64 	%rd372, %rd371, %rd11;
	add.s64 	%rd373, %rd372, %rd12;
	add.s64 	%rd374, %rd373, %rd13;
	mov.b64 	{%r1069, %r1074}, %rd374;
	shr.u32 	%r14, %r2, 5;
	// begin inline asm
	mov.u32 %r1067, %laneid;
	// end inline asm
	mov.b32 	%r1185, 1;
	mov.b32 	%r1186, 0;
	mov.b32 	%r1187, -1;
	// begin inline asm
	shfl.sync.up.b32 %r1068, %r1069, %r1185, %r1186, %r1187;
	// end inline asm
	// begin inline asm
	shfl.sync.up.b32 %r1073, %r1074, %r1185, %r1186, %r1187;
	// end inline asm
	mov.b64 	%rd375, {%r1068, %r1073};
	mov.b32 	%r1179, %f6;
	// begin inline asm
	shfl.sync.up.b32 %r1078, %r1179, %r1185, %r1186, %r1187;
	// end inline asm
	// begin inline asm
	shfl.sync.up.b32 %r1083, %r1084, %r1185, %r1186, %r1187;
	// end inline asm
	setp.lt.s32 	%p160, %r1067, 1;
	selp.b64 	%rd376, 0, %rd375, %p160;
	add.s64 	%rd377, %rd376, %rd374;
	mov.b64 	{%r1089, %r1094}, %rd377;
	mov.b32 	%r1105, 2;
	// begin inline asm
	shfl.sync.up.b32 %r1088, %r1089, %r1105, %r1186, %r1187;
	// end inline asm
	// begin inline asm
	shfl.sync.up.b32 %r1093, %r1094, %r1105, %r1186, %r1187;
	// end inline asm
	mov.b64 	%rd378, {%r1088, %r1093};
	// begin inline asm
	shfl.sync.up.b32 %r1098, %r1179, %r1105, %r1186, %r1187;
	// end inline asm
	// begin inline asm
	shfl.sync.up.b32 %r1103, %r1104, %r1105, %r1186, %r1187;
	// end inline asm
	setp.lt.s32 	%p161, %r1067, 2;
	selp.b64 	%rd379, 0, %rd378, %p161;
	add.s64 	%rd380, %rd379, %rd377;
	mov.b64 	{%r1109, %r1114}, %rd380;
	mov.b32 	%r1125, 4;
	// begin inline asm
	shfl.sync.up.b32 %r1108, %r1109, %r1125, %r1186, %r1187;
	// end inline asm
	// begin inline asm
	shfl.sync.up.b32 %r1113, %r1114, %r1125, %r1186, %r1187;
	// end inline asm
	mov.b64 	%rd381, {%r1108, %r1113};
	// begin inline asm
	shfl.sync.up.b32 %r1118, %r1179, %r1125, %r1186, %r1187;
	// end inline asm
	// begin inline asm
	shfl.sync.up.b32 %r1123, %r1124, %r1125, %r1186, %r1187;
	// end inline asm
	setp.lt.s32 	%p162, %r1067, 4;
	selp.b64 	%rd382, 0, %rd381, %p162;
	add.s64 	%rd383, %rd382, %rd380;
	mov.b64 	{%r1129, %r1134}, %rd383;
	mov.b32 	%r1145, 8;
	// begin inline asm
	shfl.sync.up.b32 %r1128, %r1129, %r1145, %r1186, %r1187;
	// end inline asm
	// begin inline asm
	shfl.sync.up.b32 %r1133, %r1134, %r1145, %r1186, %r1187;
	// end inline asm
	mov.b64 	%rd384, {%r1128, %r1133};
	// begin inline asm
	shfl.sync.up.b32 %r1138, %r1179, %r1145, %r1186, %r1187;
	// end inline asm
	// begin inline asm
	shfl.sync.up.b32 %r1143, %r1144, %r1145, %r1186, %r1187;
	// end inline asm
	setp.lt.s32 	%p163, %r1067, 8;
	selp.b64 	%rd385, 0, %rd384, %p163;
	add.s64 	%rd386, %rd385, %rd383;
	mov.b64 	{%r1149, %r1154}, %rd386;
	mov.b32 	%r1165, 16;
	// begin inline asm
	shfl.sync.up.b32 %r1148, %r1149, %r1165, %r1186, %r1187;
	// end inline asm
	// begin inline asm
	shfl.sync.up.b32 %r1153, %r1154, %r1165, %r1186, %r1187;
	// end inline asm
	mov.b64 	%rd387, {%r1148, %r1153};
	// begin inline asm
	shfl.sync.up.b32 %r1158, %r1179, %r1165, %r1186, %r1187;
	// end inline asm
	// begin inline asm
	shfl.sync.up.b32 %r1163, %r1164, %r1165, %r1186, %r1187;
	// end inline asm
	setp.lt.s32 	%p164, %r1067, 16;
	selp.b64 	%rd388, 0, %rd387, %p164;
	add.s64 	%rd15, %rd388, %rd386;
	mov.b64 	{%r1169, %r1174}, %rd15;
	// begin inline asm
	shfl.sync.up.b32 %r1168, %r1169, %r1185, %r1186, %r1187;
	// end inline asm
	// begin inline asm
	shfl.sync.up.b32 %r1173, %r1174, %r1185, %r1186, %r1187;
	// end inline asm
	mov.b64 	%rd449, {%r1168, %r1173};
	// begin inline asm
	shfl.sync.up.b32 %r1178, %r1179, %r1185, %r1186, %r1187;
	// end inline asm
	mov.b32 	%f50, %r1178;
	// begin inline asm
	shfl.sync.up.b32 %r1183, %r1184, %r1185, %r1186, %r1187;
	// end inline asm
	setp.ne.s32 	%p165, %r1067, 31;
	@%p165 bra 	$L__BB14_9;
	shl.b32 	%r1188, %r14, 4;
	add.s32 	%r1190, %r712, %r1188;
	st.shared.u64 	[%r1190], %rd15;
	st.shared.f32 	[%r1190+8], %f6;
$L__BB14_9:
	bar.sync 	0;
	ld.shared.u64 	%rd389, [_ZZN3cub18CUB_300001_SM_10006detail6reduce23DeviceReduceByKeyKernelINS1_13reduce_by_key10policy_hubI9CustomMaxfiE10Policy1000EPiS9_PfSA_S9_NS0_24ReduceByKeyScanTileStateIfyLb1EEEN4cuda3std3__48equal_toIvEES6_yfEEvT0_T1_T2_T3_T4_T5_iT6_T7_T8_E12temp_storage];
	ld.shared.f32 	%f44, [_ZZN3cub18CUB_300001_SM_10006detail6reduce23DeviceReduceByKeyKernelINS1_13reduce_by_key10policy_hubI9CustomMaxfiE10Policy1000EPiS9_PfSA_S9_NS0_24ReduceByKeyScanTileStateIfyLb1EEEN4cuda3std3__48equal_toIvEES6_yfEEvT0_T1_T2_T3_T4_T5_iT6_T7_T8_E12temp_storage+8];
	ld.shared.u64 	%rd390, [_ZZN3cub18CUB_300001_SM_10006detail6reduce23DeviceReduceByKeyKernelINS1_13reduce_by_key10policy_hubI9CustomMaxfiE10Policy1000EPiS9_PfSA_S9_NS0_24ReduceByKeyScanTileStateIfyLb1EEEN4cuda3std3__48equal_toIvEES6_yfEEvT0_T1_T2_T3_T4_T5_iT6_T7_T8_E12temp_storage+16];
	add.s64 	%rd391, %rd390, %rd389;
	ld.shared.f32 	%f45, [_ZZN3cub18CUB_300001_SM_10006detail6reduce23DeviceReduceByKeyKernelINS1_13reduce_by_key10policy_hubI9CustomMaxfiE10Policy1000EPiS9_PfSA_S9_NS0_24ReduceByKeyScanTileStateIfyLb1EEEN4cuda3std3__48equal_toIvEES6_yfEEvT0_T1_T2_T3_T4_T5_iT6_T7_T8_E12temp_storage+24];
	setp.eq.s32 	%p166, %r14, 2;
	selp.b64 	%rd392, %rd391, %rd389, %p166;
	selp.f32 	%f46, %f45, %f44, %p166;
	ld.shared.u64 	%rd393, [_ZZN3cub18CUB_300001_SM_10006detail6reduce23DeviceReduceByKeyKernelINS1_13reduce_by_key10policy_hubI9CustomMaxfiE10Policy1000EPiS9_PfSA_S9_NS0_24ReduceByKeyScanTileStateIfyLb1EEEN4cuda3std3__48equal_toIvEES6_yfEEvT0_T1_T2_T3_T4_T5_iT6_T7_T8_E12temp_storage+32];
	add.s64 	%rd394, %rd393, %rd391;
	ld.shared.f32 	%f47, [_ZZN3cub18CUB_300001_SM_10006detail6reduce23DeviceReduceByKeyKernelINS1_13reduce_by_key10policy_hubI9CustomMaxfiE10Policy1000EPiS9_PfSA_S9_NS0_24ReduceByKeyScanTileStateIfyLb1EEEN4cuda3std3__48equal_toIvEES6_yfEEvT0_T1_T2_T3_T4_T5_iT6_T7_T8_E12temp_storage+40];
	setp.eq.s32 	%p167, %r14, 3;
	selp.b64 	%rd17, %rd394, %rd392, %p167;
	selp.f32 	%f8, %f47, %f46, %p167;
	ld.shared.u64 	%rd395, [_ZZN3cub18CUB_300001_SM_10006detail6reduce23DeviceReduceByKeyKernelINS1_13reduce_by_key10policy_hubI9CustomMaxfiE10Policy1000EPiS9_PfSA_S9_NS0_24ReduceByKeyScanTileStateIfyLb1EEEN4cuda3std3__48equal_toIvEES6_yfEEvT0_T1_T2_T3_T4_T5_iT6_T7_T8_E12temp_storage+48];
	ld.shared.u32 	%r16, [_ZZN3cub18CUB_300001_SM_10006detail6reduce23DeviceReduceByKeyKernelINS1_13reduce_by_key10policy_hubI9CustomMaxfiE10Policy1000EPiS9_PfSA_S9_NS0_24ReduceByKeyScanTileStateIfyLb1EEEN4cuda3std3__48equal_toIvEES6_yfEEvT0_T1_T2_T3_T4_T5_iT6_T7_T8_E12temp_storage+56];
	add.s64 	%rd453, %rd395, %rd394;
	setp.lt.u32 	%p168, %r2, 32;
	@%p168 bra 	$L__BB14_11;
	setp.eq.s32 	%p169, %r1067, 0;
	selp.f32 	%f50, %f8, %f50, %p169;
	selp.b64 	%rd396, 0, %rd449, %p169;
	add.s64 	%rd449, %rd17, %rd396;
$L__BB14_11:
	setp.ne.s32 	%p170, %r2, 0;
	mov.b64 	%rd454, 0;
	mov.u64 	%rd452, %rd449;
	@%p170 bra 	$L__BB14_56;
	add.s64 	%rd398, %rd5, 512;
	mov.b32 	%r1191, 101;
	mov.b64 	%rd399, {%r16, %r1191};
	// begin inline asm
	st.relaxed.gpu.v2.u64 [%rd398], {%rd399, %rd453};
	// end inline asm
	mov.b64 	%rd449, 0;
	mov.u64 	%rd454, %rd449;
	bra.uni 	$L__BB14_56;
$L__BB14_13:
	add.s64 	%rd315, %rd14, %rd9;
	add.s64 	%rd316, %rd315, %rd10;
	add.s64 	%rd317, %rd316, %rd11;
	add.s64 	%rd318, %rd317, %rd12;
	add.s64 	%rd319, %rd318, %rd13;
	mov.b64 	{%r717, %r722}, %rd319;
	shr.u32 	%r17, %r2, 5;
	// begin inline asm
	mov.u32 %r715, %laneid;
	// end inline asm
	mov.b32 	%r833, 1;
	mov.b32 	%r834, 0;
	mov.b32 	%r835, -1;
	// begin inline asm
	shfl.sync.up.b32 %r716, %r717, %r833, %r834, %r835;
	// end inline asm
	// begin inline asm
	shfl.sync.up.b32 %r721, %r722, %r833, %r834, %r835;
	// end inline asm
	mov.b64 	%rd320, {%r716, %r721};
	mov.b32 	%r827, %f6;
	// begin inline asm
	shfl.sync.up.b32 %r726, %r827, %r833, %r834, %r835;
	// end inline asm
	// begin inline asm
	shfl.sync.up.b32 %r731, %r732, %r833, %r834, %r835;
	// end inline asm
	setp.lt.s32 	%p124, %r715, 1;
	selp.b64 	%rd321, 0, %rd320, %p124;
	add.s64 	%rd322, %rd321, %rd319;
	mov.b64 	{%r737, %r742}, %rd322;
	mov.b32 	%r753, 2;
	// begin inline asm
	shfl.sync.up.b32 %r736, %r737, %r753, %r834, %r835;
	// end inline asm
	// begin inline asm
	shfl.sync.up.b32 %r741, %r742, %r753, %r834, %r835;
	// end inline asm
	mov.b64 	%rd323, {%r736, %r741};
	// begin inline asm
	shfl.sync.up.b32 %r746, %r827, %r753, %r834, %r835;
	// end inline asm
	// begin inline asm
	shfl.sync.up.b32 %r751, %r752, %r753, %r834, %r835;
	// end inline asm
	setp.lt.s32 	%p125, %r715, 2;
	selp.b64 	%rd324, 0, %rd323, %p125;
	add.s64 	%rd325, %rd324, %rd322;
	mov.b64 	{%r757, %r762}, %rd325;
	mov.b32 	%r773, 4;
	// begin inline asm
	shfl.sync.up.b32 %r756, %r757, %r773, %r834, %r835;
	// end inline asm
	// begin inline asm
	shfl.sync.up.b32 %r761, %r762, %r773, %r834, %r835;
	// end inline asm
	mov.b64 	%rd326, {%r756, %r761};
	// begin inline asm
	shfl.sync.up.b32 %r766, %r827, %r773, %r834, %r835;
	// end inline asm
	// begin inline asm
	shfl.sync.up.b32 %r771, %r772, %r773, %r834, %r835;
	// end inline asm
	setp.lt.s32 	%p126, %r715, 4;
	selp.b64 	%rd327, 0, %rd326, %p126;
	add.s64 	%rd328, %rd327, %rd325;
	mov.b64 	{%r777, %r782}, %rd328;
	mov.b32 	%r793, 8;
	// begin inline asm
	shfl.sync.up.b32 %r776, %r777, %r793, %r834, %r835;
	// end inline asm
	// begin inline asm
	shfl.sync.up.b32 %r781, %r782, %r793, %r834, %r835;
	// end inline asm
	mov.b64 	%rd329, {%r776, %r781};
	// begin inline asm
	shfl.sync.up.b32 %r786, %r827, %r793, %r834, %r835;
	// end inline asm
	// begin inline asm
	shfl.sync.up.b32 %r791, %r792, %r793, %r834, %r835;
	// end inline asm
	setp.lt.s32 	%p127, %r715, 8;
	selp.b64 	%rd330, 0, %rd329, %p127;
	add.s64 	%rd331, %rd330, %rd328;
	mov.b64 	{%r797, %r802}, %rd331;
	mov.b32 	%r813, 16;
	// begin inline asm
	shfl.sync.up.b32 %r796, %r797, %r813, %r834, %r835;
	// end inline asm
	// begin inline asm
	shfl.sync.up.b32 %r801, %r802, %r813, %r834, %r835;
	// end inline asm
	mov.b64 	%rd332, {%r796, %r801};
	// begin inline asm
	shfl.sync.up.b32 %r806, %r827, %r813, %r834, %r835;
	// end inline asm
	// begin inline asm
	shfl.sync.up.b32 %r811, %r812, %r813, %r834, %r835;
	// end inline asm
	setp.lt.s32 	%p128, %r715, 16;
	selp.b64 	%rd333, 0, %rd332, %p128;
	add.s64 	%rd21, %rd333, %rd331;
	mov.b64 	{%r817, %r822}, %rd21;
	// begin inline asm
	shfl.sync.up.b32 %r816, %r817, %r833, %r834, %r835;
	// end inline asm
	// begin inline asm
	shfl.sync.up.b32 %r821, %r822, %r833, %r834, %r835;
	// end inline asm
	mov.b64 	%rd449, {%r816, %r821};
	// begin inline asm
	shfl.sync.up.b32 %r826, %r827, %r833, %r834, %r835;
	// end inline asm
	mov.b32 	%f50, %r826;
	// begin inline asm
	shfl.sync.up.b32 %r831, %r832, %r833, %r834, %r835;
	// end inline asm
	setp.ne.s32 	%p129, %r715, 31;
	@%p129 bra 	$L__BB14_15;
	shl.b32 	%r836, %r17, 4;
	add.s32 	%r838, %r712, %r836;
	st.shared.u64 	[%r838], %rd21;
	st.shared.f32 	[%r838+8], %f6;
$L__BB14_15:
	bar.sync 	0;
	ld.shared.u64 	%rd334, [_ZZN3cub18CUB_300001_SM_10006detail6reduce23DeviceReduceByKeyKernelINS1_13reduce_by_key10policy_hubI9CustomMaxfiE10Policy1000EPiS9_PfSA_S9_NS0_24ReduceByKeyScanTileStateIfyLb1EEEN4cuda3std3__48equal_toIvEES6_yfEEvT0_T1_T2_T3_T4_T5_iT6_T7_T8_E12temp_storage];
	ld.shared.f32 	%f40, [_ZZN3cub18CUB_300001_SM_10006detail6reduce23DeviceReduceByKeyKernelINS1_13reduce_by_key10policy_hubI9CustomMaxfiE10Policy1000EPiS9_PfSA_S9_NS0_24ReduceByKeyScanTileStateIfyLb1EEEN4cuda3std3__48equal_toIvEES6_yfEEvT0_T1_T2_T3_T4_T5_iT6_T7_T8_E12temp_storage+8];
	ld.shared.u64 	%rd335, [_ZZN3cub18CUB_300001_SM_10006detail6reduce23DeviceReduceByKeyKernelINS1_13reduce_by_key10policy_hubI9CustomMaxfiE10Policy1000EPiS9_PfSA_S9_NS0_24ReduceByKeyScanTileStateIfyLb1EEEN4cuda3std3__48equal_toIvEES6_yfEEvT0_T1_T2_T3_T4_T5_iT6_T7_T8_E12temp_storage+16];
	add.s64 	%rd336, %rd335, %rd334;
	ld.shared.f32 	%f41, [_ZZN3cub18CUB_300001_SM_10006detail6reduce23DeviceReduceByKeyKernelINS1_13reduce_by_key10policy_hubI9CustomMaxfiE10Policy1000EPiS9_PfSA_S9_NS0_24ReduceByKeyScanTileStateIfyLb1EEEN4cuda3std3__48equal_toIvEES6_yfEEvT0_T1_T2_T3_T4_T5_iT6_T7_T8_E12temp_storage+24];
	setp.eq.s32 	%p130, %r17, 2;
	selp.b64 	%rd337, %rd336, %rd334, %p130;
	selp.f32 	%f42, %f41, %f40, %p130;
	ld.shared.u64 	%rd338, [_ZZN3cub18CUB_300001_SM_10006detail6reduce23DeviceReduceByKeyKernelINS1_13reduce_by_key10policy_hubI9CustomMaxfiE10Policy1000EPiS9_PfSA_S9_NS0_24ReduceByKeyScanTileStateIfyLb1EEEN4cuda3std3__48equal_toIvEES6_yfEEvT0_T1_T2_T3_T4_T5_iT6_T7_T8_E12temp_storage+32];
	add.s64 	%rd339, %rd338, %rd336;
	ld.shared.f32 	%f43, [_ZZN3cub18CUB_300001_SM_10006detail6reduce23DeviceReduceByKeyKernelINS1_13reduce_by_key10policy_hubI9CustomMaxfiE10Policy1000EPiS9_PfSA_S9_NS0_24ReduceByKeyScanTileStateIfyLb1EEEN4cuda3std3__48equal_toIvEES6_yfEEvT0_T1_T2_T3_T4_T5_iT6_T7_T8_E12temp_storage+40];
	setp.eq.s32 	%p131, %r17, 3;
	selp.b64 	%rd23, %rd339, %rd337, %p131;
	selp.f32 	%f12, %f43, %f42, %p131;
	ld.shared.u64 	%rd340, [_ZZN3cub18CUB_300001_SM_10006detail6reduce23DeviceReduceByKeyKernelINS1_13reduce_by_key10policy_hubI9CustomMaxfiE10Policy1000EPiS9_PfSA_S9_NS0_24ReduceByKeyScanTileStateIfyLb1EEEN4cuda3std3__48equal_toIvEES6_yfEEvT0_T1_T2_T3_T4_T5_iT6_T7_T8_E12temp_storage+48];
	ld.shared.f32 	%f13, [_ZZN3cub18CUB_300001_SM_10006detail6reduce23DeviceReduceByKeyKernelINS1_13reduce_by_key10policy_hubI9CustomMaxfiE10Policy1000EPiS9_PfSA_S9_NS0_24ReduceByKeyScanTileStateIfyLb1EEEN4cuda3std3__48equal_toIvEES6_yfEEvT0_T1_T2_T3_T4_T5_iT6_T7_T8_E12temp_storage+56];
	add.s64 	%rd24, %rd340, %rd339;
	setp.lt.u32 	%p132, %r2, 32;
	@%p132 bra 	$L__BB14_17;
	setp.eq.s32 	%p133, %r715, 0;
	selp.b64 	%rd341, 0, %rd449, %p133;
	add.s64 	%rd449, %rd23, %rd341;
	selp.f32 	%f50, %f12, %f50, %p133;
	bra.uni 	$L__BB14_53;
$L__BB14_17:
	setp.ne.s32 	%p134, %r2, 0;
	mul.wide.s32 	%rd342, %r1, 16;
	add.s64 	%rd26, %rd5, %rd342;
	@%p134 bra 	$L__BB14_19;
	st.shared.u64 	[_ZZN3cub18CUB_300001_SM_10006detail6reduce23DeviceReduceByKeyKernelINS1_13reduce_by_key10policy_hubI9CustomMaxfiE10Policy1000EPiS9_PfSA_S9_NS0_24ReduceByKeyScanTileStateIfyLb1EEEN4cuda3std3__48equal_toIvEES6_yfEEvT0_T1_T2_T3_T4_T5_iT6_T7_T8_E12temp_storage+136], %rd24;
	st.shared.f32 	[_ZZN3cub18CUB_300001_SM_10006detail6reduce23DeviceReduceByKeyKernelINS1_13reduce_by_key10policy_hubI9CustomMaxfiE10Policy1000EPiS9_PfSA_S9_NS0_24ReduceByKeyScanTileStateIfyLb1EEEN4cuda3std3__48equal_toIvEES6_yfEEvT0_T1_T2_T3_T4_T5_iT6_T7_T8_E12temp_storage+144], %f13;
	add.s64 	%rd343, %rd26, 512;
	mov.b32 	%r839, %f13;
	mov.b32 	%r840, 100;
	mov.b64 	%rd344, {%r839, %r840};
	// begin inline asm
	st.relaxed.gpu.v2.u64 [%rd343], {%rd344, %rd24};
	// end inline asm
$L__BB14_19:
	not.b32 	%r841, %r2;
	add.s32 	%r1253, %r1, %r841;
	mov.u32 	%r842, %nctaid.x;
	setp.gt.u32 	%p135, %r842, 499;
	@%p135 bra 	$L__BB14_21;
	membar.cta;
	bra.uni 	$L__BB14_22;
$L__BB14_21:
	mov.b32 	%r843, 450;
	// begin inline asm
	nanosleep.u32 %r843;
	// end inline asm
$L__BB14_22:
	mul.wide.s32 	%rd346, %r1253, 16;
	add.s64 	%rd347, %rd5, %rd346;
	add.s64 	%rd27, %rd347, 512;
$L__BB14_23:
	// begin inline asm
	ld.relaxed.gpu.v2.u64 {%rd348, %rd439}, [%rd27];
	// end inline asm
	mov.b64 	{%r844, %r1252}, %rd348;
	setp.eq.s32 	%p136, %r1252, 99;
	mov.b32 	%r845, -1;
	vote.sync.any.pred 	%p137, %p136, %r845;
	@%p137 bra 	$L__BB14_23;
	mov.b32 	%f15, %r844;
	setp.eq.s32 	%p138, %r1252, 101;
	mov.b32 	%r867, -1;
	vote.sync.ballot.b32 	%r869, %p138, %r867;
	// begin inline asm
	mov.u32 %r847, %lanemask_ge;
	// end inline asm
	and.b32  	%r870, %r869, %r847;
	or.b32  	%r871, %r870, -2147483648;
	add.s32 	%r872, %r871, -1;
	not.b32 	%r873, %r871;
	and.b32  	%r874, %r873, %r872;
	popc.b32 	%r22, %r874;
	mov.b64 	{%r849, %r854}, %rd439;
	mov.b32 	%r865, 1;
	// begin inline asm
	shfl.sync.down.b32 %r848, %r849, %r865, %r22, %r867;
	// end inline asm
	// begin inline asm
	shfl.sync.down.b32 %r853, %r854, %r865, %r22, %r867;
	// end inline asm
	// begin inline asm
	shfl.sync.down.b32 %r858, %r844, %r865, %r22, %r867;
	// end inline asm
	// begin inline asm
	shfl.sync.down.b32 %r863, %r864, %r865, %r22, %r867;
	// end inline asm
	setp.ge.s32 	%p140, %r715, %r22;
	@%p140 bra 	$L__BB14_26;
	mov.b64 	%rd351, {%r848, %r853};
	add.s64 	%rd439, %rd439, %rd351;
$L__BB14_26:
	mov.b64 	{%r876, %r881}, %rd439;
	mov.b32 	%r892, 2;
	mov.b32 	%r894, -1;
	// begin inline asm
	shfl.sync.down.b32 %r875, %r876, %r892, %r22, %r894;
	// end inline asm
	// begin inline asm
	shfl.sync.down.b32 %r880, %r881, %r892, %r22, %r894;
	// end inline asm
	// begin inline asm
	shfl.sync.down.b32 %r885, %r844, %r892, %r22, %r894;
	// end inline asm
	// begin inline asm
	shfl.sync.down.b32 %r890, %r891, %r892, %r22, %r894;
	// end inline asm
	add.s32 	%r28, %r715, 2;
	setp.gt.s32 	%p141, %r28, %r22;
	@%p141 bra 	$L__BB14_28;
	mov.b64 	%rd352, {%r875, %r880};
	add.s64 	%rd439, %rd439, %rd352;
$L__BB14_28:
	mov.b64 	{%r896, %r901}, %rd439;
	mov.b32 	%r912, 4;
	mov.b32 	%r914, -1;
	// begin inline asm
	shfl.sync.down.b32 %r895, %r896, %r912, %r22, %r914;
	// end inline asm
	// begin inline asm
	shfl.sync.down.b32 %r900, %r901, %r912, %r22, %r914;
	// end inline asm
	// begin inline asm
	shfl.sync.down.b32 %r905, %r844, %r912, %r22, %r914;
	// end inline asm
	// begin inline asm
	shfl.sync.down.b32 %r910, %r911, %r912, %r22, %r914;
	// end inline asm
	add.s32 	%r31, %r715, 4;
	setp.gt.s32 	%p142, %r31, %r22;
	@%p142 bra 	$L__BB14_30;
	mov.b64 	%rd353, {%r895, %r900};
	add.s64 	%rd439, %rd439, %rd353;
$L__BB14_30:
	mov.b64 	{%r916, %r921}, %rd439;
	mov.b32 	%r932, 8;
	mov.b32 	%r934, -1;
	// begin inline asm
	shfl.sync.down.b32 %r915, %r916, %r932, %r22, %r934;
	// end inline asm
	// begin inline asm
	shfl.sync.down.b32 %r920, %r921, %r932, %r22, %r934;
	// end inline asm
	// begin inline asm
	shfl.sync.down.b32 %r925, %r844, %r932, %r22, %r934;
	// end inline asm
	// begin inline asm
	shfl.sync.down.b32 %r930, %r931, %r932, %r22, %r934;
	// end inline asm
	add.s32 	%r34, %r715, 8;
	setp.gt.s32 	%p143, %r34, %r22;
	@%p143 bra 	$L__BB14_32;
	mov.b64 	%rd354, {%r915, %r920};
	add.s64 	%rd439, %rd439, %rd354;
$L__BB14_32:
	mov.b64 	{%r936, %r941}, %rd439;
	mov.b32 	%r952, 16;
	mov.b32 	%r954, -1;
	// begin inline asm
	shfl.sync.down.b32 %r935, %r936, %r952, %r22, %r954;
	// end inline asm
	// begin inline asm
	shfl.sync.down.b32 %r940, %r941, %r952, %r22, %r954;
	// end inline asm
	// begin inline asm
	shfl.sync.down.b32 %r945, %r844, %r952, %r22, %r954;
	// end inline asm
	// begin inline asm
	shfl.sync.down.b32 %r950, %r951, %r952, %r22, %r954;
	// end inline asm
	add.s32 	%r37, %r715, 16;
	setp.gt.s32 	%p144, %r37, %r22;
	@%p144 bra 	$L__BB14_34;
	mov.b64 	%rd355, {%r935, %r940};
	add.s64 	%rd439, %rd439, %rd355;
$L__BB14_34:
	add.s64 	%rd40, %rd5, 512;
$L__BB14_35:
	setp.ne.s32 	%p145, %r1252, 101;
	mov.b32 	%r955, -1;
	vote.sync.all.pred 	%p146, %p145, %r955;
	not.pred 	%p147, %p146;
	@%p147 bra 	$L__BB14_49;
	mul.wide.s32 	%rd360, %r1253, 16;
	add.s64 	%rd361, %rd40, %rd360;
	add.s64 	%rd42, %rd361, -512;
$L__BB14_37:
	// begin inline asm
	ld.relaxed.gpu.v2.u64 {%rd362, %rd445}, [%rd42];
	// end inline asm
	mov.b64 	{%r40, %r1252}, %rd362;
	setp.eq.s32 	%p151, %r1252, 99;
	mov.b32 	%r959, -1;
	vote.sync.any.pred 	%p152, %p151, %r959;
	@%p152 bra 	$L__BB14_37;
	setp.eq.s32 	%p153, %r1252, 101;
	mov.b32 	%r980, -1;
	vote.sync.ballot.b32 	%r981, %p153, %r980;
	and.b32  	%r982, %r981, %r847;
	or.b32  	%r983, %r982, -2147483648;
	add.s32 	%r984, %r983, -1;
	not.b32 	%r985, %r983;
	and.b32  	%r986, %r985, %r984;
	popc.b32 	%r42, %r986;
	mov.b64 	{%r962, %r967}, %rd445;
	mov.b32 	%r978, 1;
	// begin inline asm
	shfl.sync.down.b32 %r961, %r962, %r978, %r42, %r980;
	// end inline asm
	// begin inline asm
	shfl.sync.down.b32 %r966, %r967, %r978, %r42, %r980;
	// end inline asm
	// begin inline asm
	shfl.sync.down.b32 %r971, %r40, %r978, %r42, %r980;
	// end inline asm
	// begin inline asm
	shfl.sync.down.b32 %r976, %r977, %r978, %r42, %r980;
	// end inline asm
	setp.ge.s32 	%p155, %r715, %r42;
	@%p155 bra 	$L__BB14_40;
	mov.b64 	%rd365, {%r961, %r966};
	add.s64 	%rd445, %rd445, %rd365;
$L__BB14_40:
	mov.b64 	{%r988, %r993}, %rd445;
	mov.b32 	%r1004, 2;
	mov.b32 	%r1006, -1;
	// begin inline asm
	shfl.sync.down.b32 %r987, %r988, %r1004, %r42, %r1006;
	// end inline asm
	// begin inline asm
	shfl.sync.down.b32 %r992, %r993, %r1004, %r42, %r1006;
	// end inline asm
	// begin inline asm
	shfl.sync.down.b32 %r997, %r40, %r1004, %r42, %r1006;
	// end inline asm
	// begin inline asm
	shfl.sync.down.b32 %r1002, %r1003, %r1004, %r42, %r1006;
	// end inline asm
	setp.gt.s32 	%p156, %r28, %r42;
	@%p156 bra 	$L__BB14_42;
	mov.b64 	%rd366, {%r987, %r992};
	add.s64 	%rd445, %rd445, %rd366;
$L__BB14_42:
	mov.b64 	{%r1008, %r1013}, %rd445;
	mov.b32 	%r1024, 4;
	mov.b32 	%r1026, -1;
	// begin inline asm
	shfl.sync.down.b32 %r1007, %r1008, %r1024, %r42, %r1026;
	// end inline asm
	// begin inline asm
	shfl.sync.down.b32 %r1012, %r1013, %r1024, %r42, %r1026;
	// end inline asm
	// begin inline asm
	shfl.sync.down.b32 %r1017, %r40, %r1024, %r42, %r1026;
	// end inline asm
	// begin inline asm
	shfl.sync.down.b32 %r1022, %r1023, %r1024, %r42, %r1026;
	// end inline asm
	setp.gt.s32 	%p157, %r31, %r42;
	@%p157 bra 	$L__BB14_44;
	mov.b64 	%rd367, {%r1007, %r1012};
	add.s64 	%rd445, %rd445, %rd367;
$L__BB14_44:
	mov.b64 	{%r1028, %r1033}, %rd445;
	mov.b32 	%r1044, 8;
	mov.b32 	%r1046, -1;
	// begin inline asm
	shfl.sync.down.b32 %r1027, %r1028, %r1044, %r42, %r1046;
	// end inline asm
	// begin inline asm
	shfl.sync.down.b32 %r1032, %r1033, %r1044, %r42, %r1046;
	// end inline asm
	// begin inline asm
	shfl.sync.down.b32 %r1037, %r40, %r1044, %r42, %r1046;
	// end inline asm
	// begin inline asm
	shfl.sync.down.b32 %r1042, %r1043, %r1044, %r42, %r1046;
	// end inline asm
	setp.gt.s32 	%p158, %r34, %r42;
	@%p158 bra 	$L__BB14_46;
	mov.b64 	%rd368, {%r1027, %r1032};
	add.s64 	%rd445, %rd445, %rd368;
$L__BB14_46:
	mov.b64 	{%r1048, %r1053}, %rd445;
	mov.b32 	%r1064, 16;
	mov.b32 	%r1066, -1;
	// begin inline asm
	shfl.sync.down.b32 %r1047, %r1048, %r1064, %r42, %r1066;
	// end inline asm
	// begin inline asm
	shfl.sync.down.b32 %r1052, %r1053, %r1064, %r42, %r1066;
	// end inline asm
	// begin inline asm
	shfl.sync.down.b32 %r1057, %r40, %r1064, %r42, %r1066;
	// end inline asm
	// begin inline asm
	shfl.sync.down.b32 %r1062, %r1063, %r1064, %r42, %r1066;
	// end inline asm
	setp.gt.s32 	%p159, %r37, %r42;
	@%p159 bra 	$L__BB14_48;
	mov.b64 	%rd369, {%r1047, %r1052};
	add.s64 	%rd445, %rd445, %rd369;
$L__BB14_48:
	add.s64 	%rd439, %rd445, %rd439;
	add.s32 	%r1253, %r1253, -32;
	bra.uni 	$L__BB14_35;
$L__BB14_49:
	@%p134 bra 	$L__BB14_51;
	add.s64 	%rd358, %rd439, %rd24;
	add.s64 	%rd356, %rd26, 512;
	mov.b32 	%r957, %f13;
	mov.b32 	%r958, 101;
	mov.b64 	%rd357, {%r957, %r958};
	// begin inline asm
	st.relaxed.gpu.v2.u64 [%rd356], {%rd357, %rd358};
	// end inline asm
	st.shared.u64 	[_ZZN3cub18CUB_300001_SM_10006detail6reduce23DeviceReduceByKeyKernelINS1_13reduce_by_key10policy_hubI9CustomMaxfiE10Policy1000EPiS9_PfSA_S9_NS0_24ReduceByKeyScanTileStateIfyLb1EEEN4cuda3std3__48equal_toIvEES6_yfEEvT0_T1_T2_T3_T4_T5_iT6_T7_T8_E12temp_storage+104], %rd439;
	st.shared.f32 	[_ZZN3cub18CUB_300001_SM_10006detail6reduce23DeviceReduceByKeyKernelINS1_13reduce_by_key10policy_hubI9CustomMaxfiE10Policy1000EPiS9_PfSA_S9_NS0_24ReduceByKeyScanTileStateIfyLb1EEEN4cuda3std3__48equal_toIvEES6_yfEEvT0_T1_T2_T3_T4_T5_iT6_T7_T8_E12temp_storage+112], %f15;
	st.shared.u64 	[_ZZN3cub18CUB_300001_SM_10006detail6reduce23DeviceReduceByKeyKernelINS1_13reduce_by_key10policy_hubI9CustomMaxfiE10Policy1000EPiS9_PfSA_S9_NS0_24ReduceByKeyScanTileStateIfyLb1EEEN4cuda3std3__48equal_toIvEES6_yfEEvT0_T1_T2_T3_T4_T5_iT6_T7_T8_E12temp_storage+120], %rd358;
	st.shared.f32 	[_ZZN3cub18CUB_300001_SM_10006detail6reduce23DeviceReduceByKeyKernelINS1_13reduce_by_key10policy_hubI9CustomMaxfiE10Policy1000EPiS9_PfSA_S9_NS0_24ReduceByKeyScanTileStateIfyLb1EEEN4cuda3std3__48equal_toIvEES6_yfEEvT0_T1_T2_T3_T4_T5_iT6_T7_T8_E12temp_storage+128], %f13;
$L__BB14_51:
	setp.ne.s32 	%p149, %r715, 0;
	@%p149 bra 	$L__BB14_53;
	st.shared.u64 	[_ZZN3cub18CUB_300001_SM_10006detail6reduce23DeviceReduceByKeyKernelINS1_13reduce_by_key10policy_hubI9CustomMaxfiE10Policy1000EPiS9_PfSA_S9_NS0_24ReduceByKeyScanTileStateIfyLb1EEEN4cuda3std3__48equal_toIvEES6_yfEEvT0_T1_T2_T3_T4_T5_iT6_T7_T8_E12temp_storage+72], %rd439;
	st.shared.f32 	[_ZZN3cub18CUB_300001_SM_10006detail6reduce23DeviceReduceByKeyKernelINS1_13reduce_by_key10policy_hubI9CustomMaxfiE10Policy1000EPiS9_PfSA_S9_NS0_24ReduceByKeyScanTileStateIfyLb1EEEN4cuda3std3__48equal_toIvEES6_yfEEvT0_T1_T2_T3_T4_T5_iT6_T7_T8_E12temp_storage+80], %f15;
	mov.u64 	%rd449, %rd439;
	mov.f32 	%f50, %f15;
$L__BB14_53:
	setp.eq.s32 	%p150, %r2, 0;
	bar.sync 	0;
	@%p150 bra 	$L__BB14_55;
	ld.shared.u64 	%rd359, [_ZZN3cub18CUB_300001_SM_10006detail6reduce23DeviceReduceByKeyKernelINS1_13reduce_by_key10policy_hubI9CustomMaxfiE10Policy1000EPiS9_PfSA_S9_NS0_24ReduceByKeyScanTileStateIfyLb1EEEN4cuda3std3__48equal_toIvEES6_yfEEvT0_T1_T2_T3_T4_T5_iT6_T7_T8_E12temp_storage+72];
	add.s64 	%rd449, %rd359, %rd449;
$L__BB14_55:
	ld.shared.u64 	%rd453, [_ZZN3cub18CUB_300001_SM_10006detail6reduce23DeviceReduceByKeyKernelINS1_13reduce_by_key10policy_hubI9CustomMaxfiE10Policy1000EPiS9_PfSA_S9_NS0_24ReduceByKeyScanTileStateIfyLb1EEEN4cuda3std3__48equal_toIvEES6_yfEEvT0_T1_T2_T3_T4_T5_iT6_T7_T8_E12temp_storage+136];
	ld.shared.u64 	%rd454, [_ZZN3cub18CUB_300001_SM_10006detail6reduce23DeviceReduceByKeyKernelINS1_13reduce_by_key10policy_hubI9CustomMaxfiE10Policy1000EPiS9_PfSA_S9_NS0_24ReduceByKeyScanTileStateIfyLb1EEEN4cuda3std3__48equal_toIvEES6_yfEEvT0_T1_T2_T3_T4_T5_iT6_T7_T8_E12temp_storage+104];
	mov.u64 	%rd452, %rd449;
$L__BB14_56:
	add.s64 	%rd64, %rd449, %rd14;
	add.s64 	%rd65, %rd64, %rd9;
	add.s64 	%rd66, %rd65, %rd10;
	add.s64 	%rd67, %rd66, %rd11;
	add.s64 	%rd68, %rd67, %rd12;
	setp.lt.u64 	%p171, %rd453, 129;
	@%p171 bra 	$L__BB14_76;
	bar.sync 	0;
	not.pred 	%p178, %p1;
	@%p178 bra 	$L__BB14_59;
	cvt.u32.u64 	%r1192, %rd454;
	cvt.u32.u64 	%r1193, %rd452;
	sub.s32 	%r1194, %r1193, %r1192;
	shl.b32 	%r1195, %r1194, 3;
	mov.u32 	%r1196, _ZZN3cub18CUB_300001_SM_10006detail6reduce23DeviceReduceByKeyKernelINS1_13reduce_by_key10policy_hubI9CustomMaxfiE10Policy1000EPiS9_PfSA_S9_NS0_24ReduceByKeyScanTileStateIfyLb1EEEN4cuda3std3__48equal_toIvEES6_yfEEvT0_T1_T2_T3_T4_T5_iT6_T7_T8_E12temp_storage;
	add.s32 	%r1197, %r1196, %r1195;
	mov.b32 	%r1198, %f50;
	st.shared.v2.u32 	[%r1197], {%r1250, %r1198};
$L__BB14_59:
	setp.eq.s32 	%p179, %r3, %r4;
	@%p179 bra 	$L__BB14_61;
	cvt.u32.u64 	%r1199, %rd454;
	cvt.u32.u64 	%r1200, %rd64;
	sub.s32 	%r1201, %r1200, %r1199;
	shl.b32 	%r1202, %r1201, 3;
	mov.u32 	%r1203, _ZZN3cub18CUB_300001_SM_10006detail6reduce23DeviceReduceByKeyKernelINS1_13reduce_by_key10policy_hubI9CustomMaxfiE10Policy1000EPiS9_PfSA_S9_NS0_24ReduceByKeyScanTileStateIfyLb1EEEN4cuda3std3__48equal_toIvEES6_yfEEvT0_T1_T2_T3_T4_T5_iT6_T7_T8_E12temp_storage;
	add.s32 	%r1204, %r1203, %r1202;
	mov.b32 	%r1205, %f1;
	st.shared.v2.u32 	[%r1204], {%r3, %r1205};
$L__BB14_61:
	setp.eq.s32 	%p180, %r4, %r5;
	@%p180 bra 	$L__BB14_63;
	cvt.u32.u64 	%r1206, %rd454;
	cvt.u32.u64 	%r1207, %rd65;
	sub.s32 	%r1208, %r1207, %r1206;
	shl.b32 	%r1209, %r1208, 3;
	mov.u32 	%r1210, _ZZN3cub18CUB_300001_SM_10006detail6reduce23DeviceReduceByKeyKernelINS1_13reduce_by_key10policy_hubI9CustomMaxfiE10Policy1000EPiS9_PfSA_S9_NS0_24ReduceByKeyScanTileStateIfyLb1EEEN4cuda3std3__48equal_toIvEES6_yfEEvT0_T1_T2_T3_T4_T5_iT6_T7_T8_E12temp_storage;
	add.s32 	%r1211, %r1210, %r1209;
	mov.b32 	%r1212, %f2;
	st.shared.v2.u32 	[%r1211], {%r4, %r1212};
$L__BB14_63:
	setp.eq.s32 	%p181, %r5, %r6;
	@%p181 bra 	$L__BB14_65;
	cvt.u32.u64 	%r1213, %rd454;
	cvt.u32.u64 	%r1214, %rd66;
	sub.s32 	%r1215, %r1214, %r1213;
	shl.b32 	%r1216, %r1215, 3;
	mov.u32 	%r1217, _ZZN3cub18CUB_300001_SM_10006detail6reduce23DeviceReduceByKeyKernelINS1_13reduce_by_key10policy_hubI9CustomMaxfiE10Policy1000EPiS9_PfSA_S9_NS0_24ReduceByKeyScanTileStateIfyLb1EEEN4cuda3std3__48equal_toIvEES6_yfEEvT0_T1_T2_T3_T4_T5_iT6_T7_T8_E12temp_storage;
	add.s32 	%r1218, %r1217, %r1216;
	mov.b32 	%r1219, %f3;
	st.shared.v2.u32 	[%r1218], {%r5, %r1219};
$L__BB14_65:
	setp.eq.s32 	%p182, %r6, %r7;
	@%p182 bra 	$L__BB14_67;
	cvt.u32.u64 	%r1220, %rd454;
	cvt.u32.u64 	%r1221, %rd67;
	sub.s32 	%r1222, %r1221, %r1220;
	shl.b32 	%r1223, %r1222, 3;
	mov.u32 	%r1224, _ZZN3cub18CUB_300001_SM_10006detail6reduce23DeviceReduceByKeyKernelINS1_13reduce_by_key10policy_hubI9CustomMaxfiE10Policy1000EPiS9_PfSA_S9_NS0_24ReduceByKeyScanTileStateIfyLb1EEEN4cuda3std3__48equal_toIvEES6_yfEEvT0_T1_T2_T3_T4_T5_iT6_T7_T8_E12temp_storage;
	add.s32 	%r1225, %r1224, %r1223;
	mov.b32 	%r1226, %f4;
	st.shared.v2.u32 	[%r1225], {%r6, %r1226};
$L__BB14_67:
	setp.eq.s32 	%p183, %r7, %r8;
	@%p183 bra 	$L__BB14_69;
	cvt.u32.u64 	%r1227, %rd454;
	cvt.u32.u64 	%r1228, %rd68;
	sub.s32 	%r1229, %r1228, %r1227;
	shl.b32 	%r1230, %r1229, 3;
	mov.u32 	%r1231, _ZZN3cub18CUB_300001_SM_10006detail6reduce23DeviceReduceByKeyKernelINS1_13reduce_by_key10policy_hubI9CustomMaxfiE10Policy1000EPiS9_PfSA_S9_NS0_24ReduceByKeyScanTileStateIfyLb1EEEN4cuda3std3__48equal_toIvEES6_yfEEvT0_T1_T2_T3_T4_T5_iT6_T7_T8_E12temp_storage;
	add.s32 	%r1232, %r1231, %r1230;
	mov.b32 	%r1233, %f5;
	st.shared.v2.u32 	[%r1232], {%r7, %r1233};
$L__BB14_69:
	bar.sync 	0;
	cvt.u64.u32 	%rd459, %r2;
	setp.le.u64 	%p184, %rd453, %rd459;
	@%p184 bra 	$L__BB14_203;
	not.b64 	%rd420, %rd459;
	add.s64 	%rd70, %rd453, %rd420;
	shr.u64 	%rd421, %rd70, 7;
	add.s64 	%rd422, %rd421, 1;
	and.b64  	%rd455, %rd422, 3;
	and.b64  	%rd423, %rd70, 384;
	setp.eq.s64 	%p185, %rd423, 384;
	@%p185 bra 	$L__BB14_73;
	add.s64 	%rd424, %rd454, %rd459;
	shl.b64 	%rd425, %rd424, 2;
	add.s64 	%rd457, %rd2, %rd425;
	add.s64 	%rd456, %rd3, %rd425;
	shl.b32 	%r1234, %r2, 3;
	mov.u32 	%r1235, _ZZN3cub18CUB_300001_SM_10006detail6reduce23DeviceReduceByKeyKernelINS1_13reduce_by_key10policy_hubI9CustomMaxfiE10Policy1000EPiS9_PfSA_S9_NS0_24ReduceByKeyScanTileStateIfyLb1EEEN4cuda3std3__48equal_toIvEES6_yfEEvT0_T1_T2_T3_T4_T5_iT6_T7_T8_E12temp_storage;
	add.s32 	%r1254, %r1235, %r1234;
	shl.b64 	%rd426, %rd455, 7;
	add.s64 	%rd459, %rd426, %rd459;
$L__BB14_72:
	.pragma "nounroll";
	ld.shared.v2.u32 	{%r1236, %r1237}, [%r1254];
	st.global.u32 	[%rd456], %r1236;
	st.global.u32 	[%rd457], %r1237;
	add.s64 	%rd457, %rd457, 512;
	add.s64 	%rd456, %rd456, 512;
	add.s32 	%r1254, %r1254, 1024;
	add.s64 	%rd455, %rd455, -1;
	setp.ne.s64 	%p186, %rd455, 0;
	@%p186 bra 	$L__BB14_72;
$L__BB14_73:
	setp.lt.u64 	%p187, %rd70, 384;
	@%p187 bra 	$L__BB14_203;
	mov.u32 	%r1240, _ZZN3cub18CUB_300001_SM_10006detail6reduce23DeviceReduceByKeyKernelINS1_13reduce_by_key10policy_hubI9CustomMaxfiE10Policy1000EPiS9_PfSA_S9_NS0_24ReduceByKeyScanTileStateIfyLb1EEEN4cuda3std3__48equal_toIvEES6_yfEEvT0_T1_T2_T3_T4_T5_iT6_T7_T8_E12temp_storage;
$L__BB14_75:
	cvt.u32.u64 	%r1238, %rd459;
	shl.b32 	%r1239, %r1238, 3;
	add.s32 	%r1241, %r1240, %r1239;
	ld.shared.v2.u32 	{%r1242, %r1243}, [%r1241];
	add.s64 	%rd427, %rd459, %rd454;
	shl.b64 	%rd428, %rd427, 2;
	add.s64 	%rd429, %rd3, %rd428;
	st.global.u32 	[%rd429], %r1242;
	add.s64 	%rd430, %rd2, %rd428;
	st.global.u32 	[%rd430], %r1243;
	ld.shared.v2.u32 	{%r1244, %r1245}, [%r1241+1024];
	and.b64  	%rd431, %rd459, 4294967295;
	add.s64 	%rd432, %rd454, %rd431;
	shl.b64 	%rd433, %rd432, 2;
	add.s64 	%rd434, %rd3, %rd433;
	st.global.u32 	[%rd434+512], %r1244;
	add.s64 	%rd435, %rd2, %rd433;
	st.global.u32 	[%rd435+512], %r1245;
	ld.shared.v2.u32 	{%r1246, %r1247}, [%r1241+2048];
	st.global.u32 	[%rd434+1024], %r1246;
	st.global.u32 	[%rd435+1024], %r1247;
	ld.shared.v2.u32 	{%r1248, %r1249}, [%r1241+3072];
	st.global.u32 	[%rd434+1536], %r1248;
	st.global.u32 	[%rd435+1536], %r1249;
	add.s64 	%rd436, %rd459, 512;
	and.b64  	%rd459, %rd436, 4294967295;
	setp.gt.u64 	%p188, %rd453, %rd459;
	@%p188 bra 	$L__BB14_75;
	bra.uni 	$L__BB14_203;
$L__BB14_76:
	not.pred 	%p172, %p1;
	@%p172 bra 	$L__BB14_78;
	shl.b64 	%rd402, %rd452, 2;
	add.s64 	%rd403, %rd3, %rd402;
	st.global.u32 	[%rd403], %r1250;
	add.s64 	%rd404, %rd2, %rd402;
	st.global.f32 	[%rd404], %f50;
$L__BB14_78:
	setp.eq.s32 	%p173, %r3, %r4;
	@%p173 bra 	$L__BB14_80;
	shl.b64 	%rd405, %rd64, 2;
	add.s64 	%rd406, %rd3, %rd405;
	st.global.u32 	[%rd406], %r3;
	add.s64 	%rd407, %rd2, %rd405;
	st.global.f32 	[%rd407], %f1;
$L__BB14_80:
	setp.eq.s32 	%p174, %r4, %r5;
	@%p174 bra 	$L__BB14_82;
	shl.b64 	%rd408, %rd65, 2;
	add.s64 	%rd409, %rd3, %rd408;
	st.global.u32 	[%rd409], %r4;
	add.s64 	%rd410, %rd2, %rd408;
	st.global.f32 	[%rd410], %f2;
$L__BB14_82:
	setp.eq.s32 	%p175, %r5, %r6;
	@%p175 bra 	$L__BB14_84;
	shl.b64 	%rd411, %rd66, 2;
	add.s64 	%rd412, %rd3, %rd411;
	st.global.u32 	[%rd412], %r5;
	add.s64 	%rd413, %rd2, %rd411;
	st.global.f32 	[%rd413], %f3;
$L__BB14_84:
	setp.eq.s32 	%p176, %r6, %r7;
	@%p176 bra 	$L__BB14_86;
	shl.b64 	%rd414, %rd67, 2;
	add.s64 	%rd415, %rd3, %rd414;
	st.global.u32 	[%rd415], %r6;
	add.s64 	%rd416, %rd2, %rd414;
	st.global.f32 	[%rd416], %f4;
$L__BB14_86:
	setp.eq.s32 	%p177, %r7, %r8;
	@%p177 bra 	$L__BB14_203;
	shl.b64 	%rd417, %rd68, 2;
	add.s64 	%rd418, %rd3, %rd417;
	st.global.u32 	[%rd418], %r7;
	add.s64 	%rd419, %rd2, %rd417;
	st.global.f32 	[%rd419], %f5;
	bra.uni 	$L__BB14_203;
$L__BB14_88:
	setp.eq.s64 	%p9, %rd7, 0;
	@%p9 bra 	$L__BB14_203;
	cvt.u32.u64 	%r57, %rd7;
	mov.u32 	%r58, %tid.x;
	mul.lo.s32 	%r59, %r58, 6;
	setp.ge.u32 	%p10, %r59, %r57;
	cvt.u64.u32 	%rd172, %r59;
	add.s64 	%rd84, %rd6, %rd172;
	shl.b64 	%rd173, %rd84, 2;
	add.s64 	%rd85, %rd4, %rd173;
	@%p10 bra 	$L__BB14_91;
	ld.global.u32 	%r1255, [%rd85];
$L__BB14_91:
	add.s32 	%r62, %r59, 1;
	setp.ge.u32 	%p11, %r62, %r57;
	@%p11 bra 	$L__BB14_93;
	ld.global.u32 	%r1256, [%rd85+4];
$L__BB14_93:
	add.s32 	%r65, %r59, 2;
	setp.ge.u32 	%p12, %r65, %r57;
	@%p12 bra 	$L__BB14_95;
	ld.global.u32 	%r1257, [%rd85+8];
$L__BB14_95:
	add.s32 	%r68, %r59, 3;
	setp.ge.u32 	%p13, %r68, %r57;
	@%p13 bra 	$L__BB14_97;
	ld.global.u32 	%r1258, [%rd85+12];
$L__BB14_97:
	add.s32 	%r71, %r59, 4;
	setp.ge.u32 	%p14, %r71, %r57;
	@%p14 bra 	$L__BB14_99;
	ld.global.u32 	%r1259, [%rd85+16];
$L__BB14_99:
	add.s32 	%r74, %r59, 5;
	setp.ge.u32 	%p15, %r74, %r57;
	@%p15 bra 	$L__BB14_101;
	ld.global.u32 	%r1260, [%rd85+20];
$L__BB14_101:
	setp.ne.s32 	%p16, %r58, 0;
	@%p16 bra 	$L__BB14_104;
	setp.eq.s32 	%p17, %r1, 0;
	mov.u32 	%r1261, %r1255;
	@%p17 bra 	$L__BB14_104;
	shl.b64 	%rd174, %rd6, 2;
	add.s64 	%rd175, %rd4, %rd174;
	ld.global.u32 	%r1261, [%rd175+-4];
$L__BB14_104:
	setp.ge.u32 	%p18, %r59, %r57;
	bar.sync 	0;
	add.s64 	%rd86, %rd1, %rd173;
	@%p18 bra 	$L__BB14_106;
	ld.global.u32 	%r1262, [%rd86];
$L__BB14_106:
	setp.ge.u32 	%p19, %r62, %r57;
	@%p19 bra 	$L__BB14_108;
	ld.global.u32 	%r1263, [%rd86+4];
$L__BB14_108:
	setp.ge.u32 	%p20, %r65, %r57;
	@%p20 bra 	$L__BB14_110;
	ld.global.u32 	%r1264, [%rd86+8];
$L__BB14_110:
	setp.ge.u32 	%p21, %r68, %r57;
	@%p21 bra 	$L__BB14_112;
	ld.global.u32 	%r1265, [%rd86+12];
$L__BB14_112:
	setp.ge.u32 	%p22, %r71, %r57;
	@%p22 bra 	$L__BB14_114;
	ld.global.u32 	%r1266, [%rd86+16];
$L__BB14_114:
	setp.ge.u32 	%p23, %r74, %r57;
	@%p23 bra 	$L__BB14_116;
	ld.global.u32 	%r1267, [%rd86+20];
$L__BB14_116:
	setp.eq.s32 	%p24, %r58, 0;
	bar.sync 	0;
	shl.b32 	%r151, %r58, 2;
	mov.u32 	%r152, _ZZN3cub18CUB_300001_SM_10006detail6reduce23DeviceReduceByKeyKernelINS1_13reduce_by_key10policy_hubI9CustomMaxfiE10Policy1000EPiS9_PfSA_S9_NS0_24ReduceByKeyScanTileStateIfyLb1EEEN4cuda3std3__48equal_toIvEES6_yfEEvT0_T1_T2_T3_T4_T5_iT6_T7_T8_E12temp_storage;
	add.s32 	%r153, %r152, %r151;
	add.s32 	%r91, %r153, 664;
	st.shared.u32 	[%r153+664], %r1260;
	bar.sync 	0;
	@%p24 bra 	$L__BB14_118;
	ld.shared.u32 	%r1261, [%r91+-4];
$L__BB14_118:
	setp.lt.u32 	%p25, %r74, %r57;
	setp.lt.u32 	%p26, %r71, %r57;
	setp.lt.u32 	%p27, %r68, %r57;
	setp.lt.u32 	%p28, %r65, %r57;
	setp.lt.u32 	%p29, %r62, %r57;
	setp.lt.u32 	%p30, %r59, %r57;
	setp.ne.s32 	%p31, %r1261, %r1255;
	setp.eq.s32 	%p32, %r59, %r57;
	selp.u32 	%r154, -1, 0, %p32;
	selp.u32 	%r155, -1, 0, %p31;
	selp.b32 	%r156, %r155, %r154, %p30;
	and.b32  	%r158, %r156, 1;
	setp.eq.b32 	%p33, %r158, 1;
	setp.ne.s32 	%p34, %r1255, %r1256;
	setp.eq.s32 	%p35, %r62, %r57;
	selp.u32 	%r159, -1, 0, %p35;
	selp.u32 	%r160, -1, 0, %p34;
	selp.b32 	%r161, %r160, %r159, %p29;
	and.b32  	%r162, %r161, 1;
	setp.eq.b32 	%p2, %r162, 1;
	cvt.u64.u32 	%rd177, %r161;
	and.b64  	%rd87, %rd177, 1;
	setp.ne.s32 	%p36, %r1256, %r1257;
	setp.eq.s32 	%p37, %r65, %r57;
	selp.u32 	%r163, -1, 0, %p37;
	selp.u32 	%r164, -1, 0, %p36;
	selp.b32 	%r165, %r164, %r163, %p28;
	and.b32  	%r166, %r165, 1;
	setp.eq.b32 	%p3, %r166, 1;
	cvt.u64.u32 	%rd178, %r165;
	and.b64  	%rd88, %rd178, 1;
	setp.ne.s32 	%p38, %r1257, %r1258;
	setp.eq.s32 	%p39, %r68, %r57;
	selp.u32 	%r167, -1, 0, %p39;
	selp.u32 	%r168, -1, 0, %p38;
	selp.b32 	%r169, %r168, %r167, %p27;
	and.b32  	%r170, %r169, 1;
	setp.eq.b32 	%p4, %r170, 1;
	cvt.u64.u32 	%rd179, %r169;
	and.b64  	%rd89, %rd179, 1;
	setp.ne.s32 	%p40, %r1258, %r1259;
	setp.eq.s32 	%p41, %r71, %r57;
	selp.u32 	%r171, -1, 0, %p41;
	selp.u32 	%r172, -1, 0, %p40;
	selp.b32 	%r173, %r172, %r171, %p26;
	and.b32  	%r174, %r173, 1;
	setp.eq.b32 	%p5, %r174, 1;
	cvt.u64.u32 	%rd180, %r173;
	and.b64  	%rd90, %rd180, 1;
	setp.ne.s32 	%p42, %r1259, %r1260;
	setp.eq.s32 	%p43, %r74, %r57;
	selp.u32 	%r175, -1, 0, %p43;
	selp.u32 	%r176, -1, 0, %p42;
	selp.b32 	%r177, %r176, %r175, %p25;
	and.b32  	%r178, %r177, 1;
	setp.eq.b32 	%p6, %r178, 1;
	cvt.u64.u32 	%rd181, %r177;
	and.b64  	%rd91, %rd181, 1;
	or.b32  	%r179, %r1, %r58;
	setp.ne.s32 	%p44, %r179, 0;
	and.pred  	%p7, %p44, %p33;
	selp.u64 	%rd92, 1, 0, %p7;
	setp.ne.s32 	%p45, %r1, 0;
	@%p45 bra 	$L__BB14_124;
	add.s64 	%rd239, %rd92, %rd87;
	add.s64 	%rd240, %rd239, %rd88;
	add.s64 	%rd241, %rd240, %rd89;
	add.s64 	%rd242, %rd241, %rd90;
	add.s64 	%rd243, %rd242, %rd91;
	mov.b64 	{%r534, %r539}, %rd243;
	shr.u32 	%r94, %r58, 5;
	// begin inline asm
	mov.u32 %r532, %laneid;
	// end inline asm
	mov.b32 	%r650, 1;
	mov.b32 	%r651, 0;
	mov.b32 	%r652, -1;
	// begin inline asm
	shfl.sync.up.b32 %r533, %r534, %r650, %r651, %r652;
	// end inline asm
	// begin inline asm
	shfl.sync.up.b32 %r538, %r539, %r650, %r651, %r652;
	// end inline asm
	mov.b64 	%rd244, {%r533, %r538};
	// begin inline asm
	shfl.sync.up.b32 %r543, %r1267, %r650, %r651, %r652;
	// end inline asm
	// begin inline asm
	shfl.sync.up.b32 %r548, %r549, %r650, %r651, %r652;
	// end inline asm
	setp.lt.s32 	%p82, %r532, 1;
	selp.b64 	%rd245, 0, %rd244, %p82;
	add.s64 	%rd246, %rd245, %rd243;
	mov.b64 	{%r554, %r559}, %rd246;
	mov.b32 	%r570, 2;
	// begin inline asm
	shfl.sync.up.b32 %r553, %r554, %r570, %r651, %r652;
	// end inline asm
	// begin inline asm
	shfl.sync.up.b32 %r558, %r559, %r570, %r651, %r652;
	// end inline asm
	mov.b64 	%rd247, {%r553, %r558};
	// begin inline asm
	shfl.sync.up.b32 %r563, %r1267, %r570, %r651, %r652;
	// end inline asm
	// begin inline asm
	shfl.sync.up.b32 %r568, %r569, %r570, %r651, %r652;
	// end inline asm
	setp.lt.s32 	%p83, %r532, 2;
	selp.b64 	%rd248, 0, %rd247, %p83;
	add.s64 	%rd249, %rd248, %rd246;
	mov.b64 	{%r574, %r579}, %rd249;
	mov.b32 	%r590, 4;
	// begin inline asm
	shfl.sync.up.b32 %r573, %r574, %r590, %r651, %r652;
	// end inline asm
	// begin inline asm
	shfl.sync.up.b32 %r578, %r579, %r590, %r651, %r652;
	// end inline asm
	mov.b64 	%rd250, {%r573, %r578};
	// begin inline asm
	shfl.sync.up.b32 %r583, %r1267, %r590, %r651, %r652;
	// end inline asm
	// begin inline asm
	shfl.sync.up.b32 %r588, %r589, %r590, %r651, %r652;
	// end inline asm
	setp.lt.s32 	%p84, %r532, 4;
	selp.b64 	%rd251, 0, %rd250, %p84;
	add.s64 	%rd252, %rd251, %rd249;
	mov.b64 	{%r594, %r599}, %rd252;
	mov.b32 	%r610, 8;
	// begin inline asm
	shfl.sync.up.b32 %r593, %r594, %r610, %r651, %r652;
	// end inline asm
	// begin inline asm
	shfl.sync.up.b32 %r598, %r599, %r610, %r651, %r652;
	// end inline asm
	mov.b64 	%rd253, {%r593, %r598};
	// begin inline asm
	shfl.sync.up.b32 %r603, %r1267, %r610, %r651, %r652;
	// end inline asm
	// begin inline asm
	shfl.sync.up.b32 %r608, %r609, %r610, %r651, %r652;
	// end inline asm
	setp.lt.s32 	%p85, %r532, 8;
	selp.b64 	%rd254, 0, %rd253, %p85;
	add.s64 	%rd255, %rd254, %rd252;
	mov.b64 	{%r614, %r619}, %rd255;
	mov.b32 	%r630, 16;
	// begin inline asm
	shfl.sync.up.b32 %r613, %r614, %r630, %r651, %r652;
	// end inline asm
	// begin inline asm
	shfl.sync.up.b32 %r618, %r619, %r630, %r651, %r652;
	// end inline asm
	mov.b64 	%rd256, {%r613, %r618};
	// begin inline asm
	shfl.sync.up.b32 %r623, %r1267, %r630, %r651, %r652;
	// end inline asm
	// begin inline asm
	shfl.sync.up.b32 %r628, %r629, %r630, %r651, %r652;
	// end inline asm
	setp.lt.s32 	%p86, %r532, 16;
	selp.b64 	%rd257, 0, %rd256, %p86;
	add.s64 	%rd93, %rd257, %rd255;
	mov.b64 	{%r634, %r639}, %rd93;
	// begin inline asm
	shfl.sync.up.b32 %r633, %r634, %r650, %r651, %r652;
	// end inline asm
	// begin inline asm
	shfl.sync.up.b32 %r638, %r639, %r650, %r651, %r652;
	// end inline asm
	mov.b64 	%rd472, {%r633, %r638};
	// begin inline asm
	shfl.sync.up.b32 %r643, %r1267, %r650, %r651, %r652;
	// end inline asm
	mov.b32 	%f53, %r643;
	// begin inline asm
	shfl.sync.up.b32 %r648, %r649, %r650, %r651, %r652;
	// end inline asm
	setp.ne.s32 	%p87, %r532, 31;
	@%p87 bra 	$L__BB14_121;
	shl.b32 	%r653, %r94, 4;
	mov.u32 	%r654, _ZZN3cub18CUB_300001_SM_10006detail6reduce23DeviceReduceByKeyKernelINS1_13reduce_by_key10policy_hubI9CustomMaxfiE10Policy1000EPiS9_PfSA_S9_NS0_24ReduceByKeyScanTileStateIfyLb1EEEN4cuda3std3__48equal_toIvEES6_yfEEvT0_T1_T2_T3_T4_T5_iT6_T7_T8_E12temp_storage;
	add.s32 	%r655, %r654, %r653;
	st.shared.u64 	[%r655], %rd93;
	st.shared.u32 	[%r655+8], %r1267;
$L__BB14_121:
	bar.sync 	0;
	ld.shared.u64 	%rd258, [_ZZN3cub18CUB_300001_SM_10006detail6reduce23DeviceReduceByKeyKernelINS1_13reduce_by_key10policy_hubI9CustomMaxfiE10Policy1000EPiS9_PfSA_S9_NS0_24ReduceByKeyScanTileStateIfyLb1EEEN4cuda3std3__48equal_toIvEES6_yfEEvT0_T1_T2_T3_T4_T5_iT6_T7_T8_E12temp_storage];
	ld.shared.f32 	%f36, [_ZZN3cub18CUB_300001_SM_10006detail6reduce23DeviceReduceByKeyKernelINS1_13reduce_by_key10policy_hubI9CustomMaxfiE10Policy1000EPiS9_PfSA_S9_NS0_24ReduceByKeyScanTileStateIfyLb1EEEN4cuda3std3__48equal_toIvEES6_yfEEvT0_T1_T2_T3_T4_T5_iT6_T7_T8_E12temp_storage+8];
	ld.shared.u64 	%rd259, [_ZZN3cub18CUB_300001_SM_10006detail6reduce23DeviceReduceByKeyKernelINS1_13reduce_by_key10policy_hubI9CustomMaxfiE10Policy1000EPiS9_PfSA_S9_NS0_24ReduceByKeyScanTileStateIfyLb1EEEN4cuda3std3__48equal_toIvEES6_yfEEvT0_T1_T2_T3_T4_T5_iT6_T7_T8_E12temp_storage+16];
	add.s64 	%rd260, %rd259, %rd258;
	ld.shared.f32 	%f37, [_ZZN3cub18CUB_300001_SM_10006detail6reduce23DeviceReduceByKeyKernelINS1_13reduce_by_key10policy_hubI9CustomMaxfiE10Policy1000EPiS9_PfSA_S9_NS0_24ReduceByKeyScanTileStateIfyLb1EEEN4cuda3std3__48equal_toIvEES6_yfEEvT0_T1_T2_T3_T4_T5_iT6_T7_T8_E12temp_storage+24];
	setp.eq.s32 	%p88, %r94, 2;
	selp.b64 	%rd261, %rd260, %rd258, %p88;
	selp.f32 	%f38, %f37, %f36, %p88;
	ld.shared.u64 	%rd262, [_ZZN3cub18CUB_300001_SM_10006detail6reduce23DeviceReduceByKeyKernelINS1_13reduce_by_key10policy_hubI9CustomMaxfiE10Policy1000EPiS9_PfSA_S9_NS0_24ReduceByKeyScanTileStateIfyLb1EEEN4cuda3std3__48equal_toIvEES6_yfEEvT0_T1_T2_T3_T4_T5_iT6_T7_T8_E12temp_storage+32];
	add.s64 	%rd263, %rd262, %rd260;
	ld.shared.f32 	%f39, [_ZZN3cub18CUB_300001_SM_10006detail6reduce23DeviceReduceByKeyKernelINS1_13reduce_by_key10policy_hubI9CustomMaxfiE10Policy1000EPiS9_PfSA_S9_NS0_24ReduceByKeyScanTileStateIfyLb1EEEN4cuda3std3__48equal_toIvEES6_yfEEvT0_T1_T2_T3_T4_T5_iT6_T7_T8_E12temp_storage+40];
	setp.eq.s32 	%p89, %r94, 3;
	selp.b64 	%rd95, %rd263, %rd261, %p89;
	selp.f32 	%f19, %f39, %f38, %p89;
	ld.shared.u64 	%rd264, [_ZZN3cub18CUB_300001_SM_10006detail6reduce23DeviceReduceByKeyKernelINS1_13reduce_by_key10policy_hubI9CustomMaxfiE10Policy1000EPiS9_PfSA_S9_NS0_24ReduceByKeyScanTileStateIfyLb1EEEN4cuda3std3__48equal_toIvEES6_yfEEvT0_T1_T2_T3_T4_T5_iT6_T7_T8_E12temp_storage+48];
	ld.shared.f32 	%f54, [_ZZN3cub18CUB_300001_SM_10006detail6reduce23DeviceReduceByKeyKernelINS1_13reduce_by_key10policy_hubI9CustomMaxfiE10Policy1000EPiS9_PfSA_S9_NS0_24ReduceByKeyScanTileStateIfyLb1EEEN4cuda3std3__48equal_toIvEES6_yfEEvT0_T1_T2_T3_T4_T5_iT6_T7_T8_E12temp_storage+56];
	add.s64 	%rd476, %rd264, %rd263;
	setp.lt.u32 	%p90, %r58, 32;
	@%p90 bra 	$L__BB14_123;
	setp.eq.s32 	%p91, %r532, 0;
	selp.b64 	%rd265, 0, %rd472, %p91;
	add.s64 	%rd472, %rd95, %rd265;
	selp.f32 	%f53, %f19, %f53, %p91;
$L__BB14_123:
	setp.eq.s32 	%p92, %r58, 0;
	selp.b64 	%rd475, 0, %rd472, %p92;
	mov.b64 	%rd477, 0;
	bra.uni 	$L__BB14_167;
$L__BB14_124:
	selp.u64 	%rd183, 1, 0, %p2;
	add.s64 	%rd184, %rd92, %rd183;
	add.s64 	%rd185, %rd184, %rd88;
	add.s64 	%rd186, %rd185, %rd89;
	add.s64 	%rd187, %rd186, %rd90;
	add.s64 	%rd188, %rd187, %rd91;
	mov.b64 	{%r182, %r187}, %rd188;
	shr.u32 	%r96, %r58, 5;
	// begin inline asm
	mov.u32 %r180, %laneid;
	// end inline asm
	mov.b32 	%r298, 1;
	mov.b32 	%r299, 0;
	mov.b32 	%r300, -1;
	// begin inline asm
	shfl.sync.up.b32 %r181, %r182, %r298, %r299, %r300;
	// end inline asm
	// begin inline asm
	shfl.sync.up.b32 %r186, %r187, %r298, %r299, %r300;
	// end inline asm
	mov.b64 	%rd189, {%r181, %r186};
	// begin inline asm
	shfl.sync.up.b32 %r191, %r1267, %r298, %r299, %r300;
	// end inline asm
	// begin inline asm
	shfl.sync.up.b32 %r196, %r197, %r298, %r299, %r300;
	// end inline asm
	setp.lt.s32 	%p46, %r180, 1;
	selp.b64 	%rd190, 0, %rd189, %p46;
	add.s64 	%rd191, %rd190, %rd188;
	mov.b64 	{%r202, %r207}, %rd191;
	mov.b32 	%r218, 2;
	// begin inline asm
	shfl.sync.up.b32 %r201, %r202, %r218, %r299, %r300;
	// end inline asm
	// begin inline asm
	shfl.sync.up.b32 %r206, %r207, %r218, %r299, %r300;
	// end inline asm
	mov.b64 	%rd192, {%r201, %r206};
	// begin inline asm
	shfl.sync.up.b32 %r211, %r1267, %r218, %r299, %r300;
	// end inline asm
	// begin inline asm
	shfl.sync.up.b32 %r216, %r217, %r218, %r299, %r300;
	// end inline asm
	setp.lt.s32 	%p47, %r180, 2;
	selp.b64 	%rd193, 0, %rd192, %p47;
	add.s64 	%rd194, %rd193, %rd191;
	mov.b64 	{%r222, %r227}, %rd194;
	mov.b32 	%r238, 4;
	// begin inline asm
	shfl.sync.up.b32 %r221, %r222, %r238, %r299, %r300;
	// end inline asm
	// begin inline asm
	shfl.sync.up.b32 %r226, %r227, %r238, %r299, %r300;
	// end inline asm
	mov.b64 	%rd195, {%r221, %r226};
	// begin inline asm
	shfl.sync.up.b32 %r231, %r1267, %r238, %r299, %r300;
	// end inline asm
	// begin inline asm
	shfl.sync.up.b32 %r236, %r237, %r238, %r299, %r300;
	// end inline asm
	setp.lt.s32 	%p48, %r180, 4;
	selp.b64 	%rd196, 0, %rd195, %p48;
	add.s64 	%rd197, %rd196, %rd194;
	mov.b64 	{%r242, %r247}, %rd197;
	mov.b32 	%r258, 8;
	// begin inline asm
	shfl.sync.up.b32 %r241, %r242, %r258, %r299, %r300;
	// end inline asm
	// begin inline asm
	shfl.sync.up.b32 %r246, %r247, %r258, %r299, %r300;
	// end inline asm
	mov.b64 	%rd198, {%r241, %r246};
	// begin inline asm
	shfl.sync.up.b32 %r251, %r1267, %r258, %r299, %r300;
	// end inline asm
	// begin inline asm
	shfl.sync.up.b32 %r256, %r257, %r258, %r299, %r300;
	// end inline asm
	setp.lt.s32 	%p49, %r180, 8;
	selp.b64 	%rd199, 0, %rd198, %p49;
	add.s64 	%rd200, %rd199, %rd197;
	mov.b64 	{%r262, %r267}, %rd200;
	mov.b32 	%r278, 16;
	// begin inline asm
	shfl.sync.up.b32 %r261, %r262, %r278, %r299, %r300;
	// end inline asm
	// begin inline asm
	shfl.sync.up.b32 %r266, %r267, %r278, %r299, %r300;
	// end inline asm
	mov.b64 	%rd201, {%r261, %r266};
	// begin inline asm
	shfl.sync.up.b32 %r271, %r1267, %r278, %r299, %r300;
	// end inline asm
	// begin inline asm
	shfl.sync.up.b32 %r276, %r277, %r278, %r299, %r300;
	// end inline asm
	setp.lt.s32 	%p50, %r180, 16;
	selp.b64 	%rd202, 0, %rd201, %p50;
	add.s64 	%rd100, %rd202, %rd200;
	mov.b64 	{%r282, %r287}, %rd100;
	// begin inline asm
	shfl.sync.up.b32 %r281, %r282, %r298, %r299, %r300;
	// end inline asm
	// begin inline asm
	shfl.sync.up.b32 %r286, %r287, %r298, %r299, %r300;
	// end inline asm
	mov.b64 	%rd472, {%r281, %r286};
	// begin inline asm
	shfl.sync.up.b32 %r291, %r1267, %r298, %r299, %r300;
	// end inline asm
	mov.b32 	%f53, %r291;
	// begin inline asm
	shfl.sync.up.b32 %r296, %r297, %r298, %r299, %r300;
	// end inline asm
	setp.ne.s32 	%p51, %r180, 31;
	@%p51 bra 	$L__BB14_126;
	shl.b32 	%r301, %r96, 4;
	mov.u32 	%r302, _ZZN3cub18CUB_300001_SM_10006detail6reduce23DeviceReduceByKeyKernelINS1_13reduce_by_key10policy_hubI9CustomMaxfiE10Policy1000EPiS9_PfSA_S9_NS0_24ReduceByKeyScanTileStateIfyLb1EEEN4cuda3std3__48equal_toIvEES6_yfEEvT0_T1_T2_T3_T4_T5_iT6_T7_T8_E12temp_storage;
	add.s32 	%r303, %r302, %r301;
	st.shared.u64 	[%r303], %rd100;
	st.shared.u32 	[%r303+8], %r1267;
$L__BB14_126:
	bar.sync 	0;
	ld.shared.u64 	%rd203, [_ZZN3cub18CUB_300001_SM_10006detail6reduce23DeviceReduceByKeyKernelINS1_13reduce_by_key10policy_hubI9CustomMaxfiE10Policy1000EPiS9_PfSA_S9_NS0_24ReduceByKeyScanTileStateIfyLb1EEEN4cuda3std3__48equal_toIvEES6_yfEEvT0_T1_T2_T3_T4_T5_iT6_T7_T8_E12temp_storage];
	ld.shared.f32 	%f32, [_ZZN3cub18CUB_300001_SM_10006detail6reduce23DeviceReduceByKeyKernelINS1_13reduce_by_key10policy_hubI9CustomMaxfiE10Policy1000EPiS9_PfSA_S9_NS0_24ReduceByKeyScanTileStateIfyLb1EEEN4cuda3std3__48equal_toIvEES6_yfEEvT0_T1_T2_T3_T4_T5_iT6_T7_T8_E12temp_storage+8];
	ld.shared.u64 	%rd204, [_ZZN3cub18CUB_300001_SM_10006detail6reduce23DeviceReduceByKeyKernelINS1_13reduce_by_key10policy_hubI9CustomMaxfiE10Policy1000EPiS9_PfSA_S9_NS0_24ReduceByKeyScanTileStateIfyLb1EEEN4cuda3std3__48equal_toIvEES6_yfEEvT0_T1_T2_T3_T4_T5_iT6_T7_T8_E12temp_storage+16];
	add.s64 	%rd205, %rd204, %rd203;
	ld.shared.f32 	%f33, [_ZZN3cub18CUB_300001_SM_10006detail6reduce23DeviceReduceByKeyKernelINS1_13reduce_by_key10policy_hubI9CustomMaxfiE10Policy1000EPiS9_PfSA_S9_NS0_24ReduceByKeyScanTileStateIfyLb1EEEN4cuda3std3__48equal_toIvEES6_yfEEvT0_T1_T2_T3_T4_T5_iT6_T7_T8_E12temp_storage+24];
	setp.eq.s32 	%p52, %r96, 2;
	selp.b64 	%rd206, %rd205, %rd203, %p52;
	selp.f32 	%f34, %f33, %f32, %p52;
	ld.shared.u64 	%rd207, [_ZZN3cub18CUB_300001_SM_10006detail6reduce23DeviceReduceByKeyKernelINS1_13reduce_by_key10policy_hubI9CustomMaxfiE10Policy1000EPiS9_PfSA_S9_NS0_24ReduceByKeyScanTileStateIfyLb1EEEN4cuda3std3__48equal_toIvEES6_yfEEvT0_T1_T2_T3_T4_T5_iT6_T7_T8_E12temp_storage+32];
	add.s64 	%rd208, %rd207, %rd205;
	ld.shared.f32 	%f35, [_ZZN3cub18CUB_300001_SM_10006detail6reduce23DeviceReduceByKeyKernelINS1_13reduce_by_key10policy_hubI9CustomMaxfiE10Policy1000EPiS9_PfSA_S9_NS0_24ReduceByKeyScanTileStateIfyLb1EEEN4cuda3std3__48equal_toIvEES6_yfEEvT0_T1_T2_T3_T4_T5_iT6_T7_T8_E12temp_storage+40];
	setp.eq.s32 	%p53, %r96, 3;
	selp.b64 	%rd102, %rd208, %rd206, %p53;
	selp.f32 	%f24, %f35, %f34, %p53;
	ld.shared.u64 	%rd209, [_ZZN3cub18CUB_300001_SM_10006detail6reduce23DeviceReduceByKeyKernelINS1_13reduce_by_key10policy_hubI9CustomMaxfiE10Policy1000EPiS9_PfSA_S9_NS0_24ReduceByKeyScanTileStateIfyLb1EEEN4cuda3std3__48equal_toIvEES6_yfEEvT0_T1_T2_T3_T4_T5_iT6_T7_T8_E12temp_storage+48];
	ld.shared.f32 	%f25, [_ZZN3cub18CUB_300001_SM_10006detail6reduce23DeviceReduceByKeyKernelINS1_13reduce_by_key10policy_hubI9CustomMaxfiE10Policy1000EPiS9_PfSA_S9_NS0_24ReduceByKeyScanTileStateIfyLb1EEEN4cuda3std3__48equal_toIvEES6_yfEEvT0_T1_T2_T3_T4_T5_iT6_T7_T8_E12temp_storage+56];
	add.s64 	%rd103, %rd209, %rd208;
	setp.lt.u32 	%p54, %r58, 32;
	@%p54 bra 	$L__BB14_128;
	setp.eq.s32 	%p55, %r180, 0;
	selp.b64 	%rd210, 0, %rd472, %p55;
	add.s64 	%rd472, %rd102, %rd210;
	selp.f32 	%f53, %f24, %f53, %p55;
	bra.uni 	$L__BB14_164;
$L__BB14_128:
	setp.ne.s32 	%p56, %r58, 0;
	mul.wide.s32 	%rd211, %r1, 16;
	add.s64 	%rd105, %rd5, %rd211;
	@%p56 bra 	$L__BB14_130;
	st.shared.u64 	[_ZZN3cub18CUB_300001_SM_10006detail6reduce23DeviceReduceByKeyKernelINS1_13reduce_by_key10policy_hubI9CustomMaxfiE10Policy1000EPiS9_PfSA_S9_NS0_24ReduceByKeyScanTileStateIfyLb1EEEN4cuda3std3__48equal_toIvEES6_yfEEvT0_T1_T2_T3_T4_T5_iT6_T7_T8_E12temp_storage+136], %rd103;
	st.shared.f32 	[_ZZN3cub18CUB_300001_SM_10006detail6reduce23DeviceReduceByKeyKernelINS1_13reduce_by_key10policy_hubI9CustomMaxfiE10Policy1000EPiS9_PfSA_S9_NS0_24ReduceByKeyScanTileStateIfyLb1EEEN4cuda3std3__48equal_toIvEES6_yfEEvT0_T1_T2_T3_T4_T5_iT6_T7_T8_E12temp_storage+144], %f25;
	add.s64 	%rd212, %rd105, 512;
	mov.b32 	%r304, %f25;
	mov.b32 	%r305, 100;
	mov.b64 	%rd213, {%r304, %r305};
	// begin inline asm
	st.relaxed.gpu.v2.u64 [%rd212], {%rd213, %rd103};
	// end inline asm
$L__BB14_130:
	not.b32 	%r306, %r58;
	add.s32 	%r1270, %r1, %r306;
	mov.u32 	%r307, %nctaid.x;
	setp.gt.u32 	%p57, %r307, 499;
	@%p57 bra 	$L__BB14_132;
	membar.cta;
	bra.uni 	$L__BB14_133;
$L__BB14_132:
	mov.b32 	%r308, 450;
	// begin inline asm
	nanosleep.u32 %r308;
	// end inline asm
$L__BB14_133:
	mul.wide.s32 	%rd215, %r1270, 16;
	add.s64 	%rd216, %rd5, %rd215;
	add.s64 	%rd106, %rd216, 512;
$L__BB14_134:
	// begin inline asm
	ld.relaxed.gpu.v2.u64 {%rd217, %rd462}, [%rd106];
	// end inline asm
	mov.b64 	{%r309, %r1269}, %rd217;
	setp.eq.s32 	%p58, %r1269, 99;
	mov.b32 	%r310, -1;
	vote.sync.any.pred 	%p59, %p58, %r310;
	@%p59 bra 	$L__BB14_134;
	mov.b32 	%f27, %r309;
	setp.eq.s32 	%p60, %r1269, 101;
	mov.b32 	%r332, -1;
	vote.sync.ballot.b32 	%r334, %p60, %r332;
	// begin inline asm
	mov.u32 %r312, %lanemask_ge;
	// end inline asm
	and.b32  	%r335, %r334, %r312;
	or.b32  	%r336, %r335, -2147483648;
	add.s32 	%r337, %r336, -1;
	not.b32 	%r338, %r336;
	and.b32  	%r339, %r338, %r337;
	popc.b32 	%r101, %r339;
	mov.b64 	{%r314, %r319}, %rd462;
	mov.b32 	%r330, 1;
	// begin inline asm
	shfl.sync.down.b32 %r313, %r314, %r330, %r101, %r332;
	// end inline asm
	// begin inline asm
	shfl.sync.down.b32 %r318, %r319, %r330, %r101, %r332;
	// end inline asm
	// begin inline asm
	shfl.sync.down.b32 %r323, %r309, %r330, %r101, %r332;
	// end inline asm
	// begin inline asm
	shfl.sync.down.b32 %r328, %r329, %r330, %r101, %r332;
	// end inline asm
	setp.ge.s32 	%p62, %r180, %r101;
	@%p62 bra 	$L__BB14_137;
	mov.b64 	%rd220, {%r313, %r318};
	add.s64 	%rd462, %rd462, %rd220;
$L__BB14_137:
	mov.b64 	{%r341, %r346}, %rd462;
	mov.b32 	%r357, 2;
	mov.b32 	%r359, -1;
	// begin inline asm
	shfl.sync.down.b32 %r340, %r341, %r357, %r101, %r359;
	// end inline asm
	// begin inline asm
	shfl.sync.down.b32 %r345, %r346, %r357, %r101, %r359;
	// end inline asm
	// begin inline asm
	shfl.sync.down.b32 %r350, %r309, %r357, %r101, %r359;
	// end inline asm
	// begin inline asm
	shfl.sync.down.b32 %r355, %r356, %r357, %r101, %r359;
	// end inline asm
	add.s32 	%r107, %r180, 2;
	setp.gt.s32 	%p63, %r107, %r101;
	@%p63 bra 	$L__BB14_139;
	mov.b64 	%rd221, {%r340, %r345};
	add.s64 	%rd462, %rd462, %rd221;
$L__BB14_139:
	mov.b64 	{%r361, %r366}, %rd462;
	mov.b32 	%r377, 4;
	mov.b32 	%r379, -1;
	// begin inline asm
	shfl.sync.down.b32 %r360, %r361, %r377, %r101, %r379;
	// end inline asm
	// begin inline asm
	shfl.sync.down.b32 %r365, %r366, %r377, %r101, %r379;
	// end inline asm
	// begin inline asm
	shfl.sync.down.b32 %r370, %r309, %r377, %r101, %r379;
	// end inline asm
	// begin inline asm
	shfl.sync.down.b32 %r375, %r376, %r377, %r101, %r379;
	// end inline asm
	add.s32 	%r110, %r180, 4;
	setp.gt.s32 	%p64, %r110, %r101;
	@%p64 bra 	$L__BB14_141;
	mov.b64 	%rd222, {%r360, %r365};
	add.s64 	%rd462, %rd462, %rd222;
$L__BB14_141:
	mov.b64 	{%r381, %r386}, %rd462;
	mov.b32 	%r397, 8;
	mov.b32 	%r399, -1;
	// begin inline asm
	shfl.sync.down.b32 %r380, %r381, %r397, %r101, %r399;
	// end inline asm
	// begin inline asm
	shfl.sync.down.b32 %r385, %r386, %r397, %r101, %r399;
	// end inline asm
	// begin inline asm
	shfl.sync.down.b32 %r390, %r309, %r397, %r101, %r399;
	// end inline asm
	// begin inline asm
	shfl.sync.down.b32 %r395, %r396, %r397, %r101, %r399;
	// end inline asm
	add.s32 	%r113, %r180, 8;
	setp.gt.s32 	%p65, %r113, %r101;
	@%p65 bra 	$L__BB14_143;
	mov.b64 	%rd223, {%r380, %r385};
	add.s64 	%rd462, %rd462, %rd223;
$L__BB14_143:
	mov.b64 	{%r401, %r406}, %rd462;
	mov.b32 	%r417, 16;
	mov.b32 	%r419, -1;
	// begin inline asm
	shfl.sync.down.b32 %r400, %r401, %r417, %r101, %r419;
	// end inline asm
	// begin inline asm
	shfl.sync.down.b32 %r405, %r406, %r417, %r101, %r419;
	// end inline asm
	// begin inline asm
	shfl.sync.down.b32 %r410, %r309, %r417, %r101, %r419;
	// end inline asm
	// begin inline asm
	shfl.sync.down.b32 %r415, %r416, %r417, %r101, %r419;
	// end inline asm
	add.s32 	%r116, %r180, 16;
	setp.gt.s32 	%p66, %r116, %r101;
	@%p66 bra 	$L__BB14_145;
	mov.b64 	%rd224, {%r400, %r405};
	add.s64 	%rd462, %rd462, %rd224;
$L__BB14_145:
	add.s64 	%rd119, %rd5, 512;
$L__BB14_146:
	setp.ne.s32 	%p67, %r1269, 101;
	mov.b32 	%r420, -1;
	vote.sync.all.pred 	%p68, %p67, %r420;
	not.pred 	%p69, %p68;
	@%p69 bra 	$L__BB14_160;
	mul.wide.s32 	%rd229, %r1270, 16;
	add.s64 	%rd230, %rd119, %rd229;
	add.s64 	%rd121, %rd230, -512;
$L__BB14_148:
	// begin inline asm
	ld.relaxed.gpu.v2.u64 {%rd231, %rd468}, [%rd121];
	// end inline asm
	mov.b64 	{%r119, %r1269}, %rd231;
	setp.eq.s32 	%p73, %r1269, 99;
	mov.b32 	%r424, -1;
	vote.sync.any.pred 	%p74, %p73, %r424;
	@%p74 bra 	$L__BB14_148;
	setp.eq.s32 	%p75, %r1269, 101;
	mov.b32 	%r445, -1;
	vote.sync.ballot.b32 	%r446, %p75, %r445;
	and.b32  	%r447, %r446, %r312;
	or.b32  	%r448, %r447, -2147483648;
	add.s32 	%r449, %r448, -1;
	not.b32 	%r450, %r448;
	and.b32  	%r451, %r450, %r449;
	popc.b32 	%r121, %r451;
	mov.b64 	{%r427, %r432}, %rd468;
	mov.b32 	%r443, 1;
	// begin inline asm
	shfl.sync.down.b32 %r426, %r427, %r443, %r121, %r445;
	// end inline asm
	// begin inline asm
	shfl.sync.down.b32 %r431, %r432, %r443, %r121, %r445;
	// end inline asm
	// begin inline asm
	shfl.sync.down.b32 %r436, %r119, %r443, %r121, %r445;
	// end inline asm
	// begin inline asm
	shfl.sync.down.b32 %r441, %r442, %r443, %r121, %r445;
	// end inline asm
	setp.ge.s32 	%p77, %r180, %r121;
	@%p77 bra 	$L__BB14_151;
	mov.b64 	%rd234, {%r426, %r431};
	add.s64 	%rd468, %rd468, %rd234;
$L__BB14_151:
	mov.b64 	{%r453, %r458}, %rd468;
	mov.b32 	%r469, 2;
	mov.b32 	%r471, -1;
	// begin inline asm
	shfl.sync.down.b32 %r452, %r453, %r469, %r121, %r471;
	// end inline asm
	// begin inline asm
	shfl.sync.down.b32 %r457, %r458, %r469, %r121, %r471;
	// end inline asm
	// begin inline asm
	shfl.sync.down.b32 %r462, %r119, %r469, %r121, %r471;
	// end inline asm
	// begin inline asm
	shfl.sync.down.b32 %r467, %r468, %r469, %r121, %r471;
	// end inline asm
	setp.gt.s32 	%p78, %r107, %r121;
	@%p78 bra 	$L__BB14_153;
	mov.b64 	%rd235, {%r452, %r457};
	add.s64 	%rd468, %rd468, %rd235;
$L__BB14_153:
	mov.b64 	{%r473, %r478}, %rd468;
	mov.b32 	%r489, 4;
	mov.b32 	%r491, -1;
	// begin inline asm
	shfl.sync.down.b32 %r472, %r473, %r489, %r121, %r491;
	// end inline asm
	// begin inline asm
	shfl.sync.down.b32 %r477, %r478, %r489, %r121, %r491;
	// end inline asm
	// begin inline asm
	shfl.sync.down.b32 %r482, %r119, %r489, %r121, %r491;
	// end inline asm
	// begin inline asm
	shfl.sync.down.b32 %r487, %r488, %r489, %r121, %r491;
	// end inline asm
	setp.gt.s32 	%p79, %r110, %r121;
	@%p79 bra 	$L__BB14_155;
	mov.b64 	%rd236, {%r472, %r477};
	add.s64 	%rd468, %rd468, %rd236;
$L__BB14_155:
	mov.b64 	{%r493, %r498}, %rd468;
	mov.b32 	%r509, 8;
	mov.b32 	%r511, -1;
	// begin inline asm
	shfl.sync.down.b32 %r492, %r493, %r509, %r121, %r511;
	// end inline asm
	// begin inline asm
	shfl.sync.down.b32 %r497, %r498, %r509, %r121, %r511;
	// end inline asm
	// begin inline asm
	shfl.sync.down.b32 %r502, %r119, %r509, %r121, %r511;
	// end inline asm
	// begin inline asm
	shfl.sync.down.b32 %r507, %r508, %r509, %r121, %r511;
	// end inline asm
	setp.gt.s32 	%p80, %r113, %r121;
	@%p80 bra 	$L__BB14_157;
	mov.b64 	%rd237, {%r492, %r497};
	add.s64 	%rd468, %rd468, %rd237;
$L__BB14_157:
	mov.b64 	{%r513, %r518}, %rd468;
	mov.b32 	%r529, 16;
	mov.b32 	%r531, -1;
	// begin inline asm
	shfl.sync.down.b32 %r512, %r513, %r529, %r121, %r531;
	// end inline asm
	// begin inline asm
	shfl.sync.down.b32 %r517, %r518, %r529, %r121, %r531;
	// end inline asm
	// begin inline asm
	shfl.sync.down.b32 %r522, %r119, %r529, %r121, %r531;
	// end inline asm
	// begin inline asm
	shfl.sync.down.b32 %r527, %r528, %r529, %r121, %r531;
	// end inline asm
	setp.gt.s32 	%p81, %r116, %r121;
	@%p81 bra 	$L__BB14_159;
	mov.b64 	%rd238, {%r512, %r517};
	add.s64 	%rd468, %rd468, %rd238;
$L__BB14_159:
	add.s64 	%rd462, %rd468, %rd462;
	add.s32 	%r1270, %r1270, -32;
	bra.uni 	$L__BB14_146;
$L__BB14_160:
	setp.ne.s32 	%p70, %r58, 0;
	@%p70 bra 	$L__BB14_162;
	add.s64 	%rd227, %rd462, %rd103;
	add.s64 	%rd225, %rd105, 512;
	mov.b32 	%r422, %f25;
	mov.b32 	%r423, 101;
	mov.b64 	%rd226, {%r422, %r423};
	// begin inline asm
	st.relaxed.gpu.v2.u64 [%rd225], {%rd226, %rd227};
	// end inline asm
	st.shared.u64 	[_ZZN3cub18CUB_300001_SM_10006detail6reduce23DeviceReduceByKeyKernelINS1_13reduce_by_key10policy_hubI9CustomMaxfiE10Policy1000EPiS9_PfSA_S9_NS0_24ReduceByKeyScanTileStateIfyLb1EEEN4cuda3std3__48equal_toIvEES6_yfEEvT0_T1_T2_T3_T4_T5_iT6_T7_T8_E12temp_storage+104], %rd462;
	st.shared.f32 	[_ZZN3cub18CUB_300001_SM_10006detail6reduce23DeviceReduceByKeyKernelINS1_13reduce_by_key10policy_hubI9CustomMaxfiE10Policy1000EPiS9_PfSA_S9_NS0_24ReduceByKeyScanTileStateIfyLb1EEEN4cuda3std3__48equal_toIvEES6_yfEEvT0_T1_T2_T3_T4_T5_iT6_T7_T8_E12temp_storage+112], %f27;
	st.shared.u64 	[_ZZN3cub18CUB_300001_SM_10006detail6reduce23DeviceReduceByKeyKernelINS1_13reduce_by_key10policy_hubI9CustomMaxfiE10Policy1000EPiS9_PfSA_S9_NS0_24ReduceByKeyScanTileStateIfyLb1EEEN4cuda3std3__48equal_toIvEES6_yfEEvT0_T1_T2_T3_T4_T5_iT6_T7_T8_E12temp_storage+120], %rd227;
	st.shared.f32 	[_ZZN3cub18CUB_300001_SM_10006detail6reduce23DeviceReduceByKeyKernelINS1_13reduce_by_key10policy_hubI9CustomMaxfiE10Policy1000EPiS9_PfSA_S9_NS0_24ReduceByKeyScanTileStateIfyLb1EEEN4cuda3std3__48equal_toIvEES6_yfEEvT0_T1_T2_T3_T4_T5_iT6_T7_T8_E12temp_storage+128], %f25;
$L__BB14_162:
	setp.ne.s32 	%p71, %r180, 0;
	@%p71 bra 	$L__BB14_164;
	st.shared.u64 	[_ZZN3cub18CUB_300001_SM_10006detail6reduce23DeviceReduceByKeyKernelINS1_13reduce_by_key10policy_hubI9CustomMaxfiE10Policy1000EPiS9_PfSA_S9_NS0_24ReduceByKeyScanTileStateIfyLb1EEEN4cuda3std3__48equal_toIvEES6_yfEEvT0_T1_T2_T3_T4_T5_iT6_T7_T8_E12temp_storage+72], %rd462;
	st.shared.f32 	[_ZZN3cub18CUB_300001_SM_10006detail6reduce23DeviceReduceByKeyKernelINS1_13reduce_by_key10policy_hubI9CustomMaxfiE10Policy1000EPiS9_PfSA_S9_NS0_24ReduceByKeyScanTileStateIfyLb1EEEN4cuda3std3__48equal_toIvEES6_yfEEvT0_T1_T2_T3_T4_T5_iT6_T7_T8_E12temp_storage+80], %f27;
	mov.u64 	%rd472, %rd462;
	mov.f32 	%f53, %f27;
$L__BB14_164:
	setp.eq.s32 	%p72, %r58, 0;
	bar.sync 	0;
	@%p72 bra 	$L__BB14_166;
	ld.shared.u64 	%rd228, [_ZZN3cub18CUB_300001_SM_10006detail6reduce23DeviceReduceByKeyKernelINS1_13reduce_by_key10policy_hubI9CustomMaxfiE10Policy1000EPiS9_PfSA_S9_NS0_24ReduceByKeyScanTileStateIfyLb1EEEN4cuda3std3__48equal_toIvEES6_yfEEvT0_T1_T2_T3_T4_T5_iT6_T7_T8_E12temp_storage+72];
	add.s64 	%rd472, %rd228, %rd472;
$L__BB14_166:
	ld.shared.u64 	%rd476, [_ZZN3cub18CUB_300001_SM_10006detail6reduce23DeviceReduceByKeyKernelINS1_13reduce_by_key10policy_hubI9CustomMaxfiE10Policy1000EPiS9_PfSA_S9_NS0_24ReduceByKeyScanTileStateIfyLb1EEEN4cuda3std3__48equal_toIvEES6_yfEEvT0_T1_T2_T3_T4_T5_iT6_T7_T8_E12temp_storage+136];
	ld.shared.u64 	%rd477, [_ZZN3cub18CUB_300001_SM_10006detail6reduce23DeviceReduceByKeyKernelINS1_13reduce_by_key10policy_hubI9CustomMaxfiE10Policy1000EPiS9_PfSA_S9_NS0_24ReduceByKeyScanTileStateIfyLb1EEEN4cuda3std3__48equal_toIvEES6_yfEEvT0_T1_T2_T3_T4_T5_iT6_T7_T8_E12temp_storage+104];
	ld.shared.f32 	%f54, [_ZZN3cub18CUB_300001_SM_10006detail6reduce23DeviceReduceByKeyKernelINS1_13reduce_by_key10policy_hubI9CustomMaxfiE10Policy1000EPiS9_PfSA_S9_NS0_24ReduceByKeyScanTileStateIfyLb1EEEN4cuda3std3__48equal_toIvEES6_yfEEvT0_T1_T2_T3_T4_T5_iT6_T7_T8_E12temp_storage+128];
	mov.u64 	%rd475, %rd472;
$L__BB14_167:
	selp.u64 	%rd267, 1, 0, %p7;
	add.s64 	%rd143, %rd475, %rd267;
	selp.u64 	%rd268, 1, 0, %p2;
	add.s64 	%rd144, %rd143, %rd268;
	add.s64 	%rd145, %rd144, %rd88;
	add.s64 	%rd146, %rd145, %rd89;
	add.s64 	%rd147, %rd146, %rd90;
	setp.lt.u64 	%p93, %rd476, 129;
	@%p93 bra 	$L__BB14_187;
	bar.sync 	0;
	not.pred 	%p100, %p7;
	@%p100 bra 	$L__BB14_170;
	cvt.u32.u64 	%r656, %rd477;
	cvt.u32.u64 	%r657, %rd472;
	sub.s32 	%r658, %r657, %r656;
	shl.b32 	%r659, %r658, 3;
	mov.u32 	%r660, _ZZN3cub18CUB_300001_SM_10006detail6reduce23DeviceReduceByKeyKernelINS1_13reduce_by_key10policy_hubI9CustomMaxfiE10Policy1000EPiS9_PfSA_S9_NS0_24ReduceByKeyScanTileStateIfyLb1EEEN4cuda3std3__48equal_toIvEES6_yfEEvT0_T1_T2_T3_T4_T5_iT6_T7_T8_E12temp_storage;
	add.s32 	%r661, %r660, %r659;
	mov.b32 	%r662, %f53;
	st.shared.v2.u32 	[%r661], {%r1261, %r662};
$L__BB14_170:
	not.pred 	%p101, %p2;
	@%p101 bra 	$L__BB14_172;
	cvt.u32.u64 	%r663, %rd477;
	cvt.u32.u64 	%r664, %rd143;
	sub.s32 	%r665, %r664, %r663;
	shl.b32 	%r666, %r665, 3;
	mov.u32 	%r667, _ZZN3cub18CUB_300001_SM_10006detail6reduce23DeviceReduceByKeyKernelINS1_13reduce_by_key10policy_hubI9CustomMaxfiE10Policy1000EPiS9_PfSA_S9_NS0_24ReduceByKeyScanTileStateIfyLb1EEEN4cuda3std3__48equal_toIvEES6_yfEEvT0_T1_T2_T3_T4_T5_iT6_T7_T8_E12temp_storage;
	add.s32 	%r668, %r667, %r666;
	st.shared.v2.u32 	[%r668], {%r1255, %r1262};
$L__BB14_172:
	not.pred 	%p102, %p3;
	@%p102 bra 	$L__BB14_174;
	cvt.u32.u64 	%r669, %rd477;
	cvt.u32.u64 	%r670, %rd144;
	sub.s32 	%r671, %r670, %r669;
	shl.b32 	%r672, %r671, 3;
	mov.u32 	%r673, _ZZN3cub18CUB_300001_SM_10006detail6reduce23DeviceReduceByKeyKernelINS1_13reduce_by_key10policy_hubI9CustomMaxfiE10Policy1000EPiS9_PfSA_S9_NS0_24ReduceByKeyScanTileStateIfyLb1EEEN4cuda3std3__48equal_toIvEES6_yfEEvT0_T1_T2_T3_T4_T5_iT6_T7_T8_E12temp_storage;
	add.s32 	%r674, %r673, %r672;
	st.shared.v2.u32 	[%r674], {%r1256, %r1263};
$L__BB14_174:
	not.pred 	%p103, %p4;
	@%p103 bra 	$L__BB14_176;
	cvt.u32.u64 	%r675, %rd477;
	cvt.u32.u64 	%r676, %rd145;
	sub.s32 	%r677, %r676, %r675;
	shl.b32 	%r678, %r677, 3;
	mov.u32 	%r679, _ZZN3cub18CUB_300001_SM_10006detail6reduce23DeviceReduceByKeyKernelINS1_13reduce_by_key10policy_hubI9CustomMaxfiE10Policy1000EPiS9_PfSA_S9_NS0_24ReduceByKeyScanTileStateIfyLb1EEEN4cuda3std3__48equal_toIvEES6_yfEEvT0_T1_T2_T3_T4_T5_iT6_T7_T8_E12temp_storage;
	add.s32 	%r680, %r679, %r678;
	st.shared.v2.u32 	[%r680], {%r1257, %r1264};
$L__BB14_176:
	not.pred 	%p104, %p5;
	@%p104 bra 	$L__BB14_178;
	cvt.u32.u64 	%r681, %rd477;
	cvt.u32.u64 	%r682, %rd146;
	sub.s32 	%r683, %r682, %r681;
	shl.b32 	%r684, %r683, 3;
	mov.u32 	%r685, _ZZN3cub18CUB_300001_SM_10006detail6reduce23DeviceReduceByKeyKernelINS1_13reduce_by_key10policy_hubI9CustomMaxfiE10Policy1000EPiS9_PfSA_S9_NS0_24ReduceByKeyScanTileStateIfyLb1EEEN4cuda3std3__48equal_toIvEES6_yfEEvT0_T1_T2_T3_T4_T5_iT6_T7_T8_E12temp_storage;
	add.s32 	%r686, %r685, %r684;
	st.shared.v2.u32 	[%r686], {%r1258, %r1265};
$L__BB14_178:
	not.pred 	%p105, %p6;
	@%p105 bra 	$L__BB14_180;
	cvt.u32.u64 	%r687, %rd477;
	cvt.u32.u64 	%r688, %rd147;
	sub.s32 	%r689, %r688, %r687;
	shl.b32 	%r690, %r689, 3;
	mov.u32 	%r691, _ZZN3cub18CUB_300001_SM_10006detail6reduce23DeviceReduceByKeyKernelINS1_13reduce_by_key10policy_hubI9CustomMaxfiE10Policy1000EPiS9_PfSA_S9_NS0_24ReduceByKeyScanTileStateIfyLb1EEEN4cuda3std3__48equal_toIvEES6_yfEEvT0_T1_T2_T3_T4_T5_iT6_T7_T8_E12temp_storage;
	add.s32 	%r692, %r691, %r690;
	st.shared.v2.u32 	[%r692], {%r1259, %r1266};
$L__BB14_180:
	bar.sync 	0;
	cvt.u64.u32 	%rd482, %r58;
	setp.le.u64 	%p106, %rd476, %rd482;
	@%p106 bra 	$L__BB14_199;
	not.b64 	%rd287, %rd482;
	add.s64 	%rd149, %rd476, %rd287;
	shr.u64 	%rd288, %rd149, 7;
	add.s64 	%rd289, %rd288, 1;
	and.b64  	%rd478, %rd289, 3;
	and.b64  	%rd290, %rd149, 384;
	setp.eq.s64 	%p107, %rd290, 384;
	@%p107 bra 	$L__BB14_184;
	add.s64 	%rd291, %rd477, %rd482;
	shl.b64 	%rd292, %rd291, 2;
	add.s64 	%rd480, %rd2, %rd292;
	add.s64 	%rd479, %rd3, %rd292;
	shl.b32 	%r693, %r58, 3;
	mov.u32 	%r694, _ZZN3cub18CUB_300001_SM_10006detail6reduce23DeviceReduceByKeyKernelINS1_13reduce_by_key10policy_hubI9CustomMaxfiE10Policy1000EPiS9_PfSA_S9_NS0_24ReduceByKeyScanTileStateIfyLb1EEEN4cuda3std3__48equal_toIvEES6_yfEEvT0_T1_T2_T3_T4_T5_iT6_T7_T8_E12temp_storage;
	add.s32 	%r1271, %r694, %r693;
	shl.b64 	%rd293, %rd478, 7;
	add.s64 	%rd482, %rd293, %rd482;
$L__BB14_183:
	.pragma "nounroll";
	ld.shared.v2.u32 	{%r695, %r696}, [%r1271];
	st.global.u32 	[%rd479], %r695;
	st.global.u32 	[%rd480], %r696;
	add.s64 	%rd480, %rd480, 512;
	add.s64 	%rd479, %rd479, 512;
	add.s32 	%r1271, %r1271, 1024;
	add.s64 	%rd478, %rd478, -1;
	setp.ne.s64 	%p108, %rd478, 0;
	@%p108 bra 	$L__BB14_183;
$L__BB14_184:
	setp.lt.u64 	%p109, %rd149, 384;
	@%p109 bra 	$L__BB14_199;
	mov.u32 	%r699, _ZZN3cub18CUB_300001_SM_10006detail6reduce23DeviceReduceByKeyKernelINS1_13reduce_by_key10policy_hubI9CustomMaxfiE10Policy1000EPiS9_PfSA_S9_NS0_24ReduceByKeyScanTileStateIfyLb1EEEN4cuda3std3__48equal_toIvEES6_yfEEvT0_T1_T2_T3_T4_T5_iT6_T7_T8_E12temp_storage;
$L__BB14_186:
	cvt.u32.u64 	%r697, %rd482;
	shl.b32 	%r698, %r697, 3;
	add.s32 	%r700, %r699, %r698;
	ld.shared.v2.u32 	{%r701, %r702}, [%r700];
	add.s64 	%rd294, %rd482, %rd477;
	shl.b64 	%rd295, %rd294, 2;
	add.s64 	%rd296, %rd3, %rd295;
	st.global.u32 	[%rd296], %r701;
	add.s64 	%rd297, %rd2, %rd295;
	st.global.u32 	[%rd297], %r702;
	ld.shared.v2.u32 	{%r703, %r704}, [%r700+1024];
	and.b64  	%rd298, %rd482, 4294967295;
	add.s64 	%rd299, %rd477, %rd298;
	shl.b64 	%rd300, %rd299, 2;
	add.s64 	%rd301, %rd3, %rd300;
	st.global.u32 	[%rd301+512], %r703;
	add.s64 	%rd302, %rd2, %rd300;
	st.global.u32 	[%rd302+512], %r704;
	ld.shared.v2.u32 	{%r705, %r706}, [%r700+2048];
	st.global.u32 	[%rd301+1024], %r705;
	st.global.u32 	[%rd302+1024], %r706;
	ld.shared.v2.u32 	{%r707, %r708}, [%r700+3072];
	st.global.u32 	[%rd301+1536], %r707;
	st.global.u32 	[%rd302+1536], %r708;
	add.s64 	%rd303, %rd482, 512;
	and.b64  	%rd482, %rd303, 4294967295;
	setp.gt.u64 	%p110, %rd476, %rd482;
	@%p110 bra 	$L__BB14_186;
	bra.uni 	$L__BB14_199;
$L__BB14_187:
	not.pred 	%p94, %p7;
	@%p94 bra 	$L__BB14_189;
	shl.b64 	%rd269, %rd472, 2;
	add.s64 	%rd270, %rd3, %rd269;
	st.global.u32 	[%rd270], %r1261;
	add.s64 	%rd271, %rd2, %rd269;
	st.global.f32 	[%rd271], %f53;
$L__BB14_189:
	not.pred 	%p95, %p2;
	@%p95 bra 	$L__BB14_191;
	shl.b64 	%rd272, %rd143, 2;
	add.s64 	%rd273, %rd3, %rd272;
	st.global.u32 	[%rd273], %r1255;
	add.s64 	%rd274, %rd2, %rd272;
	st.global.u32 	[%rd274], %r1262;
$L__BB14_191:
	not.pred 	%p96, %p3;
	@%p96 bra 	$L__BB14_193;
	shl.b64 	%rd275, %rd144, 2;
	add.s64 	%rd276, %rd3, %rd275;
	st.global.u32 	[%rd276], %r1256;
	add.s64 	%rd277, %rd2, %rd275;
	st.global.u32 	[%rd277], %r1263;
$L__BB14_193:
	not.pred 	%p97, %p4;
	@%p97 bra 	$L__BB14_195;
	shl.b64 	%rd278, %rd145, 2;
	add.s64 	%rd279, %rd3, %rd278;
	st.global.u32 	[%rd279], %r1257;
	add.s64 	%rd280, %rd2, %rd278;
	st.global.u32 	[%rd280], %r1264;
$L__BB14_195:
	not.pred 	%p98, %p5;
	@%p98 bra 	$L__BB14_197;
	shl.b64 	%rd281, %rd146, 2;
	add.s64 	%rd282, %rd3, %rd281;
	st.global.u32 	[%rd282], %r1258;
	add.s64 	%rd283, %rd2, %rd281;
	st.global.u32 	[%rd283], %r1265;
$L__BB14_197:
	not.pred 	%p99, %p6;
	@%p99 bra 	$L__BB14_199;
	shl.b64 	%rd284, %rd147, 2;
	add.s64 	%rd285, %rd3, %rd284;
	st.global.u32 	[%rd285], %r1259;
	add.s64 	%rd286, %rd2, %rd284;
	st.global.u32 	[%rd286], %r1266;
$L__BB14_199:
	setp.ne.s32 	%p111, %r58, 127;
	@%p111 bra 	$L__BB14_203;
	add.s64 	%rd483, %rd477, %rd476;
	setp.ne.s64 	%p112, %rd7, 768;
	@%p112 bra 	$L__BB14_202;
	shl.b64 	%rd304, %rd483, 2;
	add.s64 	%rd305, %rd3, %rd304;
	st.global.u32 	[%rd305], %r1260;
	add.s64 	%rd306, %rd2, %rd304;
	st.global.f32 	[%rd306], %f54;
	add.s64 	%rd483, %rd483, 1;
$L__BB14_202:
	cvta.to.global.u64 	%rd307, %rd166;
	st.global.u32 	[%rd307], %rd483;
$L__BB14_203:
	ret;

}
	// .globl	_ZN3cub18CUB_300001_SM_10006detail9transform16transform_kernelINS2_10policy_hubILb1EN4cuda3std3__45tupleIJN6thrust24THRUST_300001_SM_1000_NS12zip_iteratorINS8_IJNSA_6detail15normal_iteratorINSA_10device_ptrIfEEEENSD_INSE_IiEEEEEEEEEEEEE10policy1000EiNS7_10__identityENSA_7pointerINS8_IJfiEEENSA_8cuda_cub3tagENSA_11use_defaultEST_EEJSK_EEEvT0_iT1_T2_DpNS2_10kernel_argIT3_EE
.visible .entry _ZN3cub18CUB_300001_SM_10006detail9transform16transform_kernelINS2_10policy_hubILb1EN4cuda3std3__45tupleIJN6thrust24THRUST_300001_SM_1000_NS12zip_iteratorINS8_IJNSA_6detail15normal_iteratorINSA_10device_ptrIfEEEENSD_INSE_IiEEEEEEEEEEEEE10policy1000EiNS7_10__identityENSA_7pointerINS8_IJfiEEENSA_8cuda_cub3tagENSA_11use_defaultEST_EEJSK_EEEvT0_iT1_T2_DpNS2_10kernel_argIT3_EE(
	.param .u32 _ZN3cub18CUB_300001_SM_10006detail9transform16transform_kernelINS2_10policy_hubILb1EN4cuda3std3__45tupleIJN6thrust24THRUST_300001_SM_1000_NS12zip_iteratorINS8_IJNSA_6detail15normal_iteratorINSA_10device_ptrIfEEEENSD_INSE_IiEEEEEEEEEEEEE10policy1000EiNS7_10__identityENSA_7pointerINS8_IJfiEEENSA_8cuda_cub3tagENSA_11use_defaultEST_EEJSK_EEEvT0_iT1_T2_DpNS2_10kernel_argIT3_EE_param_0,
	.param .u32 _ZN3cub18CUB_300001_SM_10006detail9transform16transform_kernelINS2_10policy_hubILb1EN4cuda3std3__45tupleIJN6thrust24THRUST_300001_SM_1000_NS12zip_iteratorINS8_IJNSA_6detail15normal_iteratorINSA_10device_ptrIfEEEENSD_INSE_IiEEEEEEEEEEEEE10policy1000EiNS7_10__identityENSA_7pointerINS8_IJfiEEENSA_8cuda_cub3tagENSA_11use_defaultEST_EEJSK_EEEvT0_iT1_T2_DpNS2_10kernel_argIT3_EE_param_1,
	.param .align 1 .b8 _ZN3cub18CUB_300001_SM_10006detail9transform16transform_kernelINS2_10policy_hubILb1EN4cuda3std3__45tupleIJN6thrust24THRUST_300001_SM_1000_NS12zip_iteratorINS8_IJNSA_6detail15normal_iteratorINSA_10device_ptrIfEEEENSD_INSE_IiEEEEEEEEEEEEE10policy1000EiNS7_10__identityENSA_7pointerINS8_IJfiEEENSA_8cuda_cub3tagENSA_11use_defaultEST_EEJSK_EEEvT0_iT1_T2_DpNS2_10kernel_argIT3_EE_param_2[1],
	.param .align 8 .b8 _ZN3cub18CUB_300001_SM_10006detail9transform16transform_kernelINS2_10policy_hubILb1EN4cuda3std3__45tupleIJN6thrust24THRUST_300001_SM_1000_NS12zip_iteratorINS8_IJNSA_6detail15normal_iteratorINSA_10device_ptrIfEEEENSD_INSE_IiEEEEEEEEEEEEE10policy1000EiNS7_10__identityENSA_7pointerINS8_IJfiEEENSA_8cuda_cub3tagENSA_11use_defaultEST_EEJSK_EEEvT0_iT1_T2_DpNS2_10kernel_argIT3_EE_param_3[8],
	.param .align 8 .b8 _ZN3cub18CUB_300001_SM_10006detail9transform16transform_kernelINS2_10policy_hubILb1EN4cuda3std3__45tupleIJN6thrust24THRUST_300001_SM_1000_NS12zip_iteratorINS8_IJNSA_6detail15normal_iteratorINSA_10device_ptrIfEEEENSD_INSE_IiEEEEEEEEEEEEE10policy1000EiNS7_10__identityENSA_7pointerINS8_IJfiEEENSA_8cuda_cub3tagENSA_11use_defaultEST_EEJSK_EEEvT0_iT1_T2_DpNS2_10kernel_argIT3_EE_param_4[16]
)
.maxntid 128
{
	.reg .pred 	%p<35>;
	.reg .b32 	%r<124>;
	.reg .b32 	%f<45>;
	.reg .b64 	%rd<106>;

	ld.param.u32 	%r45, [_ZN3cub18CUB_300001_SM_10006detail9transform16transform_kernelINS2_10policy_hubILb1EN4cuda3std3__45tupleIJN6thrust24THRUST_300001_SM_1000_NS12zip_iteratorINS8_IJNSA_6detail15normal_iteratorINSA_10device_ptrIfEEEENSD_INSE_IiEEEEEEEEEEEEE10policy1000EiNS7_10__identityENSA_7pointerINS8_IJfiEEENSA_8cuda_cub3tagENSA_11use_defaultEST_EEJSK_EEEvT0_iT1_T2_DpNS2_10kernel_argIT3_EE_param_0];
	ld.param.u64 	%rd20, [_ZN3cub18CUB_300001_SM_10006detail9transform16transform_kernelINS2_10policy_hubILb1EN4cuda3std3__45tupleIJN6thrust24THRUST_300001_SM_1000_NS12zip_iteratorINS8_IJNSA_6detail15normal_iteratorINSA_10device_ptrIfEEEENSD_INSE_IiEEEEEEEEEEEEE10policy1000EiNS7_10__identityENSA_7pointerINS8_IJfiEEENSA_8cuda_cub3tagENSA_11use_defaultEST_EEJSK_EEEvT0_iT1_T2_DpNS2_10kernel_argIT3_EE_param_4+8];
	ld.param.u64 	%rd21, [_ZN3cub18CUB_300001_SM_10006detail9transform16transform_kernelINS2_10policy_hubILb1EN4cuda3std3__45tupleIJN6thrust24THRUST_300001_SM_1000_NS12zip_iteratorINS8_IJNSA_6detail15normal_iteratorINSA_10device_ptrIfEEEENSD_INSE_IiEEEEEEEEEEEEE10policy1000EiNS7_10__identityENSA_7pointerINS8_IJfiEEENSA_8cuda_cub3tagENSA_11use_defaultEST_EEJSK_EEEvT0_iT1_T2_DpNS2_10kernel_argIT3_EE_param_4];
	ld.param.u64 	%rd22, [_ZN3cub18CUB_300001_SM_10006detail9transform16transform_kernelINS2_10policy_hubILb1EN4cuda3std3__45tupleIJN6thrust24THRUST_300001_SM_1000_NS12zip_iteratorINS8_IJNSA_6detail15normal_iteratorINSA_10device_ptrIfEEEENSD_INSE_IiEEEEEEEEEEEEE10policy1000EiNS7_10__identityENSA_7pointerINS8_IJfiEEENSA_8cuda_cub3tagENSA_11use_defaultEST_EEJSK_EEEvT0_iT1_T2_DpNS2_10kernel_argIT3_EE_param_3];
	ld.param.u32 	%r44, [_ZN3cub18CUB_300001_SM_10006detail9transform16transform_kernelINS2_10policy_hubILb1EN4cuda3std3__45tupleIJN6thrust24THRUST_300001_SM_1000_NS12zip_iteratorINS8_IJNSA_6detail15normal_iteratorINSA_10device_ptrIfEEEENSD_INSE_IiEEEEEEEEEEEEE10policy1000EiNS7_10__identityENSA_7pointerINS8_IJfiEEENSA_8cuda_cub3tagENSA_11use_defaultEST_EEJSK_EEEvT0_iT1_T2_DpNS2_10kernel_argIT3_EE_param_1];
	cvta.to.global.u64 	%rd1, %rd22;
	cvta.to.global.u64 	%rd2, %rd21;
	cvta.to.global.u64 	%rd3, %rd20;
	shl.b32 	%r46, %r44, 7;
	mov.u32 	%r47, %ctaid.x;
	mul.lo.s32 	%r1, %r46, %r47;
	sub.s32 	%r48, %r45, %r1;
	min.s32 	%r2, %r46, %r48;
	mul.wide.s32 	%rd104, %r1, 4;
	add.s64 	%rd4, %rd2, %rd104;
	add.s64 	%rd5, %rd3, %rd104;
	mul.wide.s32 	%rd24, %r1, 8;
	add.s64 	%rd6, %rd1, %rd24;
	setp.gt.s32 	%p1, %r46, %r48;
	@%p1 bra 	$L__BB15_14;
	setp.lt.s32 	%p2, %r44, 1;
	@%p2 bra 	$L__BB15_55;
	mov.u32 	%r3, %tid.x;
	and.b32  	%r4, %r44, 15;
	setp.lt.u32 	%p3, %r44, 16;
	mov.b32 	%r119, 0;
	@%p3 bra 	$L__BB15_5;
	and.b32  	%r119, %r44, 2147483632;
	neg.s32 	%r114, %r119;
	mul.wide.u32 	%rd26, %r3, 8;
	add.s64 	%rd27, %rd24, %rd1;
	add.s64 	%rd28, %rd27, %rd26;
	add.s64 	%rd105, %rd28, 4100;
	add.s32 	%r113, %r3, 1152;
	add.s64 	%rd9, %rd27, 3076;
	add.s64 	%rd31, %rd104, 1536;
$L__BB15_4:
	.pragma "nounroll";
	mul.wide.s32 	%rd29, %r113, 4;
	add.s64 	%rd32, %rd2, %rd31;
	add.s64 	%rd33, %rd32, %rd29;
	add.s64 	%rd34, %rd3, %rd31;
	add.s64 	%rd35, %rd34, %rd29;
	mul.wide.s32 	%rd36, %r113, 8;
	add.s64 	%rd37, %rd9, %rd36;
	mul.wide.u32 	%rd38, %r3, 4;
	or.b64  	%rd39, %rd38, 4096;
	add.s64 	%rd40, %rd2, %rd39;
	add.s64 	%rd41, %rd40, %rd104;
	add.s64 	%rd42, %rd3, %rd39;
	add.s64 	%rd43, %rd42, %rd104;
	ld.global.f32 	%f1, [%rd41+-4096];
	ld.global.u32 	%r50, [%rd43+-4096];
	st.global.f32 	[%rd105+-4100], %f1;
	st.global.u32 	[%rd105+-4096], %r50;
	ld.global.f32 	%f2, [%rd41+-3584];
	ld.global.u32 	%r51, [%rd43+-3584];
	st.global.f32 	[%rd105+-3076], %f2;
	st.global.u32 	[%rd105+-3072], %r51;
	ld.global.f32 	%f3, [%rd41+-3072];
	ld.global.u32 	%r52, [%rd43+-3072];
	st.global.f32 	[%rd105+-2052], %f3;
	st.global.u32 	[%rd105+-2048], %r52;
	ld.global.f32 	%f4, [%rd41+-2560];
	ld.global.u32 	%r53, [%rd43+-2560];
	st.global.f32 	[%rd105+-1028], %f4;
	st.global.u32 	[%rd105+-1024], %r53;
	ld.global.f32 	%f5, [%rd41+-2048];
	ld.global.u32 	%r54, [%rd43+-2048];
	st.global.f32 	[%rd105+-4], %f5;
	st.global.u32 	[%rd105], %r54;
	ld.global.f32 	%f6, [%rd41+-1536];
	ld.global.u32 	%r55, [%rd43+-1536];
	st.global.f32 	[%rd105+1020], %f6;
	st.global.u32 	[%rd105+1024], %r55;
	ld.global.f32 	%f7, [%rd41+-1024];
	ld.global.u32 	%r56, [%rd43+-1024];
	st.global.f32 	[%rd105+2044], %f7;
	st.global.u32 	[%rd105+2048], %r56;
	ld.global.f32 	%f8, [%rd41+-512];
	ld.global.u32 	%r57, [%rd43+-512];
	st.global.f32 	[%rd105+3068], %f8;
	st.global.u32 	[%rd105+3072], %r57;
	ld.global.f32 	%f9, [%rd41];
	ld.global.u32 	%r58, [%rd43];
	st.global.f32 	[%rd105+4092], %f9;
	st.global.u32 	[%rd105+4096], %r58;
	ld.global.f32 	%f10, [%rd33+-1536];
	ld.global.u32 	%r59, [%rd35+-1536];
	st.global.f32 	[%rd37+-3076], %f10;
	st.global.u32 	[%rd37+-3072], %r59;
	ld.global.f32 	%f11, [%rd33+-1024];
	ld.global.u32 	%r60, [%rd35+-1024];
	st.global.f32 	[%rd37+-2052], %f11;
	st.global.u32 	[%rd37+-2048], %r60;
	ld.global.f32 	%f12, [%rd33+-512];
	ld.global.u32 	%r61, [%rd35+-512];
	st.global.f32 	[%rd37+-1028], %f12;
	st.global.u32 	[%rd37+-1024], %r61;
	ld.global.f32 	%f13, [%rd33];
	ld.global.u32 	%r62, [%rd35];
	st.global.f32 	[%rd37+-4], %f13;
	st.global.u32 	[%rd37], %r62;
	ld.global.f32 	%f14, [%rd33+512];
	ld.global.u32 	%r63, [%rd35+512];
	st.global.f32 	[%rd37+1020], %f14;
	st.global.u32 	[%rd37+1024], %r63;
	ld.global.f32 	%f15, [%rd33+1024];
	ld.global.u32 	%r64, [%rd35+1024];
	st.global.f32 	[%rd37+2044], %f15;
	st.global.u32 	[%rd37+2048], %r64;
	ld.global.f32 	%f16, [%rd33+1536];
	ld.global.u32 	%r65, [%rd35+1536];
	st.global.f32 	[%rd37+3068], %f16;
	st.global.u32 	[%rd37+3072], %r65;
	add.s32 	%r114, %r114, 16;
	add.s64 	%rd105, %rd105, 16384;
	add.s32 	%r113, %r113, 2048;
	add.s64 	%rd104, %rd104, 8192;
	setp.eq.s32 	%p4, %r114, 0;
	@%p4 bra 	$L__BB15_5;
	bra.uni 	$L__BB15_4;
$L__BB15_5:
	setp.eq.s32 	%p5, %r4, 0;
	@%p5 bra 	$L__BB15_55;
	and.b32  	%r32, %r44, 7;
	setp.lt.u32 	%p6, %r4, 8;
	@%p6 bra 	$L__BB15_8;
	shl.b32 	%r66, %r119, 7;
	add.s32 	%r67, %r66, %r3;
	mul.wide.s32 	%rd44, %r67, 4;
	add.s64 	%rd45, %rd4, %rd44;
	add.s64 	%rd46, %rd5, %rd44;
	ld.global.f32 	%f17, [%rd45];
	ld.global.u32 	%r68, [%rd46];
	mul.wide.s32 	%rd47, %r67, 8;
	add.s64 	%rd48, %rd6, %rd47;
	st.global.f32 	[%rd48], %f17;
	st.global.u32 	[%rd48+4], %r68;
	ld.global.f32 	%f18, [%rd45+512];
	ld.global.u32 	%r69, [%rd46+512];
	st.global.f32 	[%rd48+1024], %f18;
	st.global.u32 	[%rd48+1028], %r69;
	ld.global.f32 	%f19, [%rd45+1024];
	ld.global.u32 	%r70, [%rd46+1024];
	st.global.f32 	[%rd48+2048], %f19;
	st.global.u32 	[%rd48+2052], %r70;
	ld.global.f32 	%f20, [%rd45+1536];
	ld.global.u32 	%r71, [%rd46+1536];
	st.global.f32 	[%rd48+3072], %f20;
	st.global.u32 	[%rd48+3076], %r71;
	ld.global.f32 	%f21, [%rd45+2048];
	ld.global.u32 	%r72, [%rd46+2048];
	st.global.f32 	[%rd48+4096], %f21;
	st.global.u32 	[%rd48+4100], %r72;
	ld.global.f32 	%f22, [%rd45+2560];
	ld.global.u32 	%r73, [%rd46+2560];
	st.global.f32 	[%rd48+5120], %f22;
	st.global.u32 	[%rd48+5124], %r73;
	ld.global.f32 	%f23, [%rd45+3072];
	ld.global.u32 	%r74, [%rd46+3072];
	st.global.f32 	[%rd48+6144], %f23;
	st.global.u32 	[%rd48+6148], %r74;
	ld.global.f32 	%f24, [%rd45+3584];
	ld.global.u32 	%r75, [%rd46+3584];
	st.global.f32 	[%rd48+7168], %f24;
	st.global.u32 	[%rd48+7172], %r75;
	add.s32 	%r119, %r119, 8;
$L__BB15_8:
	setp.eq.s32 	%p7, %r32, 0;
	@%p7 bra 	$L__BB15_55;
	and.b32  	%r35, %r44, 3;
	setp.lt.u32 	%p8, %r32, 4;
	@%p8 bra 	$L__BB15_11;
	shl.b32 	%r76, %r119, 7;
	add.s32 	%r77, %r76, %r3;
	mul.wide.s32 	%rd49, %r77, 4;
	add.s64 	%rd50, %rd4, %rd49;
	add.s64 	%rd51, %rd5, %rd49;
	ld.global.f32 	%f25, [%rd50];
	ld.global.u32 	%r78, [%rd51];
	mul.wide.s32 	%rd52, %r77, 8;
	add.s64 	%rd53, %rd6, %rd52;
	st.global.f32 	[%rd53], %f25;
	st.global.u32 	[%rd53+4], %r78;
	ld.global.f32 	%f26, [%rd50+512];
	ld.global.u32 	%r79, [%rd51+512];
	st.global.f32 	[%rd53+1024], %f26;
	st.global.u32 	[%rd53+1028], %r79;
	ld.global.f32 	%f27, [%rd50+1024];
	ld.global.u32 	%r80, [%rd51+1024];
	st.global.f32 	[%rd53+2048], %f27;
	st.global.u32 	[%rd53+2052], %r80;
	ld.global.f32 	%f28, [%rd50+1536];
	ld.global.u32 	%r81, [%rd51+1536];
	st.global.f32 	[%rd53+3072], %f28;
	st.global.u32 	[%rd53+3076], %r81;
	add.s32 	%r119, %r119, 4;
$L__BB15_11:
	setp.eq.s32 	%p9, %r35, 0;
	@%p9 bra 	$L__BB15_55;
	mul.wide.s32 	%rd54, %r1, 8;
	add.s64 	%rd55, %rd54, %rd1;
	add.s64 	%rd17, %rd55, 4;
	shl.b32 	%r82, %r119, 7;
	add.s32 	%r123, %r3, %r82;
	mul.wide.s32 	%rd56, %r1, 4;
	add.s64 	%rd18, %rd3, %rd56;
	add.s64 	%rd19, %rd2, %rd56;
	neg.s32 	%r122, %r35;
$L__BB15_13:
	.pragma "nounroll";
	mul.wide.s32 	%rd57, %r123, 8;
	add.s64 	%rd58, %rd17, %rd57;
	mul.wide.s32 	%rd59, %r123, 4;
	add.s64 	%rd60, %rd18, %rd59;
	add.s64 	%rd61, %rd19, %rd59;
	ld.global.f32 	%f29, [%rd61];
	ld.global.u32 	%r83, [%rd60];
	st.global.f32 	[%rd58+-4], %f29;
	st.global.u32 	[%rd58], %r83;
	add.s32 	%r123, %r123, 128;
	add.s32 	%r122, %r122, 1;
	setp.ne.s32 	%p10, %r122, 0;
	@%p10 bra 	$L__BB15_13;
	bra.uni 	$L__BB15_55;
$L__BB15_14:
	setp.lt.s32 	%p11, %r44, 1;
	@%p11 bra 	$L__BB15_55;
	mov.u32 	%r8, %tid.x;
	and.b32  	%r9, %r44, 7;
	setp.lt.u32 	%p12, %r44, 8;
	mov.b32 	%r116, 0;
	@%p12 bra 	$L__BB15_34;
	and.b32  	%r116, %r44, 2147483640;
	mov.b32 	%r115, 0;
$L__BB15_17:
	.pragma "nounroll";
	shl.b32 	%r86, %r115, 7;
	add.s32 	%r16, %r86, %r8;
	setp.ge.s32 	%p13, %r16, %r2;
	@%p13 bra 	$L__BB15_19;
	mul.wide.u32 	%rd62, %r16, 4;
	add.s64 	%rd63, %rd4, %rd62;
	add.s64 	%rd64, %rd5, %rd62;
	ld.global.f32 	%f30, [%rd63];
	ld.global.u32 	%r87, [%rd64];
	mul.wide.u32 	%rd65, %r16, 8;
	add.s64 	%rd66, %rd6, %rd65;
	st.global.f32 	[%rd66], %f30;
	st.global.u32 	[%rd66+4], %r87;
$L__BB15_19:
	add.s32 	%r88, %r16, 128;
	setp.ge.s32 	%p14, %r88, %r2;
	mul.wide.s32 	%rd67, %r88, 4;
	add.s64 	%rd14, %rd4, %rd67;
	add.s64 	%rd15, %rd5, %rd67;
	mul.wide.s32 	%rd68, %r88, 8;
	add.s64 	%rd16, %rd6, %rd68;
	@%p14 bra 	$L__BB15_21;
	ld.global.f32 	%f31, [%rd14];
	ld.global.u32 	%r89, [%rd15];
	st.global.f32 	[%rd16], %f31;
	st.global.u32 	[%rd16+4], %r89;
$L__BB15_21:
	add.s32 	%r90, %r16, 256;
	setp.ge.s32 	%p15, %r90, %r2;
	@%p15 bra 	$L__BB15_23;
	ld.global.f32 	%f32, [%rd14+512];
	ld.global.u32 	%r91, [%rd15+512];
	st.global.f32 	[%rd16+1024], %f32;
	st.global.u32 	[%rd16+1028], %r91;
$L__BB15_23:
	add.s32 	%r92, %r16, 384;
	setp.ge.s32 	%p16, %r92, %r2;
	@%p16 bra 	$L__BB15_25;
	ld.global.f32 	%f33, [%rd14+1024];
	ld.global.u32 	%r93, [%rd15+1024];
	st.global.f32 	[%rd16+2048], %f33;
	st.global.u32 	[%rd16+2052], %r93;
$L__BB15_25:
	add.s32 	%r94, %r16, 512;
	setp.ge.s32 	%p17, %r94, %r2;
	@%p17 bra 	$L__BB15_27;
	ld.global.f32 	%f34, [%rd14+1536];
	ld.global.u32 	%r95, [%rd15+1536];
	st.global.f32 	[%rd16+3072], %f34;
	st.global.u32 	[%rd16+3076], %r95;
$L__BB15_27:
	add.s32 	%r96, %r16, 640;
	setp.ge.s32 	%p18, %r96, %r2;
	@%p18 bra 	$L__BB15_29;
	ld.global.f32 	%f35, [%rd14+2048];
	ld.global.u32 	%r97, [%rd15+2048];
	st.global.f32 	[%rd16+4096], %f35;
	st.global.u32 	[%rd16+4100], %r97;
$L__BB15_29:
	add.s32 	%r98, %r16, 768;
	setp.ge.s32 	%p19, %r98, %r2;
	@%p19 bra 	$L__BB15_31;
	ld.global.f32 	%f36, [%rd14+2560];
	ld.global.u32 	%r99, [%rd15+2560];
	st.global.f32 	[%rd16+5120], %f36;
	st.global.u32 	[%rd16+5124], %r99;
$L__BB15_31:
	add.s32 	%r100, %r16, 896;
	setp.ge.s32 	%p20, %r100, %r2;
	@%p20 bra 	$L__BB15_33;
	ld.global.f32 	%f37, [%rd14+3072];
	ld.global.u32 	%r101, [%rd15+3072];
	st.global.f32 	[%rd16+6144], %f37;
	st.global.u32 	[%rd16+6148], %r101;
$L__BB15_33:
	add.s32 	%r115, %r115, 8;
	setp.ne.s32 	%p21, %r115, %r116;
	@%p21 bra 	$L__BB15_17;
$L__BB15_34:
	setp.eq.s32 	%p22, %r9, 0;
	@%p22 bra 	$L__BB15_55;
	and.b32  	%r19, %r44, 3;
	setp.lt.u32 	%p23, %r9, 4;
	@%p23 bra 	$L__BB15_45;
	shl.b32 	%r102, %r116, 7;
	add.s32 	%r20, %r102, %r8;
	setp.ge.s32 	%p24, %r20, %r2;
	@%p24 bra 	$L__BB15_38;
	mul.wide.s32 	%rd69, %r20, 4;
	add.s64 	%rd70, %rd4, %rd69;
	add.s64 	%rd71, %rd5, %rd69;
	ld.global.f32 	%f38, [%rd70];
	ld.global.u32 	%r103, [%rd71];
	mul.wide.s32 	%rd72, %r20, 8;
	add.s64 	%rd73, %rd6, %rd72;
	st.global.f32 	[%rd73], %f38;
	st.global.u32 	[%rd73+4], %r103;
$L__BB15_38:
	add.s32 	%r21, %r20, 128;
	setp.ge.s32 	%p25, %r21, %r2;
	@%p25 bra 	$L__BB15_40;
	mul.wide.s32 	%rd74, %r21, 4;
	add.s64 	%rd75, %rd4, %rd74;
	add.s64 	%rd76, %rd5, %rd74;
	ld.global.f32 	%f39, [%rd75];
	ld.global.u32 	%r104, [%rd76];
	mul.wide.s32 	%rd77, %r21, 8;
	add.s64 	%rd78, %rd6, %rd77;
	st.global.f32 	[%rd78], %f39;
	st.global.u32 	[%rd78+4], %r104;
$L__BB15_40:
	add.s32 	%r22, %r20, 256;
	setp.ge.s32 	%p26, %r22, %r2;
	@%p26 bra 	$L__BB15_42;
	mul.wide.s32 	%rd79, %r22, 4;
	add.s64 	%rd80, %rd4, %rd79;
	add.s64 	%rd81, %rd5, %rd79;
	ld.global.f32 	%f40, [%rd80];
	ld.global.u32 	%r105, [%rd81];
	mul.wide.s32 	%rd82, %r22, 8;
	add.s64 	%rd83, %rd6, %rd82;
	st.global.f32 	[%rd83], %f40;
	st.global.u32 	[%rd83+4], %r105;
$L__BB15_42:
	add.s32 	%r23, %r20, 384;
	setp.ge.s32 	%p27, %r23, %r2;
	@%p27 bra 	$L__BB15_44;
	mul.wide.s32 	%rd84, %r23, 4;
	add.s64 	%rd85, %rd4, %rd84;
	add.s64 	%rd86, %rd5, %rd84;
	ld.global.f32 	%f41, [%rd85];
	ld.global.u32 	%r106, [%rd86];
	mul.wide.s32 	%rd87, %r23, 8;
	add.s64 	%rd88, %rd6, %rd87;
	st.global.f32 	[%rd88], %f41;
	st.global.u32 	[%rd88+4], %r106;
$L__BB15_44:
	add.s32 	%r116, %r116, 4;
$L__BB15_45:
	setp.eq.s32 	%p28, %r19, 0;
	@%p28 bra 	$L__BB15_55;
	setp.eq.s32 	%p29, %r19, 1;
	@%p29 bra 	$L__BB15_52;
	shl.b32 	%r107, %r116, 7;
	add.s32 	%r26, %r107, %r8;
	setp.ge.s32 	%p30, %r26, %r2;
	@%p30 bra 	$L__BB15_49;
	mul.wide.s32 	%rd89, %r26, 4;
	add.s64 	%rd90, %rd4, %rd89;
	add.s64 	%rd91, %rd5, %rd89;
	ld.global.f32 	%f42, [%rd90];
	ld.global.u32 	%r108, [%rd91];
	mul.wide.s32 	%rd92, %r26, 8;
	add.s64 	%rd93, %rd6, %rd92;
	st.global.f32 	[%rd93], %f42;
	st.global.u32 	[%rd93+4], %r108;
$L__BB15_49:
	add.s32 	%r27, %r26, 128;
	setp.ge.s32 	%p31, %r27, %r2;
	@%p31 bra 	$L__BB15_51;
	mul.wide.s32 	%rd94, %r27, 4;
	add.s64 	%rd95, %rd4, %rd94;
	add.s64 	%rd96, %rd5, %rd94;
	ld.global.f32 	%f43, [%rd95];
	ld.global.u32 	%r109, [%rd96];
	mul.wide.s32 	%rd97, %r27, 8;
	add.s64 	%rd98, %rd6, %rd97;
	st.global.f32 	[%rd98], %f43;
	st.global.u32 	[%rd98+4], %r109;
$L__BB15_51:
	add.s32 	%r116, %r116, 2;
$L__BB15_52:
	and.b32  	%r110, %r44, 1;
	setp.eq.b32 	%p32, %r110, 1;
	not.pred 	%p33, %p32;
	@%p33 bra 	$L__BB15_55;
	shl.b32 	%r111, %r116, 7;
	add.s32 	%r30, %r111, %r8;
	setp.ge.s32 	%p34, %r30, %r2;
	@%p34 bra 	$L__BB15_55;
	mul.wide.s32 	%rd99, %r30, 4;
	add.s64 	%rd100, %rd4, %rd99;
	add.s64 	%rd101, %rd5, %rd99;
	ld.global.f32 	%f44, [%rd100];
	ld.global.u32 	%r112, [%rd101];
	mul.wide.s32 	%rd102, %r30, 8;
	add.s64 	%rd103, %rd6, %rd102;
	st.global.f32 	[%rd103], %f44;
	st.global.u32 	[%rd103+4], %r112;
$L__BB15_55:
	ret;

}
	// .globl	_ZN3cub18CUB_300001_SM_10006detail9transform16transform_kernelINS2_10policy_hubILb1EN4cuda3std3__45tupleIJN6thrust24THRUST_300001_SM_1000_NS12zip_iteratorINS8_IJNSA_6detail15normal_iteratorINSA_10device_ptrIfEEEENSD_INSE_IiEEEEEEEEEEEEE10policy1000ElNS7_10__identityENSA_7pointerINS8_IJfiEEENSA_8cuda_cub3tagENSA_11use_defaultEST_EEJSK_EEEvT0_iT1_T2_DpNS2_10kernel_argIT3_EE
.visible .entry _ZN3cub18CUB_300001_SM_10006detail9transform16transform_kernelINS2_10policy_hubILb1EN4cuda3std3__45tupleIJN6thrust24THRUST_300001_SM_1000_NS12zip_iteratorINS8_IJNSA_6detail15normal_iteratorINSA_10device_ptrIfEEEENSD_INSE_IiEEEEEEEEEEEEE10policy1000ElNS7_10__identityENSA_7pointerINS8_IJfiEEENSA_8cuda_cub3tagENSA_11use_defaultEST_EEJSK_EEEvT0_iT1_T2_DpNS2_10kernel_argIT3_EE(
	.param .u64 _ZN3cub18CUB_300001_SM_10006detail9transform16transform_kernelINS2_10policy_hubILb1EN4cuda3std3__45tupleIJN6thrust24THRUST_300001_SM_1000_NS12zip_iteratorINS8_IJNSA_6detail15normal_iteratorINSA_10device_ptrIfEEEENSD_INSE_IiEEEEEEEEEEEEE10policy1000ElNS7_10__identityENSA_7pointerINS8_IJfiEEENSA_8cuda_cub3tagENSA_11use_defaultEST_EEJSK_EEEvT0_iT1_T2_DpNS2_10kernel_argIT3_EE_param_0,
	.param .u32 _ZN3cub18CUB_300001_SM_10006detail9transform16transform_kernelINS2_10policy_hubILb1EN4cuda3std3__45tupleIJN6thrust24THRUST_300001_SM_1000_NS12zip_iteratorINS8_IJNSA_6detail15normal_iteratorINSA_10device_ptrIfEEEENSD_INSE_IiEEEEEEEEEEEEE10policy1000ElNS7_10__identityENSA_7pointerINS8_IJfiEEENSA_8cuda_cub3tagENSA_11use_defaultEST_EEJSK_EEEvT0_iT1_T2_DpNS2_10kernel_argIT3_EE_param_1,
	.param .align 1 .b8 _ZN3cub18CUB_300001_SM_10006detail9transform16transform_kernelINS2_10policy_hubILb1EN4cuda3std3__45tupleIJN6thrust24THRUST_300001_SM_1000_NS12zip_iteratorINS8_IJNSA_6detail15normal_iteratorINSA_10device_ptrIfEEEENSD_INSE_IiEEEEEEEEEEEEE10policy1000ElNS7_10__identityENSA_7pointerINS8_IJfiEEENSA_8cuda_cub3tagENSA_11use_defaultEST_EEJSK_EEEvT0_iT1_T2_DpNS2_10kernel_argIT3_EE_param_2[1],
	.param .align 8 .b8 _ZN3cub18CUB_300001_SM_10006detail9transform16transform_kernelINS2_10policy_hubILb1EN4cuda3std3__45tupleIJN6thrust24THRUST_300001_SM_1000_NS12zip_iteratorINS8_IJNSA_6detail15normal_iteratorINSA_10device_ptrIfEEEENSD_INSE_IiEEEEEEEEEEEEE10policy1000ElNS7_10__identityENSA_7pointerINS8_IJfiEEENSA_8cuda_cub3tagENSA_11use_defaultEST_EEJSK_EEEvT0_iT1_T2_DpNS2_10kernel_argIT3_EE_param_3[8],
	.param .align 8 .b8 _ZN3cub18CUB_300001_SM_10006detail9transform16transform_kernelINS2_10policy_hubILb1EN4cuda3std3__45tupleIJN6thrust24THRUST_300001_SM_1000_NS12zip_iteratorINS8_IJNSA_6detail15normal_iteratorINSA_10device_ptrIfEEEENSD_INSE_IiEEEEEEEEEEEEE10policy1000ElNS7_10__identityENSA_7pointerINS8_IJfiEEENSA_8cuda_cub3tagENSA_11use_defaultEST_EEJSK_EEEvT0_iT1_T2_DpNS2_10kernel_argIT3_EE_param_4[16]
)
.maxntid 128
{
	.reg .pred 	%p<35>;
	.reg .b32 	%r<121>;
	.reg .b32 	%f<45>;
	.reg .b64 	%rd<113>;

	ld.param.u64 	%rd20, [_ZN3cub18CUB_300001_SM_10006detail9transform16transform_kernelINS2_10policy_hubILb1EN4cuda3std3__45tupleIJN6thrust24THRUST_300001_SM_1000_NS12zip_iteratorINS8_IJNSA_6detail15normal_iteratorINSA_10device_ptrIfEEEENSD_INSE_IiEEEEEEEEEEEEE10policy1000ElNS7_10__identityENSA_7pointerINS8_IJfiEEENSA_8cuda_cub3tagENSA_11use_defaultEST_EEJSK_EEEvT0_iT1_T2_DpNS2_10kernel_argIT3_EE_param_0];
	ld.param.u64 	%rd21, [_ZN3cub18CUB_300001_SM_10006detail9transform16transform_kernelINS2_10policy_hubILb1EN4cuda3std3__45tupleIJN6thrust24THRUST_300001_SM_1000_NS12zip_iteratorINS8_IJNSA_6detail15normal_iteratorINSA_10device_ptrIfEEEENSD_INSE_IiEEEEEEEEEEEEE10policy1000ElNS7_10__identityENSA_7pointerINS8_IJfiEEENSA_8cuda_cub3tagENSA_11use_defaultEST_EEJSK_EEEvT0_iT1_T2_DpNS2_10kernel_argIT3_EE_param_4+8];
	ld.param.u64 	%rd22, [_ZN3cub18CUB_300001_SM_10006detail9transform16transform_kernelINS2_10policy_hubILb1EN4cuda3std3__45tupleIJN6thrust24THRUST_300001_SM_1000_NS12zip_iteratorINS8_IJNSA_6detail15normal_iteratorINSA_10device_ptrIfEEEENSD_INSE_IiEEEEEEEEEEEEE10policy1000ElNS7_10__identityENSA_7pointerINS8_IJfiEEENSA_8cuda_cub3tagENSA_11use_defaultEST_EEJSK_EEEvT0_iT1_T2_DpNS2_10kernel_argIT3_EE_param_4];
	ld.param.u64 	%rd23, [_ZN3cub18CUB_300001_SM_10006detail9transform16transform_kernelINS2_10policy_hubILb1EN4cuda3std3__45tupleIJN6thrust24THRUST_300001_SM_1000_NS12zip_iteratorINS8_IJNSA_6detail15normal_iteratorINSA_10device_ptrIfEEEENSD_INSE_IiEEEEEEEEEEEEE10policy1000ElNS7_10__identityENSA_7pointerINS8_IJfiEEENSA_8cuda_cub3tagENSA_11use_defaultEST_EEJSK_EEEvT0_iT1_T2_DpNS2_10kernel_argIT3_EE_param_3];
	ld.param.u32 	%r43, [_ZN3cub18CUB_300001_SM_10006detail9transform16transform_kernelINS2_10policy_hubILb1EN4cuda3std3__45tupleIJN6thrust24THRUST_300001_SM_1000_NS12zip_iteratorINS8_IJNSA_6detail15normal_iteratorINSA_10device_ptrIfEEEENSD_INSE_IiEEEEEEEEEEEEE10policy1000ElNS7_10__identityENSA_7pointerINS8_IJfiEEENSA_8cuda_cub3tagENSA_11use_defaultEST_EEJSK_EEEvT0_iT1_T2_DpNS2_10kernel_argIT3_EE_param_1];
	cvta.to.global.u64 	%rd1, %rd23;
	cvta.to.global.u64 	%rd2, %rd22;
	cvta.to.global.u64 	%rd3, %rd21;
	shl.b32 	%r44, %r43, 7;
	mov.u32 	%r45, %ctaid.x;
	cvt.u64.u32 	%rd24, %r45;
	cvt.s64.s32 	%rd25, %r44;
	mul.lo.s64 	%rd4, %rd25, %rd24;
	sub.s64 	%rd26, %rd20, %rd4;
	min.s64 	%rd27, %rd26, %rd25;
	cvt.u32.u64 	%r1, %rd27;
	shl.b64 	%rd111, %rd4, 2;
	add.s64 	%rd5, %rd2, %rd111;
	add.s64 	%rd6, %rd3, %rd111;
	shl.b64 	%rd29, %rd4, 3;
	add.s64 	%rd7, %rd1, %rd29;
	setp.eq.s32 	%p1, %r44, %r1;
	@%p1 bra 	$L__BB16_42;
	setp.lt.s32 	%p2, %r43, 1;
	@%p2 bra 	$L__BB16_55;
	mov.u32 	%r2, %tid.x;
	and.b32  	%r3, %r43, 7;
	setp.lt.u32 	%p3, %r43, 8;
	mov.b32 	%r118, 0;
	@%p3 bra 	$L__BB16_21;
	and.b32  	%r118, %r43, 2147483640;
	mov.b32 	%r112, 0;
$L__BB16_4:
	.pragma "nounroll";
	shl.b32 	%r48, %r112, 7;
	add.s32 	%r15, %r48, %r2;
	setp.ge.s32 	%p4, %r15, %r1;
	@%p4 bra 	$L__BB16_6;
	mul.wide.u32 	%rd30, %r15, 4;
	add.s64 	%rd31, %rd5, %rd30;
	add.s64 	%rd32, %rd6, %rd30;
	ld.global.f32 	%f1, [%rd31];
	ld.global.u32 	%r49, [%rd32];
	mul.wide.u32 	%rd33, %r15, 8;
	add.s64 	%rd34, %rd7, %rd33;
	st.global.f32 	[%rd34], %f1;
	st.global.u32 	[%rd34+4], %r49;
$L__BB16_6:
	add.s32 	%r50, %r15, 128;
	setp.ge.s32 	%p5, %r50, %r1;
	mul.wide.s32 	%rd35, %r50, 4;
	add.s64 	%rd14, %rd5, %rd35;
	add.s64 	%rd15, %rd6, %rd35;
	mul.wide.s32 	%rd36, %r50, 8;
	add.s64 	%rd16, %rd7, %rd36;
	@%p5 bra 	$L__BB16_8;
	ld.global.f32 	%f2, [%rd14];
	ld.global.u32 	%r51, [%rd15];
	st.global.f32 	[%rd16], %f2;
	st.global.u32 	[%rd16+4], %r51;
$L__BB16_8:
	add.s32 	%r52, %r15, 256;
	setp.ge.s32 	%p6, %r52, %r1;
	@%p6 bra 	$L__BB16_10;
	ld.global.f32 	%f3, [%rd14+512];
	ld.global.u32 	%r53, [%rd15+512];
	st.global.f32 	[%rd16+1024], %f3;
	st.global.u32 	[%rd16+1028], %r53;
$L__BB16_10:
	add.s32 	%r54, %r15, 384;
	setp.ge.s32 	%p7, %r54, %r1;
	@%p7 bra 	$L__BB16_12;
	ld.global.f32 	%f4, [%rd14+1024];
	ld.global.u32 	%r55, [%rd15+1024];
	st.global.f32 	[%rd16+2048], %f4;
	st.global.u32 	[%rd16+2052], %r55;
$L__BB16_12:
	add.s32 	%r56, %r15, 512;
	setp.ge.s32 	%p8, %r56, %r1;
	@%p8 bra 	$L__BB16_14;
	ld.global.f32 	%f5, [%rd14+1536];
	ld.global.u32 	%r57, [%rd15+1536];
	st.global.f32 	[%rd16+3072], %f5;
	st.global.u32 	[%rd16+3076], %r57;
$L__BB16_14:
	add.s32 	%r58, %r15, 640;
	setp.ge.s32 	%p9, %r58, %r1;
	@%p9 bra 	$L__BB16_16;
	ld.global.f32 	%f6, [%rd14+2048];
	ld.global.u32 	%r59, [%rd15+2048];
	st.global.f32 	[%rd16+4096], %f6;
	st.global.u32 	[%rd16+4100], %r59;
$L__BB16_16:
	add.s32 	%r60, %r15, 768;
	setp.ge.s32 	%p10, %r60, %r1;
	@%p10 bra 	$L__BB16_18;
	ld.global.f32 	%f7, [%rd14+2560];
	ld.global.u32 	%r61, [%rd15+2560];
	st.global.f32 	[%rd16+5120], %f7;
	st.global.u32 	[%rd16+5124], %r61;
$L__BB16_18:
	add.s32 	%r62, %r15, 896;
	setp.ge.s32 	%p11, %r62, %r1;
	@%p11 bra 	$L__BB16_20;
	ld.global.f32 	%f8, [%rd14+3072];
	ld.global.u32 	%r63, [%rd15+3072];
	st.global.f32 	[%rd16+6144], %f8;
	st.global.u32 	[%rd16+6148], %r63;
$L__BB16_20:
	add.s32 	%r112, %r112, 8;
	setp.eq.s32 	%p12, %r112, %r118;
	@%p12 bra 	$L__BB16_21;
	bra.uni 	$L__BB16_4;
$L__BB16_21:
	setp.eq.s32 	%p13, %r3, 0;
	@%p13 bra 	$L__BB16_55;
	and.b32  	%r31, %r43, 3;
	setp.lt.u32 	%p14, %r3, 4;
	@%p14 bra 	$L__BB16_32;
	shl.b32 	%r64, %r118, 7;
	add.s32 	%r32, %r64, %r2;
	setp.ge.s32 	%p15, %r32, %r1;
	@%p15 bra 	$L__BB16_25;
	mul.wide.s32 	%rd37, %r32, 4;
	add.s64 	%rd38, %rd5, %rd37;
	add.s64 	%rd39, %rd6, %rd37;
	ld.global.f32 	%f9, [%rd38];
	ld.global.u32 	%r65, [%rd39];
	mul.wide.s32 	%rd40, %r32, 8;
	add.s64 	%rd41, %rd7, %rd40;
	st.global.f32 	[%rd41], %f9;
	st.global.u32 	[%rd41+4], %r65;
$L__BB16_25:
	add.s32 	%r33, %r32, 128;
	setp.ge.s32 	%p16, %r33, %r1;
	@%p16 bra 	$L__BB16_27;
	mul.wide.s32 	%rd42, %r33, 4;
	add.s64 	%rd43, %rd5, %rd42;
	add.s64 	%rd44, %rd6, %rd42;
	ld.global.f32 	%f10, [%rd43];
	ld.global.u32 	%r66, [%rd44];
	mul.wide.s32 	%rd45, %r33, 8;
	add.s64 	%rd46, %rd7, %rd45;
	st.global.f32 	[%rd46], %f10;
	st.global.u32 	[%rd46+4], %r66;
$L__BB16_27:
	add.s32 	%r34, %r32, 256;
	setp.ge.s32 	%p17, %r34, %r1;
	@%p17 bra 	$L__BB16_29;
	mul.wide.s32 	%rd47, %r34, 4;
	add.s64 	%rd48, %rd5, %rd47;
	add.s64 	%rd49, %rd6, %rd47;
	ld.global.f32 	%f11, [%rd48];
	ld.global.u32 	%r67, [%rd49];
	mul.wide.s32 	%rd50, %r34, 8;
	add.s64 	%rd51, %rd7, %rd50;
	st.global.f32 	[%rd51], %f11;
	st.global.u32 	[%rd51+4], %r67;
$L__BB16_29:
	add.s32 	%r35, %r32, 384;
	setp.ge.s32 	%p18, %r35, %r1;
	@%p18 bra 	$L__BB16_31;
	mul.wide.s32 	%rd52, %r35, 4;
	add.s64 	%rd53, %rd5, %rd52;
	add.s64 	%rd54, %rd6, %rd52;
	ld.global.f32 	%f12, [%rd53];
	ld.global.u32 	%r68, [%rd54];
	mul.wide.s32 	%rd55, %r35, 8;
	add.s64 	%rd56, %rd7, %rd55;
	st.global.f32 	[%rd56], %f12;
	st.global.u32 	[%rd56+4], %r68;
$L__BB16_31:
	add.s32 	%r118, %r118, 4;
$L__BB16_32:
	setp.eq.s32 	%p19, %r31, 0;
	@%p19 bra 	$L__BB16_55;
	setp.eq.s32 	%p20, %r31, 1;
	@%p20 bra 	$L__BB16_39;
	shl.b32 	%r69, %r118, 7;
	add.s32 	%r38, %r69, %r2;
	setp.ge.s32 	%p21, %r38, %r1;
	@%p21 bra 	$L__BB16_36;
	mul.wide.s32 	%rd57, %r38, 4;
	add.s64 	%rd58, %rd5, %rd57;
	add.s64 	%rd59, %rd6, %rd57;
	ld.global.f32 	%f13, [%rd58];
	ld.global.u32 	%r70, [%rd59];
	mul.wide.s32 	%rd60, %r38, 8;
	add.s64 	%rd61, %rd7, %rd60;
	st.global.f32 	[%rd61], %f13;
	st.global.u32 	[%rd61+4], %r70;
$L__BB16_36:
	add.s32 	%r39, %r38, 128;
	setp.ge.s32 	%p22, %r39, %r1;
	@%p22 bra 	$L__BB16_38;
	mul.wide.s32 	%rd62, %r39, 4;
	add.s64 	%rd63, %rd5, %rd62;
	add.s64 	%rd64, %rd6, %rd62;
	ld.global.f32 	%f14, [%rd63];
	ld.global.u32 	%r71, [%rd64];
	mul.wide.s32 	%rd65, %r39, 8;
	add.s64 	%rd66, %rd7, %rd65;
	st.global.f32 	[%rd66], %f14;
	st.global.u32 	[%rd66+4], %r71;
$L__BB16_38:
	add.s32 	%r118, %r118, 2;
$L__BB16_39:
	and.b32  	%r72, %r43, 1;
	setp.eq.b32 	%p23, %r72, 1;
	not.pred 	%p24, %p23;
	@%p24 bra 	$L__BB16_55;
	shl.b32 	%r73, %r118, 7;
	add.s32 	%r42, %r73, %r2;
	setp.ge.s32 	%p25, %r42, %r1;
	@%p25 bra 	$L__BB16_55;
	mul.wide.s32 	%rd67, %r42, 4;
	add.s64 	%rd68, %rd5, %rd67;
	add.s64 	%rd69, %rd6, %rd67;
	ld.global.f32 	%f15, [%rd68];
	ld.global.u32 	%r74, [%rd69];
	mul.wide.s32 	%rd70, %r42, 8;
	add.s64 	%rd71, %rd7, %rd70;
	st.global.f32 	[%rd71], %f15;
	st.global.u32 	[%rd71+4], %r74;
	bra.uni 	$L__BB16_55;
$L__BB16_42:
	setp.lt.s32 	%p26, %r43, 1;
	@%p26 bra 	$L__BB16_55;
	mov.u32 	%r5, %tid.x;
	and.b32  	%r6, %r43, 15;
	setp.lt.u32 	%p27, %r43, 16;
	mov.b32 	%r114, 0;
	@%p27 bra 	$L__BB16_46;
	and.b32  	%r114, %r43, 2147483632;
	neg.s32 	%r111, %r114;
	mul.wide.u32 	%rd73, %r5, 8;
	add.s64 	%rd74, %rd29, %rd73;
	add.s64 	%rd75, %rd74, %rd1;
	add.s64 	%rd112, %rd75, 4100;
	add.s32 	%r110, %r5, 1152;
	add.s64 	%rd78, %rd111, 1536;
	add.s64 	%rd79, %rd2, %rd78;
$L__BB16_45:
	.pragma "nounroll";
	mul.wide.s32 	%rd76, %r110, 4;
	add.s64 	%rd80, %rd79, %rd76;
	add.s64 	%rd81, %rd3, %rd78;
	add.s64 	%rd82, %rd81, %rd76;
	mul.wide.s32 	%rd83, %r110, 8;
	shl.b64 	%rd84, %rd4, 3;
	add.s64 	%rd85, %rd84, %rd1;
	add.s64 	%rd86, %rd85, %rd83;
	mul.wide.u32 	%rd87, %r5, 4;
	or.b64  	%rd88, %rd87, 4096;
	add.s64 	%rd89, %rd2, %rd88;
	add.s64 	%rd90, %rd89, %rd111;
	add.s64 	%rd91, %rd3, %rd88;
	add.s64 	%rd92, %rd91, %rd111;
	ld.global.f32 	%f16, [%rd90+-4096];
	ld.global.u32 	%r76, [%rd92+-4096];
	st.global.f32 	[%rd112+-4100], %f16;
	st.global.u32 	[%rd112+-4096], %r76;
	ld.global.f32 	%f17, [%rd90+-3584];
	ld.global.u32 	%r77, [%rd92+-3584];
	st.global.f32 	[%rd112+-3076], %f17;
	st.global.u32 	[%rd112+-3072], %r77;
	ld.global.f32 	%f18, [%rd90+-3072];
	ld.global.u32 	%r78, [%rd92+-3072];
	st.global.f32 	[%rd112+-2052], %f18;
	st.global.u32 	[%rd112+-2048], %r78;
	ld.global.f32 	%f19, [%rd90+-2560];
	ld.global.u32 	%r79, [%rd92+-2560];
	st.global.f32 	[%rd112+-1028], %f19;
	st.global.u32 	[%rd112+-1024], %r79;
	ld.global.f32 	%f20, [%rd90+-2048];
	ld.global.u32 	%r80, [%rd92+-2048];
	st.global.f32 	[%rd112+-4], %f20;
	st.global.u32 	[%rd112], %r80;
	ld.global.f32 	%f21, [%rd90+-1536];
	ld.global.u32 	%r81, [%rd92+-1536];
	st.global.f32 	[%rd112+1020], %f21;
	st.global.u32 	[%rd112+1024], %r81;
	ld.global.f32 	%f22, [%rd90+-1024];
	ld.global.u32 	%r82, [%rd92+-1024];
	st.global.f32 	[%rd112+2044], %f22;
	st.global.u32 	[%rd112+2048], %r82;
	ld.global.f32 	%f23, [%rd90+-512];
	ld.global.u32 	%r83, [%rd92+-512];
	st.global.f32 	[%rd112+3068], %f23;
	st.global.u32 	[%rd112+3072], %r83;
	ld.global.f32 	%f24, [%rd90];
	ld.global.u32 	%r84, [%rd92];
	st.global.f32 	[%rd112+4092], %f24;
	st.global.u32 	[%rd112+4096], %r84;
	ld.global.f32 	%f25, [%rd80+-1536];
	ld.global.u32 	%r85, [%rd82+-1536];
	st.global.f32 	[%rd86], %f25;
	st.global.u32 	[%rd86+4], %r85;
	ld.global.f32 	%f26, [%rd80+-1024];
	ld.global.u32 	%r86, [%rd82+-1024];
	st.global.f32 	[%rd86+1024], %f26;
	st.global.u32 	[%rd86+1028], %r86;
	ld.global.f32 	%f27, [%rd80+-512];
	ld.global.u32 	%r87, [%rd82+-512];
	st.global.f32 	[%rd86+2048], %f27;
	st.global.u32 	[%rd86+2052], %r87;
	ld.global.f32 	%f28, [%rd80];
	ld.global.u32 	%r88, [%rd82];
	st.global.f32 	[%rd86+3072], %f28;
	st.global.u32 	[%rd86+3076], %r88;
	ld.global.f32 	%f29, [%rd80+512];
	ld.global.u32 	%r89, [%rd82+512];
	st.global.f32 	[%rd86+4096], %f29;
	st.global.u32 	[%rd86+4100], %r89;
	ld.global.f32 	%f30, [%rd80+1024];
	ld.global.u32 	%r90, [%rd82+1024];
	st.global.f32 	[%rd86+5120], %f30;
	st.global.u32 	[%rd86+5124], %r90;
	ld.global.f32 	%f31, [%rd80+1536];
	ld.global.u32 	%r91, [%rd82+1536];
	st.global.f32 	[%rd86+6144], %f31;
	st.global.u32 	[%rd86+6148], %r91;
	add.s32 	%r111, %r111, 16;
	add.s64 	%rd112, %rd112, 16384;
	add.s32 	%r110, %r110, 2048;
	add.s64 	%rd111, %rd111, 8192;
	setp.eq.s32 	%p28, %r111, 0;
	@%p28 bra 	$L__BB16_46;
	bra.uni 	$L__BB16_45;
$L__BB16_46:
	setp.eq.s32 	%p29, %r6, 0;
	@%p29 bra 	$L__BB16_55;
	and.b32  	%r18, %r43, 7;
	setp.lt.u32 	%p30, %r6, 8;
	@%p30 bra 	$L__BB16_49;
	shl.b32 	%r92, %r114, 7;
	add.s32 	%r93, %r92, %r5;
	mul.wide.s32 	%rd93, %r93, 4;
	add.s64 	%rd94, %rd5, %rd93;
	add.s64 	%rd95, %rd6, %rd93;
	ld.global.f32 	%f32, [%rd94];
	ld.global.u32 	%r94, [%rd95];
	mul.wide.s32 	%rd96, %r93, 8;
	add.s64 	%rd97, %rd7, %rd96;
	st.global.f32 	[%rd97], %f32;
	st.global.u32 	[%rd97+4], %r94;
	ld.global.f32 	%f33, [%rd94+512];
	ld.global.u32 	%r95, [%rd95+512];
	st.global.f32 	[%rd97+1024], %f33;
	st.global.u32 	[%rd97+1028], %r95;
	ld.global.f32 	%f34, [%rd94+1024];
	ld.global.u32 	%r96, [%rd95+1024];
	st.global.f32 	[%rd97+2048], %f34;
	st.global.u32 	[%rd97+2052], %r96;
	ld.global.f32 	%f35, [%rd94+1536];
	ld.global.u32 	%r97, [%rd95+1536];
	st.global.f32 	[%rd97+3072], %f35;
	st.global.u32 	[%rd97+3076], %r97;
	ld.global.f32 	%f36, [%rd94+2048];
	ld.global.u32 	%r98, [%rd95+2048];
	st.global.f32 	[%rd97+4096], %f36;
	st.global.u32 	[%rd97+4100], %r98;
	ld.global.f32 	%f37, [%rd94+2560];
	ld.global.u32 	%r99, [%rd95+2560];
	st.global.f32 	[%rd97+5120], %f37;
	st.global.u32 	[%rd97+5124], %r99;
	ld.global.f32 	%f38, [%rd94+3072];
	ld.global.u32 	%r100, [%rd95+3072];
	st.global.f32 	[%rd97+6144], %f38;
	st.global.u32 	[%rd97+6148], %r100;
	ld.global.f32 	%f39, [%rd94+3584];
	ld.global.u32 	%r101, [%rd95+3584];
	st.global.f32 	[%rd97+7168], %f39;
	st.global.u32 	[%rd97+7172], %r101;
	add.s32 	%r114, %r114, 8;
$L__BB16_49:
	setp.eq.s32 	%p31, %r18, 0;
	@%p31 bra 	$L__BB16_55;
	and.b32  	%r21, %r43, 3;
	setp.lt.u32 	%p32, %r18, 4;
	@%p32 bra 	$L__BB16_52;
	shl.b32 	%r102, %r114, 7;
	add.s32 	%r103, %r102, %r5;
	mul.wide.s32 	%rd98, %r103, 4;
	add.s64 	%rd99, %rd5, %rd98;
	add.s64 	%rd100, %rd6, %rd98;
	ld.global.f32 	%f40, [%rd99];
	ld.global.u32 	%r104, [%rd100];
	mul.wide.s32 	%rd101, %r103, 8;
	add.s64 	%rd102, %rd7, %rd101;
	st.global.f32 	[%rd102], %f40;
	st.global.u32 	[%rd102+4], %r104;
	ld.global.f32 	%f41, [%rd99+512];
	ld.global.u32 	%r105, [%rd100+512];
	st.global.f32 	[%rd102+1024], %f41;
	st.global.u32 	[%rd102+1028], %r105;
	ld.global.f32 	%f42, [%rd99+1024];
	ld.global.u32 	%r106, [%rd100+1024];
	st.global.f32 	[%rd102+2048], %f42;
	st.global.u32 	[%rd102+2052], %r106;
	ld.global.f32 	%f43, [%rd99+1536];
	ld.global.u32 	%r107, [%rd100+1536];
	st.global.f32 	[%rd102+3072], %f43;
	st.global.u32 	[%rd102+3076], %r107;
	add.s32 	%r114, %r114, 4;
$L__BB16_52:
	setp.eq.s32 	%p33, %r21, 0;
	@%p33 bra 	$L__BB16_55;
	shl.b64 	%rd103, %rd4, 3;
	add.s64 	%rd104, %rd103, %rd1;
	add.s64 	%rd17, %rd104, 4;
	shl.b32 	%r108, %r114, 7;
	add.s32 	%r117, %r5, %r108;
	shl.b64 	%rd105, %rd4, 2;
	add.s64 	%rd18, %rd3, %rd105;
	add.s64 	%rd19, %rd2, %rd105;
	neg.s32 	%r116, %r21;
$L__BB16_54:
	.pragma "nounroll";
	mul.wide.s32 	%rd106, %r117, 8;
	add.s64 	%rd107, %rd17, %rd106;
	mul.wide.s32 	%rd108, %r117, 4;
	add.s64 	%rd109, %rd18, %rd108;
	add.s64 	%rd110, %rd19, %rd108;
	ld.global.f32 	%f44, [%rd110];
	ld.global.u32 	%r109, [%rd109];
	st.global.f32 	[%rd107+-4], %f44;
	st.global.u32 	[%rd107], %r109;
	add.s32 	%r117, %r117, 128;
	add.s32 	%r116, %r116, 1;
	setp.eq.s32 	%p34, %r116, 0;
	@%p34 bra 	$L__BB16_55;
	bra.uni 	$L__BB16_54;
$L__BB16_55:
	ret;

}
	// .globl	_ZN3cub18CUB_300001_SM_10006detail9transform16transform_kernelINS2_10policy_hubILb1EN4cuda3std3__45tupleIJN6thrust24THRUST_300001_SM_1000_NS6detail15normal_iteratorINSA_7pointerINS8_IJfiEEENSA_8cuda_cub3tagENSA_11use_defaultESH_EEEEEEEE10policy1000EiNS7_10__identityENSA_12zip_iteratorINS8_IJNSC_INSA_10device_ptrIfEEEENSC_INSP_IiEEEEEEEEEJPSE_EEEvT0_iT1_T2_DpNS2_10kernel_argIT3_EE
.visible .entry _ZN3cub18CUB_300001_SM_10006detail9transform16transform_kernelINS2_10policy_hubILb1EN4cuda3std3__45tupleIJN6thrust24THRUST_300001_SM_1000_NS6detail15normal_iteratorINSA_7pointerINS8_IJfiEEENSA_8cuda_cub3tagENSA_11use_defaultESH_EEEEEEEE10policy1000EiNS7_10__identityENSA_12zip_iteratorINS8_IJNSC_INSA_10device_ptrIfEEEENSC_INSP_IiEEEEEEEEEJPSE_EEEvT0_iT1_T2_DpNS2_10kernel_argIT3_EE(
	.param .u32 _ZN3cub18CUB_300001_SM_10006detail9transform16transform_kernelINS2_10policy_hubILb1EN4cuda3std3__45tupleIJN6thrust24THRUST_300001_SM_1000_NS6detail15normal_iteratorINSA_7pointerINS8_IJfiEEENSA_8cuda_cub3tagENSA_11use_defaultESH_EEEEEEEE10policy1000EiNS7_10__identityENSA_12zip_iteratorINS8_IJNSC_INSA_10device_ptrIfEEEENSC_INSP_IiEEEEEEEEEJPSE_EEEvT0_iT1_T2_DpNS2_10kernel_argIT3_EE_param_0,
	.param .u32 _ZN3cub18CUB_300001_SM_10006detail9transform16transform_kernelINS2_10policy_hubILb1EN4cuda3std3__45tupleIJN6thrust24THRUST_300001_SM_1000_NS6detail15normal_iteratorINSA_7pointerINS8_IJfiEEENSA_8cuda_cub3tagENSA_11use_defaultESH_EEEEEEEE10policy1000EiNS7_10__identityENSA_12zip_iteratorINS8_IJNSC_INSA_10device_ptrIfEEEENSC_INSP_IiEEEEEEEEEJPSE_EEEvT0_iT1_T2_DpNS2_10kernel_argIT3_EE_param_1,
	.param .align 1 .b8 _ZN3cub18CUB_300001_SM_10006detail9transform16transform_kernelINS2_10policy_hubILb1EN4cuda3std3__45tupleIJN6thrust24THRUST_300001_SM_1000_NS6detail15normal_iteratorINSA_7pointerINS8_IJfiEEENSA_8cuda_cub3tagENSA_11use_defaultESH_EEEEEEEE10policy1000EiNS7_10__identityENSA_12zip_iteratorINS8_IJNSC_INSA_10device_ptrIfEEEENSC_INSP_IiEEEEEEEEEJPSE_EEEvT0_iT1_T2_DpNS2_10kernel_argIT3_EE_param_2[1],
	.param .align 8 .b8 _ZN3cub18CUB_300001_SM_10006detail9transform16transform_kernelINS2_10policy_hubILb1EN4cuda3std3__45tupleIJN6thrust24THRUST_300001_SM_1000_NS6detail15normal_iteratorINSA_7pointerINS8_IJfiEEENSA_8cuda_cub3tagENSA_11use_defaultESH_EEEEEEEE10policy1000EiNS7_10__identityENSA_12zip_iteratorINS8_IJNSC_INSA_10device_ptrIfEEEENSC_INSP_IiEEEEEEEEEJPSE_EEEvT0_iT1_T2_DpNS2_10kernel_argIT3_EE_param_3[16],
	.param .align 8 .b8 _ZN3cub18CUB_300001_SM_10006detail9transform16transform_kernelINS2_10policy_hubILb1EN4cuda3std3__45tupleIJN6thrust24THRUST_300001_SM_1000_NS6detail15normal_iteratorINSA_7pointerINS8_IJfiEEENSA_8cuda_cub3tagENSA_11use_defaultESH_EEEEEEEE10policy1000EiNS7_10__identityENSA_12zip_iteratorINS8_IJNSC_INSA_10device_ptrIfEEEENSC_INSP_IiEEEEEEEEEJPSE_EEEvT0_iT1_T2_DpNS2_10kernel_argIT3_EE_param_4[16]
)
.maxntid 128
{
	.reg .pred 	%p<37>;
	.reg .b32 	%r<111>;
	.reg .b32 	%f<31>;
	.reg .b64 	%rd<111>;

	ld.param.u32 	%r43, [_ZN3cub18CUB_300001_SM_10006detail9transform16transform_kernelINS2_10policy_hubILb1EN4cuda3std3__45tupleIJN6thrust24THRUST_300001_SM_1000_NS6detail15normal_iteratorINSA_7pointerINS8_IJfiEEENSA_8cuda_cub3tagENSA_11use_defaultESH_EEEEEEEE10policy1000EiNS7_10__identityENSA_12zip_iteratorINS8_IJNSC_INSA_10device_ptrIfEEEENSC_INSP_IiEEEEEEEEEJPSE_EEEvT0_iT1_T2_DpNS2_10kernel_argIT3_EE_param_0];
	ld.param.u64 	%rd23, [_ZN3cub18CUB_300001_SM_10006detail9transform16transform_kernelINS2_10policy_hubILb1EN4cuda3std3__45tupleIJN6thrust24THRUST_300001_SM_1000_NS6detail15normal_iteratorINSA_7pointerINS8_IJfiEEENSA_8cuda_cub3tagENSA_11use_defaultESH_EEEEEEEE10policy1000EiNS7_10__identityENSA_12zip_iteratorINS8_IJNSC_INSA_10device_ptrIfEEEENSC_INSP_IiEEEEEEEEEJPSE_EEEvT0_iT1_T2_DpNS2_10kernel_argIT3_EE_param_4];
	ld.param.u64 	%rd22, [_ZN3cub18CUB_300001_SM_10006detail9transform16transform_kernelINS2_10policy_hubILb1EN4cuda3std3__45tupleIJN6thrust24THRUST_300001_SM_1000_NS6detail15normal_iteratorINSA_7pointerINS8_IJfiEEENSA_8cuda_cub3tagENSA_11use_defaultESH_EEEEEEEE10policy1000EiNS7_10__identityENSA_12zip_iteratorINS8_IJNSC_INSA_10device_ptrIfEEEENSC_INSP_IiEEEEEEEEEJPSE_EEEvT0_iT1_T2_DpNS2_10kernel_argIT3_EE_param_3+8];
	ld.param.u64 	%rd21, [_ZN3cub18CUB_300001_SM_10006detail9transform16transform_kernelINS2_10policy_hubILb1EN4cuda3std3__45tupleIJN6thrust24THRUST_300001_SM_1000_NS6detail15normal_iteratorINSA_7pointerINS8_IJfiEEENSA_8cuda_cub3tagENSA_11use_defaultESH_EEEEEEEE10policy1000EiNS7_10__identityENSA_12zip_iteratorINS8_IJNSC_INSA_10device_ptrIfEEEENSC_INSP_IiEEEEEEEEEJPSE_EEEvT0_iT1_T2_DpNS2_10kernel_argIT3_EE_param_3];
	ld.param.u32 	%r42, [_ZN3cub18CUB_300001_SM_10006detail9transform16transform_kernelINS2_10policy_hubILb1EN4cuda3std3__45tupleIJN6thrust24THRUST_300001_SM_1000_NS6detail15normal_iteratorINSA_7pointerINS8_IJfiEEENSA_8cuda_cub3tagENSA_11use_defaultESH_EEEEEEEE10policy1000EiNS7_10__identityENSA_12zip_iteratorINS8_IJNSC_INSA_10device_ptrIfEEEENSC_INSP_IiEEEEEEEEEJPSE_EEEvT0_iT1_T2_DpNS2_10kernel_argIT3_EE_param_1];
	cvta.to.global.u64 	%rd1, %rd21;
	cvta.to.global.u64 	%rd2, %rd22;
	cvta.to.global.u64 	%rd3, %rd23;
	shl.b32 	%r1, %r42, 7;
	mov.u32 	%r44, %ctaid.x;
	mul.lo.s32 	%r2, %r1, %r44;
	sub.s32 	%r3, %r43, %r2;
	min.s32 	%r4, %r1, %r3;
	shl.b32 	%r5, %r4, 3;
	mov.u32 	%r6, %tid.x;
	shl.b32 	%r101, %r6, 7;
	setp.ge.s32 	%p1, %r101, %r5;
	@%p1 bra 	$L__BB17_3;
	mul.wide.u32 	%rd25, %r6, 128;
	add.s64 	%rd26, %rd3, %rd25;
	mul.wide.s32 	%rd27, %r2, 8;
	add.s64 	%rd108, %rd26, %rd27;
$L__BB17_2:
	.pragma "nounroll";
	// begin inline asm
	prefetch.global.L2 [%rd108];
	// end inline asm
	add.s32 	%r101, %r101, 16384;
	add.s64 	%rd108, %rd108, 16384;
	setp.lt.s32 	%p2, %r101, %r5;
	@%p2 bra 	$L__BB17_2;
$L__BB17_3:
	mul.wide.s32 	%rd29, %r2, 8;
	add.s64 	%rd7, %rd3, %rd29;
	mul.wide.s32 	%rd110, %r2, 4;
	add.s64 	%rd8, %rd1, %rd110;
	add.s64 	%rd9, %rd2, %rd110;
	setp.gt.s32 	%p3, %r1, %r3;
	@%p3 bra 	$L__BB17_16;
	setp.lt.s32 	%p4, %r42, 1;
	@%p4 bra 	$L__BB17_57;
	setp.lt.u32 	%p5, %r42, 8;
	mov.b32 	%r109, 0;
	@%p5 bra 	$L__BB17_8;
	and.b32  	%r46, %r42, 2147483640;
	neg.s32 	%r103, %r46;
	mul.wide.s32 	%rd31, %r2, 8;
	mul.wide.u32 	%rd32, %r6, 8;
	add.s64 	%rd33, %rd31, %rd32;
	add.s64 	%rd34, %rd33, %rd3;
	add.s64 	%rd109, %rd34, 4;
	add.s32 	%r102, %r6, 128;
	add.s64 	%rd35, %rd110, 1536;
	add.s64 	%rd12, %rd2, %rd35;
	add.s64 	%rd13, %rd1, %rd35;
$L__BB17_7:
	.pragma "nounroll";
	and.b32  	%r109, %r42, 2147483640;
	mul.wide.s32 	%rd36, %r102, 8;
	cvta.to.global.u64 	%rd37, %rd23;
	mov.u32 	%r47, %ctaid.x;
	mul.lo.s32 	%r48, %r42, %r47;
	shl.b32 	%r49, %r48, 7;
	mul.wide.s32 	%rd38, %r49, 8;
	add.s64 	%rd39, %rd38, %rd37;
	add.s64 	%rd40, %rd39, %rd36;
	mul.wide.s32 	%rd41, %r102, 4;
	add.s64 	%rd42, %rd12, %rd41;
	add.s64 	%rd43, %rd13, %rd41;
	cvta.to.global.u64 	%rd44, %rd21;
	mul.wide.u32 	%rd45, %r6, 4;
	add.s64 	%rd46, %rd44, %rd45;
	add.s64 	%rd47, %rd46, %rd110;
	cvta.to.global.u64 	%rd48, %rd22;
	add.s64 	%rd49, %rd48, %rd45;
	add.s64 	%rd50, %rd49, %rd110;
	ld.global.f32 	%f1, [%rd109+-4];
	st.global.f32 	[%rd47], %f1;
	ld.global.u32 	%r50, [%rd109];
	st.global.u32 	[%rd50], %r50;
	ld.global.f32 	%f2, [%rd40];
	st.global.f32 	[%rd43+-1536], %f2;
	ld.global.u32 	%r51, [%rd40+4];
	st.global.u32 	[%rd42+-1536], %r51;
	ld.global.f32 	%f3, [%rd40+1024];
	st.global.f32 	[%rd43+-1024], %f3;
	ld.global.u32 	%r52, [%rd40+1028];
	st.global.u32 	[%rd42+-1024], %r52;
	ld.global.f32 	%f4, [%rd40+2048];
	st.global.f32 	[%rd43+-512], %f4;
	ld.global.u32 	%r53, [%rd40+2052];
	st.global.u32 	[%rd42+-512], %r53;
	ld.global.f32 	%f5, [%rd40+3072];
	st.global.f32 	[%rd43], %f5;
	ld.global.u32 	%r54, [%rd40+3076];
	st.global.u32 	[%rd42], %r54;
	ld.global.f32 	%f6, [%rd40+4096];
	st.global.f32 	[%rd43+512], %f6;
	ld.global.u32 	%r55, [%rd40+4100];
	st.global.u32 	[%rd42+512], %r55;
	ld.global.f32 	%f7, [%rd40+5120];
	st.global.f32 	[%rd43+1024], %f7;
	ld.global.u32 	%r56, [%rd40+5124];
	st.global.u32 	[%rd42+1024], %r56;
	ld.global.f32 	%f8, [%rd40+6144];
	st.global.f32 	[%rd43+1536], %f8;
	ld.global.u32 	%r57, [%rd40+6148];
	st.global.u32 	[%rd42+1536], %r57;
	add.s32 	%r103, %r103, 8;
	add.s64 	%rd110, %rd110, 4096;
	add.s64 	%rd109, %rd109, 8192;
	add.s32 	%r102, %r102, 1024;
	setp.eq.s32 	%p6, %r103, 0;
	@%p6 bra 	$L__BB17_8;
	bra.uni 	$L__BB17_7;
$L__BB17_8:
	and.b32  	%r36, %r42, 7;
	setp.eq.s32 	%p7, %r36, 0;
	@%p7 bra 	$L__BB17_57;
	and.b32  	%r37, %r42, 3;
	setp.lt.u32 	%p8, %r36, 4;
	@%p8 bra 	$L__BB17_11;
	shl.b32 	%r58, %r109, 7;
	add.s32 	%r59, %r58, %r6;
	mul.wide.s32 	%rd51, %r59, 8;
	add.s64 	%rd52, %rd7, %rd51;
	mul.wide.s32 	%rd53, %r59, 4;
	add.s64 	%rd54, %rd8, %rd53;
	add.s64 	%rd55, %rd9, %rd53;
	ld.global.f32 	%f9, [%rd52];
	st.global.f32 	[%rd54], %f9;
	ld.global.u32 	%r60, [%rd52+4];
	st.global.u32 	[%rd55], %r60;
	ld.global.f32 	%f10, [%rd52+1024];
	st.global.f32 	[%rd54+512], %f10;
	ld.global.u32 	%r61, [%rd52+1028];
	st.global.u32 	[%rd55+512], %r61;
	ld.global.f32 	%f11, [%rd52+2048];
	st.global.f32 	[%rd54+1024], %f11;
	ld.global.u32 	%r62, [%rd52+2052];
	st.global.u32 	[%rd55+1024], %r62;
	ld.global.f32 	%f12, [%rd52+3072];
	st.global.f32 	[%rd54+1536], %f12;
	ld.global.u32 	%r63, [%rd52+3076];
	st.global.u32 	[%rd55+1536], %r63;
	add.s32 	%r109, %r109, 4;
$L__BB17_11:
	setp.eq.s32 	%p9, %r37, 0;
	@%p9 bra 	$L__BB17_57;
	setp.eq.s32 	%p10, %r37, 1;
	@%p10 bra 	$L__BB17_14;
	shl.b32 	%r64, %r109, 7;
	add.s32 	%r65, %r64, %r6;
	mul.wide.s32 	%rd56, %r65, 8;
	add.s64 	%rd57, %rd7, %rd56;
	mul.wide.s32 	%rd58, %r65, 4;
	add.s64 	%rd59, %rd8, %rd58;
	add.s64 	%rd60, %rd9, %rd58;
	ld.global.f32 	%f13, [%rd57];
	st.global.f32 	[%rd59], %f13;
	ld.global.u32 	%r66, [%rd57+4];
	st.global.u32 	[%rd60], %r66;
	ld.global.f32 	%f14, [%rd57+1024];
	st.global.f32 	[%rd59+512], %f14;
	ld.global.u32 	%r67, [%rd57+1028];
	st.global.u32 	[%rd60+512], %r67;
	add.s32 	%r109, %r109, 2;
$L__BB17_14:
	and.b32  	%r68, %r42, 1;
	setp.eq.b32 	%p11, %r68, 1;
	not.pred 	%p12, %p11;
	@%p12 bra 	$L__BB17_57;
	shl.b32 	%r69, %r109, 7;
	add.s32 	%r70, %r69, %r6;
	mul.wide.s32 	%rd61, %r70, 8;
	add.s64 	%rd62, %rd7, %rd61;
	mul.wide.s32 	%rd63, %r70, 4;
	add.s64 	%rd64, %rd8, %rd63;
	add.s64 	%rd65, %rd9, %rd63;
	ld.global.f32 	%f15, [%rd62];
	st.global.f32 	[%rd64], %f15;
	ld.global.u32 	%r71, [%rd62+4];
	st.global.u32 	[%rd65], %r71;
	bra.uni 	$L__BB17_57;
$L__BB17_16:
	setp.lt.s32 	%p13, %r42, 1;
	@%p13 bra 	$L__BB17_57;
	and.b32  	%r12, %r42, 7;
	setp.lt.u32 	%p14, %r42, 8;
	mov.b32 	%r105, 0;
	@%p14 bra 	$L__BB17_36;
	and.b32  	%r105, %r42, 2147483640;
	mov.b32 	%r104, 0;
$L__BB17_19:
	.pragma "nounroll";
	shl.b32 	%r74, %r104, 7;
	add.s32 	%r20, %r74, %r6;
	setp.ge.s32 	%p15, %r20, %r4;
	@%p15 bra 	$L__BB17_21;
	mul.wide.u32 	%rd66, %r20, 8;
	add.s64 	%rd67, %rd7, %rd66;
	mul.wide.u32 	%rd68, %r20, 4;
	add.s64 	%rd69, %rd8, %rd68;
	add.s64 	%rd70, %rd9, %rd68;
	ld.global.f32 	%f16, [%rd67];
	st.global.f32 	[%rd69], %f16;
	ld.global.u32 	%r75, [%rd67+4];
	st.global.u32 	[%rd70], %r75;
$L__BB17_21:
	add.s32 	%r76, %r20, 128;
	setp.ge.s32 	%p16, %r76, %r4;
	mul.wide.s32 	%rd71, %r76, 8;
	add.s64 	%rd18, %rd7, %rd71;
	mul.wide.s32 	%rd72, %r76, 4;
	add.s64 	%rd19, %rd8, %rd72;
	add.s64 	%rd20, %rd9, %rd72;
	@%p16 bra 	$L__BB17_23;
	ld.global.f32 	%f17, [%rd18];
	st.global.f32 	[%rd19], %f17;
	ld.global.u32 	%r77, [%rd18+4];
	st.global.u32 	[%rd20], %r77;
$L__BB17_23:
	add.s32 	%r78, %r20, 256;
	setp.ge.s32 	%p17, %r78, %r4;
	@%p17 bra 	$L__BB17_25;
	ld.global.f32 	%f18, [%rd18+1024];
	st.global.f32 	[%rd19+512], %f18;
	ld.global.u32 	%r79, [%rd18+1028];
	st.global.u32 	[%rd20+512], %r79;
$L__BB17_25:
	add.s32 	%r80, %r20, 384;
	setp.ge.s32 	%p18, %r80, %r4;
	@%p18 bra 	$L__BB17_27;
	ld.global.f32 	%f19, [%rd18+2048];
	st.global.f32 	[%rd19+1024], %f19;
	ld.global.u32 	%r81, [%rd18+2052];
	st.global.u32 	[%rd20+1024], %r81;
$L__BB17_27:
	add.s32 	%r82, %r20, 512;
	setp.ge.s32 	%p19, %r82, %r4;
	@%p19 bra 	$L__BB17_29;
	ld.global.f32 	%f20, [%rd18+3072];
	st.global.f32 	[%rd19+1536], %f20;
	ld.global.u32 	%r83, [%rd18+3076];
	st.global.u32 	[%rd20+1536], %r83;
$L__BB17_29:
	add.s32 	%r84, %r20, 640;
	setp.ge.s32 	%p20, %r84, %r4;
	@%p20 bra 	$L__BB17_31;
	ld.global.f32 	%f21, [%rd18+4096];
	st.global.f32 	[%rd19+2048], %f21;
	ld.global.u32 	%r85, [%rd18+4100];
	st.global.u32 	[%rd20+2048], %r85;
$L__BB17_31:
	add.s32 	%r86, %r20, 768;
	setp.ge.s32 	%p21, %r86, %r4;
	@%p21 bra 	$L__BB17_33;
	ld.global.f32 	%f22, [%rd18+5120];
	st.global.f32 	[%rd19+2560], %f22;
	ld.global.u32 	%r87, [%rd18+5124];
	st.global.u32 	[%rd20+2560], %r87;
$L__BB17_33:
	add.s32 	%r88, %r20, 896;
	setp.ge.s32 	%p22, %r88, %r4;
	@%p22 bra 	$L__BB17_35;
	ld.global.f32 	%f23, [%rd18+6144];
	st.global.f32 	[%rd19+3072], %f23;
	ld.global.u32 	%r89, [%rd18+6148];
	st.global.u32 	[%rd20+3072], %r89;
$L__BB17_35:
	add.s32 	%r104, %r104, 8;
	setp.ne.s32 	%p23, %r104, %r105;
	@%p23 bra 	$L__BB17_19;
$L__BB17_36:
	setp.eq.s32 	%p24, %r12, 0;
	@%p24 bra 	$L__BB17_57;
	and.b32  	%r23, %r42, 3;
	setp.lt.u32 	%p25, %r12, 4;
	@%p25 bra 	$L__BB17_47;
	shl.b32 	%r90, %r105, 7;
	add.s32 	%r24, %r90, %r6;
	setp.ge.s32 	%p26, %r24, %r4;
	@%p26 bra 	$L__BB17_40;
	mul.wide.s32 	%rd73, %r24, 8;
	add.s64 	%rd74, %rd7, %rd73;
	mul.wide.s32 	%rd75, %r24, 4;
	add.s64 	%rd76, %rd8, %rd75;
	add.s64 	%rd77, %rd9, %rd75;
	ld.global.f32 	%f24, [%rd74];
	st.global.f32 	[%rd76], %f24;
	ld.global.u32 	%r91, [%rd74+4];
	st.global.u32 	[%rd77], %r91;
$L__BB17_40:
	add.s32 	%r25, %r24, 128;
	setp.ge.s32 	%p27, %r25, %r4;
	@%p27 bra 	$L__BB17_42;
	mul.wide.s32 	%rd78, %r25, 8;
	add.s64 	%rd79, %rd7, %rd78;
	mul.wide.s32 	%rd80, %r25, 4;
	add.s64 	%rd81, %rd8, %rd80;
	add.s64 	%rd82, %rd9, %rd80;
	ld.global.f32 	%f25, [%rd79];
	st.global.f32 	[%rd81], %f25;
	ld.global.u32 	%r92, [%rd79+4];
	st.global.u32 	[%rd82], %r92;
$L__BB17_42:
	add.s32 	%r26, %r24, 256;
	setp.ge.s32 	%p28, %r26, %r4;
	@%p28 bra 	$L__BB17_44;
	mul.wide.s32 	%rd83, %r26, 8;
	add.s64 	%rd84, %rd7, %rd83;
	mul.wide.s32 	%rd85, %r26, 4;
	add.s64 	%rd86, %rd8, %rd85;
	add.s64 	%rd87, %rd9, %rd85;
	ld.global.f32 	%f26, [%rd84];
	st.global.f32 	[%rd86], %f26;
	ld.global.u32 	%r93, [%rd84+4];
	st.global.u32 	[%rd87], %r93;
$L__BB17_44:
	add.s32 	%r27, %r24, 384;
	setp.ge.s32 	%p29, %r27, %r4;
	@%p29 bra 	$L__BB17_46;
	mul.wide.s32 	%rd88, %r27, 8;
	add.s64 	%rd89, %rd7, %rd88;
	mul.wide.s32 	%rd90, %r27, 4;
	add.s64 	%rd91, %rd8, %rd90;
	add.s64 	%rd92, %rd9, %rd90;
	ld.global.f32 	%f27, [%rd89];
	st.global.f32 	[%rd91], %f27;
	ld.global.u32 	%r94, [%rd89+4];
	st.global.u32 	[%rd92], %r94;
$L__BB17_46:
	add.s32 	%r105, %r105, 4;
$L__BB17_47:
	setp.eq.s32 	%p30, %r23, 0;
	@%p30 bra 	$L__BB17_57;
	setp.eq.s32 	%p31, %r23, 1;
	@%p31 bra 	$L__BB17_54;
	shl.b32 	%r95, %r105, 7;
	add.s32 	%r30, %r95, %r6;
	setp.ge.s32 	%p32, %r30, %r4;
	@%p32 bra 	$L__BB17_51;
	mul.wide.s32 	%rd93, %r30, 8;
	add.s64 	%rd94, %rd7, %rd93;
	mul.wide.s32 	%rd95, %r30, 4;
	add.s64 	%rd96, %rd8, %rd95;
	add.s64 	%rd97, %rd9, %rd95;
	ld.global.f32 	%f28, [%rd94];
	st.global.f32 	[%rd96], %f28;
	ld.global.u32 	%r96, [%rd94+4];
	st.global.u32 	[%rd97], %r96;
$L__BB17_51:
	add.s32 	%r31, %r30, 128;
	setp.ge.s32 	%p33, %r31, %r4;
	@%p33 bra 	$L__BB17_53;
	mul.wide.s32 	%rd98, %r31, 8;
	add.s64 	%rd99, %rd7, %rd98;
	mul.wide.s32 	%rd100, %r31, 4;
	add.s64 	%rd101, %rd8, %rd100;
	add.s64 	%rd102, %rd9, %rd100;
	ld.global.f32 	%f29, [%rd99];
	st.global.f32 	[%rd101], %f29;
	ld.global.u32 	%r97, [%rd99+4];
	st.global.u32 	[%rd102], %r97;
$L__BB17_53:
	add.s32 	%r105, %r105, 2;
$L__BB17_54:
	and.b32  	%r98, %r42, 1;
	setp.eq.b32 	%p34, %r98, 1;
	not.pred 	%p35, %p34;
	@%p35 bra 	$L__BB17_57;
	shl.b32 	%r99, %r105, 7;
	add.s32 	%r34, %r99, %r6;
	setp.ge.s32 	%p36, %r34, %r4;
	@%p36 bra 	$L__BB17_57;
	mul.wide.s32 	%rd103, %r34, 8;
	add.s64 	%rd104, %rd7, %rd103;
	mul.wide.s32 	%rd105, %r34, 4;
	add.s64 	%rd106, %rd8, %rd105;
	add.s64 	%rd107, %rd9, %rd105;
	ld.global.f32 	%f30, [%rd104];
	st.global.f32 	[%rd106], %f30;
	ld.global.u32 	%r100, [%rd104+4];
	st.global.u32 	[%rd107], %r100;
$L__BB17_57:
	ret;

}
	// .globl	_ZN3cub18CUB_300001_SM_10006detail9transform16transform_kernelINS2_10policy_hubILb1EN4cuda3std3__45tupleIJN6thrust24THRUST_300001_SM_1000_NS6detail15normal_iteratorINSA_7pointerINS8_IJfiEEENSA_8cuda_cub3tagENSA_11use_defaultESH_EEEEEEEE10policy1000ElNS7_10__identityENSA_12zip_iteratorINS8_IJNSC_INSA_10device_ptrIfEEEENSC_INSP_IiEEEEEEEEEJPSE_EEEvT0_iT1_T2_DpNS2_10kernel_argIT3_EE
.visible .entry _ZN3cub18CUB_300001_SM_10006detail9transform16transform_kernelINS2_10policy_hubILb1EN4cuda3std3__45tupleIJN6thrust24THRUST_300001_SM_1000_NS6detail15normal_iteratorINSA_7pointerINS8_IJfiEEENSA_8cuda_cub3tagENSA_11use_defaultESH_EEEEEEEE10policy1000ElNS7_10__identityENSA_12zip_iteratorINS8_IJNSC_INSA_10device_ptrIfEEEENSC_INSP_IiEEEEEEEEEJPSE_EEEvT0_iT1_T2_DpNS2_10kernel_argIT3_EE(
	.param .u64 _ZN3cub18CUB_300001_SM_10006detail9transform16transform_kernelINS2_10policy_hubILb1EN4cuda3std3__45tupleIJN6thrust24THRUST_300001_SM_1000_NS6detail15normal_iteratorINSA_7pointerINS8_IJfiEEENSA_8cuda_cub3tagENSA_11use_defaultESH_EEEEEEEE10policy1000ElNS7_10__identityENSA_12zip_iteratorINS8_IJNSC_INSA_10device_ptrIfEEEENSC_INSP_IiEEEEEEEEEJPSE_EEEvT0_iT1_T2_DpNS2_10kernel_argIT3_EE_param_0,
	.param .u32 _ZN3cub18CUB_300001_SM_10006detail9transform16transform_kernelINS2_10policy_hubILb1EN4cuda3std3__45tupleIJN6thrust24THRUST_300001_SM_1000_NS6detail15normal_iteratorINSA_7pointerINS8_IJfiEEENSA_8cuda_cub3tagENSA_11use_defaultESH_EEEEEEEE10policy1000ElNS7_10__identityENSA_12zip_iteratorINS8_IJNSC_INSA_10device_ptrIfEEEENSC_INSP_IiEEEEEEEEEJPSE_EEEvT0_iT1_T2_DpNS2_10kernel_argIT3_EE_param_1,
	.param .align 1 .b8 _ZN3cub18CUB_300001_SM_10006detail9transform16transform_kernelINS2_10policy_hubILb1EN4cuda3std3__45tupleIJN6thrust24THRUST_300001_SM_1000_NS6detail15normal_iteratorINSA_7pointerINS8_IJfiEEENSA_8cuda_cub3tagENSA_11use_defaultESH_EEEEEEEE10policy1000ElNS7_10__identityENSA_12zip_iteratorINS8_IJNSC_INSA_10device_ptrIfEEEENSC_INSP_IiEEEEEEEEEJPSE_EEEvT0_iT1_T2_DpNS2_10kernel_argIT3_EE_param_2[1],
	.param .align 8 .b8 _ZN3cub18CUB_300001_SM_10006detail9transform16transform_kernelINS2_10policy_hubILb1EN4cuda3std3__45tupleIJN6thrust24THRUST_300001_SM_1000_NS6detail15normal_iteratorINSA_7pointerINS8_IJfiEEENSA_8cuda_cub3tagENSA_11use_defaultESH_EEEEEEEE10policy1000ElNS7_10__identityENSA_12zip_iteratorINS8_IJNSC_INSA_10device_ptrIfEEEENSC_INSP_IiEEEEEEEEEJPSE_EEEvT0_iT1_T2_DpNS2_10kernel_argIT3_EE_param_3[16],
	.param .align 8 .b8 _ZN3cub18CUB_300001_SM_10006detail9transform16transform_kernelINS2_10policy_hubILb1EN4cuda3std3__45tupleIJN6thrust24THRUST_300001_SM_1000_NS6detail15normal_iteratorINSA_7pointerINS8_IJfiEEENSA_8cuda_cub3tagENSA_11use_defaultESH_EEEEEEEE10policy1000ElNS7_10__identityENSA_12zip_iteratorINS8_IJNSC_INSA_10device_ptrIfEEEENSC_INSP_IiEEEEEEEEEJPSE_EEEvT0_iT1_T2_DpNS2_10kernel_argIT3_EE_param_4[16]
)
.maxntid 128
{
	.reg .pred 	%p<37>;
	.reg .b32 	%r<107>;
	.reg .b32 	%f<31>;
	.reg .b64 	%rd<120>;

	ld.param.u64 	%rd26, [_ZN3cub18CUB_300001_SM_10006detail9transform16transform_kernelINS2_10policy_hubILb1EN4cuda3std3__45tupleIJN6thrust24THRUST_300001_SM_1000_NS6detail15normal_iteratorINSA_7pointerINS8_IJfiEEENSA_8cuda_cub3tagENSA_11use_defaultESH_EEEEEEEE10policy1000ElNS7_10__identityENSA_12zip_iteratorINS8_IJNSC_INSA_10device_ptrIfEEEENSC_INSP_IiEEEEEEEEEJPSE_EEEvT0_iT1_T2_DpNS2_10kernel_argIT3_EE_param_0];
	ld.param.u64 	%rd24, [_ZN3cub18CUB_300001_SM_10006detail9transform16transform_kernelINS2_10policy_hubILb1EN4cuda3std3__45tupleIJN6thrust24THRUST_300001_SM_1000_NS6detail15normal_iteratorINSA_7pointerINS8_IJfiEEENSA_8cuda_cub3tagENSA_11use_defaultESH_EEEEEEEE10policy1000ElNS7_10__identityENSA_12zip_iteratorINS8_IJNSC_INSA_10device_ptrIfEEEENSC_INSP_IiEEEEEEEEEJPSE_EEEvT0_iT1_T2_DpNS2_10kernel_argIT3_EE_param_4];
	ld.param.u64 	%rd23, [_ZN3cub18CUB_300001_SM_10006detail9transform16transform_kernelINS2_10policy_hubILb1EN4cuda3std3__45tupleIJN6thrust24THRUST_300001_SM_1000_NS6detail15normal_iteratorINSA_7pointerINS8_IJfiEEENSA_8cuda_cub3tagENSA_11use_defaultESH_EEEEEEEE10policy1000ElNS7_10__identityENSA_12zip_iteratorINS8_IJNSC_INSA_10device_ptrIfEEEENSC_INSP_IiEEEEEEEEEJPSE_EEEvT0_iT1_T2_DpNS2_10kernel_argIT3_EE_param_3+8];
	ld.param.u64 	%rd22, [_ZN3cub18CUB_300001_SM_10006detail9transform16transform_kernelINS2_10policy_hubILb1EN4cuda3std3__45tupleIJN6thrust24THRUST_300001_SM_1000_NS6detail15normal_iteratorINSA_7pointerINS8_IJfiEEENSA_8cuda_cub3tagENSA_11use_defaultESH_EEEEEEEE10policy1000ElNS7_10__identityENSA_12zip_iteratorINS8_IJNSC_INSA_10device_ptrIfEEEENSC_INSP_IiEEEEEEEEEJPSE_EEEvT0_iT1_T2_DpNS2_10kernel_argIT3_EE_param_3];
	ld.param.u32 	%r40, [_ZN3cub18CUB_300001_SM_10006detail9transform16transform_kernelINS2_10policy_hubILb1EN4cuda3std3__45tupleIJN6thrust24THRUST_300001_SM_1000_NS6detail15normal_iteratorINSA_7pointerINS8_IJfiEEENSA_8cuda_cub3tagENSA_11use_defaultESH_EEEEEEEE10policy1000ElNS7_10__identityENSA_12zip_iteratorINS8_IJNSC_INSA_10device_ptrIfEEEENSC_INSP_IiEEEEEEEEEJPSE_EEEvT0_iT1_T2_DpNS2_10kernel_argIT3_EE_param_1];
	cvta.to.global.u64 	%rd1, %rd22;
	cvta.to.global.u64 	%rd2, %rd23;
	cvta.to.global.u64 	%rd3, %rd24;
	shl.b32 	%r1, %r40, 7;
	mov.u32 	%r41, %ctaid.x;
	cvt.u64.u32 	%rd27, %r41;
	cvt.s64.s32 	%rd28, %r1;
	mul.lo.s64 	%rd4, %rd28, %rd27;
	sub.s64 	%rd29, %rd26, %rd4;
	min.s64 	%rd30, %rd29, %rd28;
	cvt.u32.u64 	%r2, %rd30;
	shl.b32 	%r3, %r2, 3;
	mov.u32 	%r4, %tid.x;
	shl.b32 	%r97, %r4, 7;
	setp.ge.s32 	%p1, %r97, %r3;
	@%p1 bra 	$L__BB18_3;
	shl.b64 	%rd31, %rd4, 3;
	add.s64 	%rd32, %rd3, %rd31;
	mul.wide.u32 	%rd33, %r4, 128;
	add.s64 	%rd117, %rd32, %rd33;
$L__BB18_2:
	.pragma "nounroll";
	// begin inline asm
	prefetch.global.L2 [%rd117];
	// end inline asm
	add.s32 	%r97, %r97, 16384;
	add.s64 	%rd117, %rd117, 16384;
	setp.lt.s32 	%p2, %r97, %r3;
	@%p2 bra 	$L__BB18_2;
$L__BB18_3:
	shl.b64 	%rd35, %rd4, 3;
	add.s64 	%rd8, %rd3, %rd35;
	shl.b64 	%rd119, %rd4, 2;
	add.s64 	%rd9, %rd1, %rd119;
	add.s64 	%rd10, %rd2, %rd119;
	setp.eq.s32 	%p3, %r1, %r2;
	@%p3 bra 	$L__BB18_45;
	setp.lt.s32 	%p4, %r40, 1;
	@%p4 bra 	$L__BB18_57;
	and.b32  	%r8, %r40, 7;
	setp.lt.u32 	%p5, %r40, 8;
	mov.b32 	%r104, 0;
	@%p5 bra 	$L__BB18_24;
	and.b32  	%r104, %r40, 2147483640;
	mov.b32 	%r100, 0;
$L__BB18_7:
	.pragma "nounroll";
	shl.b32 	%r44, %r100, 7;
	add.s32 	%r18, %r44, %r4;
	setp.ge.s32 	%p6, %r18, %r2;
	@%p6 bra 	$L__BB18_9;
	mul.wide.u32 	%rd37, %r18, 8;
	add.s64 	%rd38, %rd8, %rd37;
	mul.wide.u32 	%rd39, %r18, 4;
	add.s64 	%rd40, %rd9, %rd39;
	add.s64 	%rd41, %rd10, %rd39;
	ld.global.f32 	%f1, [%rd38];
	st.global.f32 	[%rd40], %f1;
	ld.global.u32 	%r45, [%rd38+4];
	st.global.u32 	[%rd41], %r45;
$L__BB18_9:
	add.s32 	%r46, %r18, 128;
	setp.ge.s32 	%p7, %r46, %r2;
	mul.wide.s32 	%rd42, %r46, 8;
	add.s64 	%rd19, %rd8, %rd42;
	mul.wide.s32 	%rd43, %r46, 4;
	add.s64 	%rd20, %rd9, %rd43;
	add.s64 	%rd21, %rd10, %rd43;
	@%p7 bra 	$L__BB18_11;
	ld.global.f32 	%f2, [%rd19];
	st.global.f32 	[%rd20], %f2;
	ld.global.u32 	%r47, [%rd19+4];
	st.global.u32 	[%rd21], %r47;
$L__BB18_11:
	add.s32 	%r48, %r18, 256;
	setp.ge.s32 	%p8, %r48, %r2;
	@%p8 bra 	$L__BB18_13;
	ld.global.f32 	%f3, [%rd19+1024];
	st.global.f32 	[%rd20+512], %f3;
	ld.global.u32 	%r49, [%rd19+1028];
	st.global.u32 	[%rd21+512], %r49;
$L__BB18_13:
	add.s32 	%r50, %r18, 384;
	setp.ge.s32 	%p9, %r50, %r2;
	@%p9 bra 	$L__BB18_15;
	ld.global.f32 	%f4, [%rd19+2048];
	st.global.f32 	[%rd20+1024], %f4;
	ld.global.u32 	%r51, [%rd19+2052];
	st.global.u32 	[%rd21+1024], %r51;
$L__BB18_15:
	add.s32 	%r52, %r18, 512;
	setp.ge.s32 	%p10, %r52, %r2;
	@%p10 bra 	$L__BB18_17;
	ld.global.f32 	%f5, [%rd19+3072];
	st.global.f32 	[%rd20+1536], %f5;
	ld.global.u32 	%r53, [%rd19+3076];
	st.global.u32 	[%rd21+1536], %r53;
$L__BB18_17:
	add.s32 	%r54, %r18, 640;
	setp.ge.s32 	%p11, %r54, %r2;
	@%p11 bra 	$L__BB18_19;
	ld.global.f32 	%f6, [%rd19+4096];
	st.global.f32 	[%rd20+2048], %f6;
	ld.global.u32 	%r55, [%rd19+4100];
	st.global.u32 	[%rd21+2048], %r55;
$L__BB18_19:
	add.s32 	%r56, %r18, 768;
	setp.ge.s32 	%p12, %r56, %r2;
	@%p12 bra 	$L__BB18_21;
	ld.global.f32 	%f7, [%rd19+5120];
	st.global.f32 	[%rd20+2560], %f7;
	ld.global.u32 	%r57, [%rd19+5124];
	st.global.u32 	[%rd21+2560], %r57;
$L__BB18_21:
	add.s32 	%r58, %r18, 896;
	setp.ge.s32 	%p13, %r58, %r2;
	@%p13 bra 	$L__BB18_23;
	ld.global.f32 	%f8, [%rd19+6144];
	st.global.f32 	[%rd20+3072], %f8;
	ld.global.u32 	%r59, [%rd19+6148];
	st.global.u32 	[%rd21+3072], %r59;
$L__BB18_23:
	add.s32 	%r100, %r100, 8;
	setp.eq.s32 	%p14, %r100, %r104;
	@%p14 bra 	$L__BB18_24;
	bra.uni 	$L__BB18_7;
$L__BB18_24:
	setp.eq.s32 	%p15, %r8, 0;
	@%p15 bra 	$L__BB18_57;
	and.b32  	%r28, %r40, 3;
	setp.lt.u32 	%p16, %r8, 4;
	@%p16 bra 	$L__BB18_35;
	shl.b32 	%r60, %r104, 7;
	add.s32 	%r29, %r60, %r4;
	setp.ge.s32 	%p17, %r29, %r2;
	@%p17 bra 	$L__BB18_28;
	mul.wide.s32 	%rd44, %r29, 8;
	add.s64 	%rd45, %rd8, %rd44;
	mul.wide.s32 	%rd46, %r29, 4;
	add.s64 	%rd47, %rd9, %rd46;
	add.s64 	%rd48, %rd10, %rd46;
	ld.global.f32 	%f9, [%rd45];
	st.global.f32 	[%rd47], %f9;
	ld.global.u32 	%r61, [%rd45+4];
	st.global.u32 	[%rd48], %r61;
$L__BB18_28:
	add.s32 	%r30, %r29, 128;
	setp.ge.s32 	%p18, %r30, %r2;
	@%p18 bra 	$L__BB18_30;
	mul.wide.s32 	%rd49, %r30, 8;
	add.s64 	%rd50, %rd8, %rd49;
	mul.wide.s32 	%rd51, %r30, 4;
	add.s64 	%rd52, %rd9, %rd51;
	add.s64 	%rd53, %rd10, %rd51;
	ld.global.f32 	%f10, [%rd50];
	st.global.f32 	[%rd52], %f10;
	ld.global.u32 	%r62, [%rd50+4];
	st.global.u32 	[%rd53], %r62;
$L__BB18_30:
	add.s32 	%r31, %r29, 256;
	setp.ge.s32 	%p19, %r31, %r2;
	@%p19 bra 	$L__BB18_32;
	mul.wide.s32 	%rd54, %r31, 8;
	add.s64 	%rd55, %rd8, %rd54;
	mul.wide.s32 	%rd56, %r31, 4;
	add.s64 	%rd57, %rd9, %rd56;
	add.s64 	%rd58, %rd10, %rd56;
	ld.global.f32 	%f11, [%rd55];
	st.global.f32 	[%rd57], %f11;
	ld.global.u32 	%r63, [%rd55+4];
	st.global.u32 	[%rd58], %r63;
$L__BB18_32:
	add.s32 	%r32, %r29, 384;
	setp.ge.s32 	%p20, %r32, %r2;
	@%p20 bra 	$L__BB18_34;
	mul.wide.s32 	%rd59, %r32, 8;
	add.s64 	%rd60, %rd8, %rd59;
	mul.wide.s32 	%rd61, %r32, 4;
	add.s64 	%rd62, %rd9, %rd61;
	add.s64 	%rd63, %rd10, %rd61;
	ld.global.f32 	%f12, [%rd60];
	st.global.f32 	[%rd62], %f12;
	ld.global.u32 	%r64, [%rd60+4];
	st.global.u32 	[%rd63], %r64;
$L__BB18_34:
	add.s32 	%r104, %r104, 4;
$L__BB18_35:
	setp.eq.s32 	%p21, %r28, 0;
	@%p21 bra 	$L__BB18_57;
	setp.eq.s32 	%p22, %r28, 1;
	@%p22 bra 	$L__BB18_42;
	shl.b32 	%r65, %r104, 7;
	add.s32 	%r35, %r65, %r4;
	setp.ge.s32 	%p23, %r35, %r2;
	@%p23 bra 	$L__BB18_39;
	mul.wide.s32 	%rd64, %r35, 8;
	add.s64 	%rd65, %rd8, %rd64;
	mul.wide.s32 	%rd66, %r35, 4;
	add.s64 	%rd67, %rd9, %rd66;
	add.s64 	%rd68, %rd10, %rd66;
	ld.global.f32 	%f13, [%rd65];
	st.global.f32 	[%rd67], %f13;
	ld.global.u32 	%r66, [%rd65+4];
	st.global.u32 	[%rd68], %r66;
$L__BB18_39:
	add.s32 	%r36, %r35, 128;
	setp.ge.s32 	%p24, %r36, %r2;
	@%p24 bra 	$L__BB18_41;
	mul.wide.s32 	%rd69, %r36, 8;
	add.s64 	%rd70, %rd8, %rd69;
	mul.wide.s32 	%rd71, %r36, 4;
	add.s64 	%rd72, %rd9, %rd71;
	add.s64 	%rd73, %rd10, %rd71;
	ld.global.f32 	%f14, [%rd70];
	st.global.f32 	[%rd72], %f14;
	ld.global.u32 	%r67, [%rd70+4];
	st.global.u32 	[%rd73], %r67;
$L__BB18_41:
	add.s32 	%r104, %r104, 2;
$L__BB18_42:
	and.b32  	%r68, %r40, 1;
	setp.eq.b32 	%p25, %r68, 1;
	not.pred 	%p26, %p25;
	@%p26 bra 	$L__BB18_57;
	shl.b32 	%r69, %r104, 7;
	add.s32 	%r39, %r69, %r4;
	setp.ge.s32 	%p27, %r39, %r2;
	@%p27 bra 	$L__BB18_57;
	mul.wide.s32 	%rd74, %r39, 8;
	add.s64 	%rd75, %rd8, %rd74;
	mul.wide.s32 	%rd76, %r39, 4;
	add.s64 	%rd77, %rd9, %rd76;
	add.s64 	%rd78, %rd10, %rd76;
	ld.global.f32 	%f15, [%rd75];
	st.global.f32 	[%rd77], %f15;
	ld.global.u32 	%r70, [%rd75+4];
	st.global.u32 	[%rd78], %r70;
	bra.uni 	$L__BB18_57;
$L__BB18_45:
	setp.lt.s32 	%p28, %r40, 1;
	@%p28 bra 	$L__BB18_57;
	setp.lt.u32 	%p29, %r40, 8;
	mov.b32 	%r102, 0;
	@%p29 bra 	$L__BB18_49;
	and.b32  	%r102, %r40, 2147483640;
	neg.s32 	%r99, %r102;
	shl.b64 	%rd79, %rd4, 3;
	mul.wide.u32 	%rd80, %r4, 8;
	add.s64 	%rd81, %rd79, %rd80;
	add.s64 	%rd82, %rd81, %rd3;
	add.s64 	%rd118, %rd82, 4;
	add.s32 	%r98, %r4, 128;
	add.s64 	%rd83, %rd119, 1536;
	add.s64 	%rd13, %rd2, %rd83;
	add.s64 	%rd14, %rd1, %rd83;
	shl.b32 	%r73, %r40, 7;
$L__BB18_48:
	.pragma "nounroll";
	mul.wide.s32 	%rd84, %r98, 8;
	cvta.to.global.u64 	%rd85, %rd24;
	cvt.s64.s32 	%rd86, %r73;
	mov.u32 	%r74, %ctaid.x;
	cvt.u64.u32 	%rd87, %r74;
	mul.lo.s64 	%rd88, %rd86, %rd87;
	shl.b64 	%rd89, %rd88, 3;
	add.s64 	%rd90, %rd89, %rd85;
	add.s64 	%rd91, %rd90, %rd84;
	mul.wide.s32 	%rd92, %r98, 4;
	add.s64 	%rd93, %rd13, %rd92;
	add.s64 	%rd94, %rd14, %rd92;
	cvta.to.global.u64 	%rd95, %rd22;
	mul.wide.u32 	%rd96, %r4, 4;
	add.s64 	%rd97, %rd95, %rd96;
	add.s64 	%rd98, %rd97, %rd119;
	cvta.to.global.u64 	%rd99, %rd23;
	add.s64 	%rd100, %rd99, %rd96;
	add.s64 	%rd101, %rd100, %rd119;
	ld.global.f32 	%f16, [%rd118+-4];
	st.global.f32 	[%rd98], %f16;
	ld.global.u32 	%r75, [%rd118];
	st.global.u32 	[%rd101], %r75;
	ld.global.f32 	%f17, [%rd91];
	st.global.f32 	[%rd94+-1536], %f17;
	ld.global.u32 	%r76, [%rd91+4];
	st.global.u32 	[%rd93+-1536], %r76;
	ld.global.f32 	%f18, [%rd91+1024];
	st.global.f32 	[%rd94+-1024], %f18;
	ld.global.u32 	%r77, [%rd91+1028];
	st.global.u32 	[%rd93+-1024], %r77;
	ld.global.f32 	%f19, [%rd91+2048];
	st.global.f32 	[%rd94+-512], %f19;
	ld.global.u32 	%r78, [%rd91+2052];
	st.global.u32 	[%rd93+-512], %r78;
	ld.global.f32 	%f20, [%rd91+3072];
	st.global.f32 	[%rd94], %f20;
	ld.global.u32 	%r79, [%rd91+3076];
	st.global.u32 	[%rd93], %r79;
	ld.global.f32 	%f21, [%rd91+4096];
	st.global.f32 	[%rd94+512], %f21;
	ld.global.u32 	%r80, [%rd91+4100];
	st.global.u32 	[%rd93+512], %r80;
	ld.global.f32 	%f22, [%rd91+5120];
	st.global.f32 	[%rd94+1024], %f22;
	ld.global.u32 	%r81, [%rd91+5124];
	st.global.u32 	[%rd93+1024], %r81;
	ld.global.f32 	%f23, [%rd91+6144];
	st.global.f32 	[%rd94+1536], %f23;
	ld.global.u32 	%r82, [%rd91+6148];
	st.global.u32 	[%rd93+1536], %r82;
	add.s32 	%r99, %r99, 8;
	add.s64 	%rd119, %rd119, 4096;
	add.s64 	%rd118, %rd118, 8192;
	add.s32 	%r98, %r98, 1024;
	setp.eq.s32 	%p30, %r99, 0;
	@%p30 bra 	$L__BB18_49;
	bra.uni 	$L__BB18_48;
$L__BB18_49:
	and.b32  	%r21, %r40, 7;
	setp.eq.s32 	%p31, %r21, 0;
	@%p31 bra 	$L__BB18_57;
	and.b32  	%r22, %r40, 3;
	setp.lt.u32 	%p32, %r21, 4;
	@%p32 bra 	$L__BB18_52;
	shl.b32 	%r83, %r102, 7;
	add.s32 	%r84, %r83, %r4;
	mul.wide.s32 	%rd102, %r84, 8;
	add.s64 	%rd103, %rd8, %rd102;
	mul.wide.s32 	%rd104, %r84, 4;
	add.s64 	%rd105, %rd9, %rd104;
	add.s64 	%rd106, %rd10, %rd104;
	ld.global.f32 	%f24, [%rd103];
	st.global.f32 	[%rd105], %f24;
	ld.global.u32 	%r85, [%rd103+4];
	st.global.u32 	[%rd106], %r85;
	ld.global.f32 	%f25, [%rd103+1024];
	st.global.f32 	[%rd105+512], %f25;
	ld.global.u32 	%r86, [%rd103+1028];
	st.global.u32 	[%rd106+512], %r86;
	ld.global.f32 	%f26, [%rd103+2048];
	st.global.f32 	[%rd105+1024], %f26;
	ld.global.u32 	%r87, [%rd103+2052];
	st.global.u32 	[%rd106+1024], %r87;
	ld.global.f32 	%f27, [%rd103+3072];
	st.global.f32 	[%rd105+1536], %f27;
	ld.global.u32 	%r88, [%rd103+3076];
	st.global.u32 	[%rd106+1536], %r88;
	add.s32 	%r102, %r102, 4;
$L__BB18_52:
	setp.eq.s32 	%p33, %r22, 0;
	@%p33 bra 	$L__BB18_57;
	setp.eq.s32 	%p34, %r22, 1;
	@%p34 bra 	$L__BB18_55;
	shl.b32 	%r89, %r102, 7;
	add.s32 	%r90, %r89, %r4;
	mul.wide.s32 	%rd107, %r90, 8;
	add.s64 	%rd108, %rd8, %rd107;
	mul.wide.s32 	%rd109, %r90, 4;
	add.s64 	%rd110, %rd9, %rd109;
	add.s64 	%rd111, %rd10, %rd109;
	ld.global.f32 	%f28, [%rd108];
	st.global.f32 	[%rd110], %f28;
	ld.global.u32 	%r91, [%rd108+4];
	st.global.u32 	[%rd111], %r91;
	ld.global.f32 	%f29, [%rd108+1024];
	st.global.f32 	[%rd110+512], %f29;
	ld.global.u32 	%r92, [%rd108+1028];
	st.global.u32 	[%rd111+512], %r92;
	add.s32 	%r102, %r102, 2;
$L__BB18_55:
	and.b32  	%r93, %r40, 1;
	setp.eq.b32 	%p35, %r93, 1;
	not.pred 	%p36, %p35;
	@%p36 bra 	$L__BB18_57;
	shl.b32 	%r94, %r102, 7;
	add.s32 	%r95, %r94, %r4;
	mul.wide.s32 	%rd112, %r95, 8;
	add.s64 	%rd113, %rd8, %rd112;
	mul.wide.s32 	%rd114, %r95, 4;
	add.s64 	%rd115, %rd9, %rd114;
	add.s64 	%rd116, %rd10, %rd114;
	ld.global.f32 	%f30, [%rd113];
	st.global.f32 	[%rd115], %f30;
	ld.global.u32 	%r96, [%rd113+4];
	st.global.u32 	[%rd116], %r96;
$L__BB18_57:
	ret;

}
	// .globl	_ZN6thrust24THRUST_300001_SM_1000_NS8cuda_cub4core6detail13_kernel_agentINS1_15__reduce_by_key9InitAgentIN3cub18CUB_300001_SM_100024ReduceByKeyScanTileStateIN4cuda3std3__45tupleIJfiEEEiLb0EEEiPiEEJSF_iSG_EEEvDpT0_
.visible .entry _ZN6thrust24THRUST_300001_SM_1000_NS8cuda_cub4core6detail13_kernel_agentINS1_15__reduce_by_key9InitAgentIN3cub18CUB_300001_SM_100024ReduceByKeyScanTileStateIN4cuda3std3__45tupleIJfiEEEiLb0EEEiPiEEJSF_iSG_EEEvDpT0_(
	.param .align 8 .b8 _ZN6thrust24THRUST_300001_SM_1000_NS8cuda_cub4core6detail13_kernel_agentINS1_15__reduce_by_key9InitAgentIN3cub18CUB_300001_SM_100024ReduceByKeyScanTileStateIN4cuda3std3__45tupleIJfiEEEiLb0EEEiPiEEJSF_iSG_EEEvDpT0__param_0[24],
	.param .u32 _ZN6thrust24THRUST_300001_SM_1000_NS8cuda_cub4core6detail13_kernel_agentINS1_15__reduce_by_key9InitAgentIN3cub18CUB_300001_SM_100024ReduceByKeyScanTileStateIN4cuda3std3__45tupleIJfiEEEiLb0EEEiPiEEJSF_iSG_EEEvDpT0__param_1,
	.param .u64 .ptr .align 1 _ZN6thrust24THRUST_300001_SM_1000_NS8cuda_cub4core6detail13_kernel_agentINS1_15__reduce_by_key9InitAgentIN3cub18CUB_300001_SM_100024ReduceByKeyScanTileStateIN4cuda3std3__45tupleIJfiEEEiLb0EEEiPiEEJSF_iSG_EEEvDpT0__param_2
)
.maxntid 128
{
	.reg .pred 	%p<6>;
	.reg .b32 	%r<11>;
	.reg .b64 	%rd<9>;

	ld.param.u64 	%rd3, [_ZN6thrust24THRUST_300001_SM_1000_NS8cuda_cub4core6detail13_kernel_agentINS1_15__reduce_by_key9InitAgentIN3cub18CUB_300001_SM_100024ReduceByKeyScanTileStateIN4cuda3std3__45tupleIJfiEEEiLb0EEEiPiEEJSF_iSG_EEEvDpT0__param_0];
	ld.param.u32 	%r4, [_ZN6thrust24THRUST_300001_SM_1000_NS8cuda_cub4core6detail13_kernel_agentINS1_15__reduce_by_key9InitAgentIN3cub18CUB_300001_SM_100024ReduceByKeyScanTileStateIN4cuda3std3__45tupleIJfiEEEiLb0EEEiPiEEJSF_iSG_EEEvDpT0__param_1];
	ld.param.u64 	%rd2, [_ZN6thrust24THRUST_300001_SM_1000_NS8cuda_cub4core6detail13_kernel_agentINS1_15__reduce_by_key9InitAgentIN3cub18CUB_300001_SM_100024ReduceByKeyScanTileStateIN4cuda3std3__45tupleIJfiEEEiLb0EEEiPiEEJSF_iSG_EEEvDpT0__param_2];
	cvta.to.global.u64 	%rd1, %rd3;
	mov.u32 	%r1, %ctaid.x;
	mov.u32 	%r5, %ntid.x;
	mov.u32 	%r2, %tid.x;
	mad.lo.s32 	%r3, %r1, %r5, %r2;
	setp.ge.s32 	%p1, %r3, %r4;
	@%p1 bra 	$L__BB19_2;
	mul.wide.s32 	%rd4, %r3, 4;
	add.s64 	%rd5, %rd1, %rd4;
	mov.b32 	%r6, 99;
	st.global.u32 	[%rd5+128], %r6;
$L__BB19_2:
	setp.ne.s32 	%p2, %r1, 0;
	setp.gt.u32 	%p3, %r2, 31;
	or.pred  	%p4, %p2, %p3;
	@%p4 bra 	$L__BB19_4;
	mul.wide.u32 	%rd6, %r2, 4;
	add.s64 	%rd7, %rd1, %rd6;
	mov.b32 	%r8, 0;
	st.global.u32 	[%rd7], %r8;
$L__BB19_4:
	or.b32  	%r9, %r1, %r2;
	setp.ne.s32 	%p5, %r9, 0;
	@%p5 bra 	$L__BB19_6;
	cvta.to.global.u64 	%rd8, %rd2;
	mov.b32 	%r10, 0;
	st.global.u32 	[%rd8], %r10;
$L__BB19_6:
	ret;

}
	// .globl	_ZN6thrust24THRUST_300001_SM_1000_NS8cuda_cub4core6detail13_kernel_agentINS1_15__reduce_by_key16ReduceByKeyAgentINS0_6detail15normal_iteratorINS0_10device_ptrIiEEEENS0_12zip_iteratorIN4cuda3std3__45tupleIJNS8_INS9_IfEEEESB_EEEEESB_SK_NSF_8equal_toIiEE11my_max_funcPiiEEJSB_SK_SB_SK_SO_N3cub18CUB_300001_SM_100024ReduceByKeyScanTileStateINSG_IJfiEEEiLb0EEESM_SN_iiEEEvDpT0_
.visible .entry _ZN6thrust24THRUST_300001_SM_1000_NS8cuda_cub4core6detail13_kernel_agentINS1_15__reduce_by_key16ReduceByKeyAgentINS0_6detail15normal_iteratorINS0_10device_ptrIiEEEENS0_12zip_iteratorIN4cuda3std3__45tupleIJNS8_INS9_IfEEEESB_EEEEESB_SK_NSF_8equal_toIiEE11my_max_funcPiiEEJSB_SK_SB_SK_SO_N3cub18CUB_300001_SM_100024ReduceByKeyScanTileStateINSG_IJfiEEEiLb0EEESM_SN_iiEEEvDpT0_(
	.param .align 8 .b8 _ZN6thrust24THRUST_300001_SM_1000_NS8cuda_cub4core6detail13_kernel_agentINS1_15__reduce_by_key16ReduceByKeyAgentINS0_6detail15normal_iteratorINS0_10device_ptrIiEEEENS0_12zip_iteratorIN4cuda3std3__45tupleIJNS8_INS9_IfEEEESB_EEEEESB_SK_NSF_8equal_toIiEE11my_max_funcPiiEEJSB_SK_SB_SK_SO_N3cub18CUB_300001_SM_100024ReduceByKeyScanTileStateINSG_IJfiEEEiLb0EEESM_SN_iiEEEvDpT0__param_0[8],
	.param .align 8 .b8 _ZN6thrust24THRUST_300001_SM_1000_NS8cuda_cub4core6detail13_kernel_agentINS1_15__reduce_by_key16ReduceByKeyAgentINS0_6detail15normal_iteratorINS0_10device_ptrIiEEEENS0_12zip_iteratorIN4cuda3std3__45tupleIJNS8_INS9_IfEEEESB_EEEEESB_SK_NSF_8equal_toIiEE11my_max_funcPiiEEJSB_SK_SB_SK_SO_N3cub18CUB_300001_SM_100024ReduceByKeyScanTileStateINSG_IJfiEEEiLb0EEESM_SN_iiEEEvDpT0__param_1[16],
	.param .align 8 .b8 _ZN6thrust24THRUST_300001_SM_1000_NS8cuda_cub4core6detail13_kernel_agentINS1_15__reduce_by_key16ReduceByKeyAgentINS0_6detail15normal_iteratorINS0_10device_ptrIiEEEENS0_12zip_iteratorIN4cuda3std3__45tupleIJNS8_INS9_IfEEEESB_EEEEESB_SK_NSF_8equal_toIiEE11my_max_funcPiiEEJSB_SK_SB_SK_SO_N3cub18CUB_300001_SM_100024ReduceByKeyScanTileStateINSG_IJfiEEEiLb0EEESM_SN_iiEEEvDpT0__param_2[8],
	.param .align 8 .b8 _ZN6thrust24THRUST_300001_SM_1000_NS8cuda_cub4core6detail13_kernel_agentINS1_15__reduce_by_key16ReduceByKeyAgentINS0_6detail15normal_iteratorINS0_10device_ptrIiEEEENS0_12zip_iteratorIN4cuda3std3__45tupleIJNS8_INS9_IfEEEESB_EEEEESB_SK_NSF_8equal_toIiEE11my_max_funcPiiEEJSB_SK_SB_SK_SO_N3cub18CUB_300001_SM_100024ReduceByKeyScanTileStateINSG_IJfiEEEiLb0EEESM_SN_iiEEEvDpT0__param_3[16],
	.param .u64 .ptr .align 1 _ZN6thrust24THRUST_300001_SM_1000_NS8cuda_cub4core6detail13_kernel_agentINS1_15__reduce_by_key16ReduceByKeyAgentINS0_6detail15normal_iteratorINS0_10device_ptrIiEEEENS0_12zip_iteratorIN4cuda3std3__45tupleIJNS8_INS9_IfEEEESB_EEEEESB_SK_NSF_8equal_toIiEE11my_max_funcPiiEEJSB_SK_SB_SK_SO_N3cub18CUB_300001_SM_100024ReduceByKeyScanTileStateINSG_IJfiEEEiLb0EEESM_SN_iiEEEvDpT0__param_4,
	.param .align 8 .b8 _ZN6thrust24THRUST_300001_SM_1000_NS8cuda_cub4core6detail13_kernel_agentINS1_15__reduce_by_key16ReduceByKeyAgentINS0_6detail15normal_iteratorINS0_10device_ptrIiEEEENS0_12zip_iteratorIN4cuda3std3__45tupleIJNS8_INS9_IfEEEESB_EEEEESB_SK_NSF_8equal_toIiEE11my_max_funcPiiEEJSB_SK_SB_SK_SO_N3cub18CUB_300001_SM_100024ReduceByKeyScanTileStateINSG_IJfiEEEiLb0EEESM_SN_iiEEEvDpT0__param_5[24],
	.param .align 1 .b8 _ZN6thrust24THRUST_300001_SM_1000_NS8cuda_cub4core6detail13_kernel_agentINS1_15__reduce_by_key16ReduceByKeyAgentINS0_6detail15normal_iteratorINS0_10device_ptrIiEEEENS0_12zip_iteratorIN4cuda3std3__45tupleIJNS8_INS9_IfEEEESB_EEEEESB_SK_NSF_8equal_toIiEE11my_max_funcPiiEEJSB_SK_SB_SK_SO_N3cub18CUB_300001_SM_100024ReduceByKeyScanTileStateINSG_IJfiEEEiLb0EEESM_SN_iiEEEvDpT0__param_6[1],
	.param .align 1 .b8 _ZN6thrust24THRUST_300001_SM_1000_NS8cuda_cub4core6detail13_kernel_agentINS1_15__reduce_by_key16ReduceByKeyAgentINS0_6detail15normal_iteratorINS0_10device_ptrIiEEEENS0_12zip_iteratorIN4cuda3std3__45tupleIJNS8_INS9_IfEEEESB_EEEEESB_SK_NSF_8equal_toIiEE11my_max_funcPiiEEJSB_SK_SB_SK_SO_N3cub18CUB_300001_SM_100024ReduceByKeyScanTileStateINSG_IJfiEEEiLb0EEESM_SN_iiEEEvDpT0__param_7[1],
	.param .u32 _ZN6thrust24THRUST_300001_SM_1000_NS8cuda_cub4core6detail13_kernel_agentINS1_15__reduce_by_key16ReduceByKeyAgentINS0_6detail15normal_iteratorINS0_10device_ptrIiEEEENS0_12zip_iteratorIN4cuda3std3__45tupleIJNS8_INS9_IfEEEESB_EEEEESB_SK_NSF_8equal_toIiEE11my_max_funcPiiEEJSB_SK_SB_SK_SO_N3cub18CUB_300001_SM_100024ReduceByKeyScanTileStateINSG_IJfiEEEiLb0EEESM_SN_iiEEEvDpT0__param_8,
	.param .u32 _ZN6thrust24THRUST_300001_SM_1000_NS8cuda_cub4core6detail13_kernel_agentINS1_15__reduce_by_key16ReduceByKeyAgentINS0_6detail15normal_iteratorINS0_10device_ptrIiEEEENS0_12zip_iteratorIN4cuda3std3__45tupleIJNS8_INS9_IfEEEESB_EEEEESB_SK_NSF_8equal_toIiEE11my_max_funcPiiEEJSB_SK_SB_SK_SO_N3cub18CUB_300001_SM_100024ReduceByKeyScanTileStateINSG_IJfiEEEiLb0EEESM_SN_iiEEEvDpT0__param_9
)
.maxntid 256
{
	.reg .pred 	%p<760>;
	.reg .b32 	%r<2608>;
	.reg .b32 	%f<562>;
	.reg .b64 	%rd<403>;

	ld.param.u64 	%rd62, [_ZN6thrust24THRUST_300001_SM_1000_NS8cuda_cub4core6detail13_kernel_agentINS1_15__reduce_by_key16ReduceByKeyAgentINS0_6detail15normal_iteratorINS0_10device_ptrIiEEEENS0_12zip_iteratorIN4cuda3std3__45tupleIJNS8_INS9_IfEEEESB_EEEEESB_SK_NSF_8equal_toIiEE11my_max_funcPiiEEJSB_SK_SB_SK_SO_N3cub18CUB_300001_SM_100024ReduceByKeyScanTileStateINSG_IJfiEEEiLb0EEESM_SN_iiEEEvDpT0__param_5+16];
	ld.param.u64 	%rd61, [_ZN6thrust24THRUST_300001_SM_1000_NS8cuda_cub4core6detail13_kernel_agentINS1_15__reduce_by_key16ReduceByKeyAgentINS0_6detail15normal_iteratorINS0_10device_ptrIiEEEENS0_12zip_iteratorIN4cuda3std3__45tupleIJNS8_INS9_IfEEEESB_EEEEESB_SK_NSF_8equal_toIiEE11my_max_funcPiiEEJSB_SK_SB_SK_SO_N3cub18CUB_300001_SM_100024ReduceByKeyScanTileStateINSG_IJfiEEEiLb0EEESM_SN_iiEEEvDpT0__param_5+8];
	ld.param.u64 	%rd60, [_ZN6thrust24THRUST_300001_SM_1000_NS8cuda_cub4core6detail13_kernel_agentINS1_15__reduce_by_key16ReduceByKeyAgentINS0_6detail15normal_iteratorINS0_10device_ptrIiEEEENS0_12zip_iteratorIN4cuda3std3__45tupleIJNS8_INS9_IfEEEESB_EEEEESB_SK_NSF_8equal_toIiEE11my_max_funcPiiEEJSB_SK_SB_SK_SO_N3cub18CUB_300001_SM_100024ReduceByKeyScanTileStateINSG_IJfiEEEiLb0EEESM_SN_iiEEEvDpT0__param_5];
	ld.param.u64 	%rd1, [_ZN6thrust24THRUST_300001_SM_1000_NS8cuda_cub4core6detail13_kernel_agentINS1_15__reduce_by_key16ReduceByKeyAgentINS0_6detail15normal_iteratorINS0_10device_ptrIiEEEENS0_12zip_iteratorIN4cuda3std3__45tupleIJNS8_INS9_IfEEEESB_EEEEESB_SK_NSF_8equal_toIiEE11my_max_funcPiiEEJSB_SK_SB_SK_SO_N3cub18CUB_300001_SM_100024ReduceByKeyScanTileStateINSG_IJfiEEEiLb0EEESM_SN_iiEEEvDpT0__param_0];
	ld.param.u64 	%rd63, [_ZN6thrust24THRUST_300001_SM_1000_NS8cuda_cub4core6detail13_kernel_agentINS1_15__reduce_by_key16ReduceByKeyAgentINS0_6detail15normal_iteratorINS0_10device_ptrIiEEEENS0_12zip_iteratorIN4cuda3std3__45tupleIJNS8_INS9_IfEEEESB_EEEEESB_SK_NSF_8equal_toIiEE11my_max_funcPiiEEJSB_SK_SB_SK_SO_N3cub18CUB_300001_SM_100024ReduceByKeyScanTileStateINSG_IJfiEEEiLb0EEESM_SN_iiEEEvDpT0__param_3+8];
	ld.param.u64 	%rd64, [_ZN6thrust24THRUST_300001_SM_1000_NS8cuda_cub4core6detail13_kernel_agentINS1_15__reduce_by_key16ReduceByKeyAgentINS0_6detail15normal_iteratorINS0_10device_ptrIiEEEENS0_12zip_iteratorIN4cuda3std3__45tupleIJNS8_INS9_IfEEEESB_EEEEESB_SK_NSF_8equal_toIiEE11my_max_funcPiiEEJSB_SK_SB_SK_SO_N3cub18CUB_300001_SM_100024ReduceByKeyScanTileStateINSG_IJfiEEEiLb0EEESM_SN_iiEEEvDpT0__param_3];
	ld.param.u64 	%rd65, [_ZN6thrust24THRUST_300001_SM_1000_NS8cuda_cub4core6detail13_kernel_agentINS1_15__reduce_by_key16ReduceByKeyAgentINS0_6detail15normal_iteratorINS0_10device_ptrIiEEEENS0_12zip_iteratorIN4cuda3std3__45tupleIJNS8_INS9_IfEEEESB_EEEEESB_SK_NSF_8equal_toIiEE11my_max_funcPiiEEJSB_SK_SB_SK_SO_N3cub18CUB_300001_SM_100024ReduceByKeyScanTileStateINSG_IJfiEEEiLb0EEESM_SN_iiEEEvDpT0__param_2];
	ld.param.u64 	%rd66, [_ZN6thrust24THRUST_300001_SM_1000_NS8cuda_cub4core6detail13_kernel_agentINS1_15__reduce_by_key16ReduceByKeyAgentINS0_6detail15normal_iteratorINS0_10device_ptrIiEEEENS0_12zip_iteratorIN4cuda3std3__45tupleIJNS8_INS9_IfEEEESB_EEEEESB_SK_NSF_8equal_toIiEE11my_max_funcPiiEEJSB_SK_SB_SK_SO_N3cub18CUB_300001_SM_100024ReduceByKeyScanTileStateINSG_IJfiEEEiLb0EEESM_SN_iiEEEvDpT0__param_1+8];
	ld.param.u64 	%rd67, [_ZN6thrust24THRUST_300001_SM_1000_NS8cuda_cub4core6detail13_kernel_agentINS1_15__reduce_by_key16ReduceByKeyAgentINS0_6detail15normal_iteratorINS0_10device_ptrIiEEEENS0_12zip_iteratorIN4cuda3std3__45tupleIJNS8_INS9_IfEEEESB_EEEEESB_SK_NSF_8equal_toIiEE11my_max_funcPiiEEJSB_SK_SB_SK_SO_N3cub18CUB_300001_SM_100024ReduceByKeyScanTileStateINSG_IJfiEEEiLb0EEESM_SN_iiEEEvDpT0__param_1];
	ld.param.u32 	%r698, [_ZN6thrust24THRUST_300001_SM_1000_NS8cuda_cub4core6detail13_kernel_agentINS1_15__reduce_by_key16ReduceByKeyAgentINS0_6detail15normal_iteratorINS0_10device_ptrIiEEEENS0_12zip_iteratorIN4cuda3std3__45tupleIJNS8_INS9_IfEEEESB_EEEEESB_SK_NSF_8equal_toIiEE11my_max_funcPiiEEJSB_SK_SB_SK_SO_N3cub18CUB_300001_SM_100024ReduceByKeyScanTileStateINSG_IJfiEEEiLb0EEESM_SN_iiEEEvDpT0__param_8];
	cvta.to.global.u64 	%rd2, %rd67;
	cvta.to.global.u64 	%rd3, %rd66;
	cvta.to.global.u64 	%rd4, %rd65;
	cvta.to.global.u64 	%rd5, %rd64;
	cvta.to.global.u64 	%rd6, %rd63;
	mov.u32 	%r1, %ctaid.x;
	mul.lo.s32 	%r2, %r1, 2304;
	sub.s32 	%r3, %r698, %r2;
	setp.lt.s32 	%p16, %r3, 2305;
	@%p16 bra 	$L__BB20_244;
	setp.ne.s32 	%p446, %r1, 0;
	@%p446 bra 	$L__BB20_101;
	mov.u32 	%r2405, %tid.x;
	and.b32  	%r2060, %r2405, 31;
	and.b32  	%r2061, %r2405, 992;
	add.s32 	%r2062, %r2, %r2060;
	mad.lo.s32 	%r2063, %r2061, 9, %r2062;
	mul.wide.u32 	%rd343, %r2063, 4;
	add.s64 	%rd334, %rd1, %rd343;
	// begin inline asm
	ld.global.nc.u32 %r2048, [%rd334];
	// end inline asm
	add.s64 	%rd335, %rd334, 128;
	// begin inline asm
	ld.global.nc.u32 %r2049, [%rd335];
	// end inline asm
	add.s64 	%rd336, %rd334, 256;
	// begin inline asm
	ld.global.nc.u32 %r2050, [%rd336];
	// end inline asm
	add.s64 	%rd337, %rd334, 384;
	// begin inline asm
	ld.global.nc.u32 %r2051, [%rd337];
	// end inline asm
	add.s64 	%rd338, %rd334, 512;
	// begin inline asm
	ld.global.nc.u32 %r2052, [%rd338];
	// end inline asm
	add.s64 	%rd339, %rd334, 640;
	// begin inline asm
	ld.global.nc.u32 %r2053, [%rd339];
	// end inline asm
	add.s64 	%rd340, %rd334, 768;
	// begin inline asm
	ld.global.nc.u32 %r2054, [%rd340];
	// end inline asm
	add.s64 	%rd341, %rd334, 896;
	// begin inline asm
	ld.global.nc.u32 %r2055, [%rd341];
	// end inline asm
	add.s64 	%rd342, %rd334, 1024;
	// begin inline asm
	ld.global.nc.u32 %r2056, [%rd342];
	// end inline asm
	// begin inline asm
	mov.u32 %r2057, %laneid;
	// end inline asm
	shr.u32 	%r6, %r2405, 5;
	mad.lo.s32 	%r2064, %r6, 288, %r2057;
	shl.b32 	%r2065, %r2064, 2;
	mov.u32 	%r2066, _ZN6thrust24THRUST_300001_SM_1000_NS8cuda_cub4core6detail5shmemE;
	add.s32 	%r2067, %r2066, %r2065;
	st.shared.u32 	[%r2067], %r2048;
	st.shared.u32 	[%r2067+128], %r2049;
	st.shared.u32 	[%r2067+256], %r2050;
	st.shared.u32 	[%r2067+384], %r2051;
	st.shared.u32 	[%r2067+512], %r2052;
	st.shared.u32 	[%r2067+640], %r2053;
	st.shared.u32 	[%r2067+768], %r2054;
	st.shared.u32 	[%r2067+896], %r2055;
	st.shared.u32 	[%r2067+1024], %r2056;
	bar.warp.sync 	-1;
	shl.b32 	%r2068, %r2057, 3;
	add.s32 	%r2069, %r2064, %r2068;
	shl.b32 	%r2070, %r2057, 5;
	add.s32 	%r2071, %r2067, %r2070;
	ld.shared.u32 	%r7, [%r2071];
	ld.shared.u32 	%r8, [%r2071+4];
	ld.shared.u32 	%r9, [%r2071+8];
	ld.shared.u32 	%r10, [%r2071+12];
	ld.shared.u32 	%r11, [%r2071+16];
	ld.shared.u32 	%r12, [%r2071+20];
	ld.shared.u32 	%r13, [%r2071+24];
	ld.shared.u32 	%r14, [%r2071+28];
	ld.shared.u32 	%r15, [%r2071+32];
	bar.sync 	0;
	add.s64 	%rd344, %rd2, %rd343;
	add.s64 	%rd345, %rd3, %rd343;
	ld.global.u32 	%r2072, [%rd344];
	ld.global.u32 	%r2073, [%rd345];
	ld.global.u32 	%r2074, [%rd344+128];
	ld.global.u32 	%r2075, [%rd345+128];
	ld.global.u32 	%r2076, [%rd344+256];
	ld.global.u32 	%r2077, [%rd345+256];
	ld.global.u32 	%r2078, [%rd344+384];
	ld.global.u32 	%r2079, [%rd345+384];
	ld.global.u32 	%r2080, [%rd344+512];
	ld.global.u32 	%r2081, [%rd345+512];
	ld.global.u32 	%r2082, [%rd344+640];
	ld.global.u32 	%r2083, [%rd345+640];
	ld.global.u32 	%r2084, [%rd344+768];
	ld.global.u32 	%r2085, [%rd345+768];
	ld.global.u32 	%r2086, [%rd344+896];
	ld.global.u32 	%r2087, [%rd345+896];
	ld.global.u32 	%r2088, [%rd344+1024];
	ld.global.u32 	%r2089, [%rd345+1024];
	add.s32 	%r2090, %r2067, %r2065;
	st.shared.v2.u32 	[%r2090], {%r2072, %r2073};
	st.shared.v2.u32 	[%r2090+256], {%r2074, %r2075};
	st.shared.v2.u32 	[%r2090+512], {%r2076, %r2077};
	st.shared.v2.u32 	[%r2090+768], {%r2078, %r2079};
	st.shared.v2.u32 	[%r2090+1024], {%r2080, %r2081};
	st.shared.v2.u32 	[%r2090+1280], {%r2082, %r2083};
	st.shared.v2.u32 	[%r2090+1536], {%r2084, %r2085};
	st.shared.v2.u32 	[%r2090+1792], {%r2086, %r2087};
	st.shared.v2.u32 	[%r2090+2048], {%r2088, %r2089};
	bar.warp.sync 	-1;
	shl.b32 	%r2091, %r2069, 2;
	add.s32 	%r2092, %r2071, %r2091;
	ld.shared.v2.u32 	{%r2093, %r2391}, [%r2092];
	mov.b32 	%f459, %r2093;
	ld.shared.v2.u32 	{%r2094, %r17}, [%r2092+8];
	mov.b32 	%f2, %r2094;
	ld.shared.v2.u32 	{%r2095, %r18}, [%r2092+16];
	mov.b32 	%f3, %r2095;
	ld.shared.v2.u32 	{%r2096, %r19}, [%r2092+24];
	mov.b32 	%f4, %r2096;
	ld.shared.v2.u32 	{%r2097, %r20}, [%r2092+32];
	mov.b32 	%f5, %r2097;
	ld.shared.v2.u32 	{%r2098, %r21}, [%r2092+40];
	mov.b32 	%f6, %r2098;
	ld.shared.v2.u32 	{%r2099, %r22}, [%r2092+48];
	mov.b32 	%f7, %r2099;
	ld.shared.v2.u32 	{%r2100, %r23}, [%r2092+56];
	mov.b32 	%f8, %r2100;
	ld.shared.v2.u32 	{%r2101, %r24}, [%r2092+64];
	mov.b32 	%f9, %r2101;
	bar.sync 	0;
	shl.b32 	%r2102, %r2405, 2;
	add.s32 	%r2103, %r2066, %r2102;
	add.s32 	%r25, %r2103, 1192;
	st.shared.u32 	[%r2103+1192], %r15;
	bar.sync 	0;
	setp.eq.s32 	%p637, %r2405, 0;
	mov.b32 	%r2371, 0;
	@%p637 bra 	$L__BB20_4;
	ld.shared.u32 	%r2372, [%r25+-4];
	setp.ne.s32 	%p638, %r2372, %r7;
	selp.u32 	%r2371, 1, 0, %p638;
$L__BB20_4:
	setp.ne.s32 	%p639, %r7, %r8;
	selp.u32 	%r30, 1, 0, %p639;
	setp.ne.s32 	%p640, %r8, %r9;
	selp.u32 	%r31, 1, 0, %p640;
	setp.ne.s32 	%p641, %r9, %r10;
	selp.u32 	%r32, 1, 0, %p641;
	setp.ne.s32 	%p642, %r10, %r11;
	selp.u32 	%r33, 1, 0, %p642;
	setp.ne.s32 	%p643, %r11, %r12;
	selp.u32 	%r34, 1, 0, %p643;
	setp.ne.s32 	%p644, %r12, %r13;
	selp.u32 	%r35, 1, 0, %p644;
	setp.ne.s32 	%p645, %r13, %r14;
	selp.u32 	%r36, 1, 0, %p645;
	mov.u32 	%r2373, %r17;
	mov.u32 	%r2374, %r2094;
	mov.f32 	%f450, %f2;
	@%p639 bra 	$L__BB20_7;
	setp.gt.f32 	%p646, %f459, %f2;
	mov.u32 	%r2373, %r2391;
	mov.u32 	%r2374, %r2093;
	mov.f32 	%f450, %f459;
	@%p646 bra 	$L__BB20_7;
	mov.u32 	%r2373, %r17;
	mov.u32 	%r2374, %r2094;
	mov.f32 	%f450, %f2;
$L__BB20_7:
	setp.ne.s32 	%p647, %r8, %r9;
	mov.u32 	%r2375, %r18;
	mov.u32 	%r2376, %r2095;
	mov.f32 	%f451, %f3;
	@%p647 bra 	$L__BB20_10;
	setp.gt.f32 	%p648, %f450, %f3;
	mov.u32 	%r2375, %r2373;
	mov.u32 	%r2376, %r2374;
	mov.f32 	%f451, %f450;
	@%p648 bra 	$L__BB20_10;
	mov.u32 	%r2375, %r18;
	mov.u32 	%r2376, %r2095;
	mov.f32 	%f451, %f3;
$L__BB20_10:
	setp.ne.s32 	%p649, %r9, %r10;
	mov.u32 	%r2377, %r19;
	mov.u32 	%r2378, %r2096;
	mov.f32 	%f452, %f4;
	@%p649 bra 	$L__BB20_13;
	setp.gt.f32 	%p650, %f451, %f4;
	mov.u32 	%r2377, %r2375;
	mov.u32 	%r2378, %r2376;
	mov.f32 	%f452, %f451;
	@%p650 bra 	$L__BB20_13;
	mov.u32 	%r2377, %r19;
	mov.u32 	%r2378, %r2096;
	mov.f32 	%f452, %f4;
$L__BB20_13:
	setp.ne.s32 	%p651, %r10, %r11;
	mov.u32 	%r2379, %r20;
	mov.u32 	%r2380, %r2097;
	mov.f32 	%f453, %f5;
	@%p651 bra 	$L__BB20_16;
	setp.gt.f32 	%p652, %f452, %f5;
	mov.u32 	%r2379, %r2377;
	mov.u32 	%r2380, %r2378;
	mov.f32 	%f453, %f452;
	@%p652 bra 	$L__BB20_16;
	mov.u32 	%r2379, %r20;
	mov.u32 	%r2380, %r2097;
	mov.f32 	%f453, %f5;
$L__BB20_16:
	setp.ne.s32 	%p653, %r11, %r12;
	mov.u32 	%r2381, %r21;
	mov.u32 	%r2382, %r2098;
	mov.f32 	%f454, %f6;
	@%p653 bra 	$L__BB20_19;
	setp.gt.f32 	%p654, %f453, %f6;
	mov.u32 	%r2381, %r2379;
	mov.u32 	%r2382, %r2380;
	mov.f32 	%f454, %f453;
	@%p654 bra 	$L__BB20_19;
	mov.u32 	%r2381, %r21;
	mov.u32 	%r2382, %r2098;
	mov.f32 	%f454, %f6;
$L__BB20_19:
	setp.ne.s32 	%p655, %r12, %r13;
	mov.u32 	%r2383, %r22;
	mov.u32 	%r2384, %r2099;
	mov.f32 	%f455, %f7;
	@%p655 bra 	$L__BB20_22;
	setp.gt.f32 	%p656, %f454, %f7;
	mov.u32 	%r2383, %r2381;
	mov.u32 	%r2384, %r2382;
	mov.f32 	%f455, %f454;
	@%p656 bra 	$L__BB20_22;
	mov.u32 	%r2383, %r22;
	mov.u32 	%r2384, %r2099;
	mov.f32 	%f455, %f7;
$L__BB20_22:
	setp.ne.s32 	%p657, %r13, %r14;
	mov.u32 	%r2385, %r23;
	mov.u32 	%r2386, %r2100;
	mov.f32 	%f456, %f8;
	@%p657 bra 	$L__BB20_25;
	setp.gt.f32 	%p658, %f455, %f8;
	mov.u32 	%r2385, %r2383;
	mov.u32 	%r2386, %r2384;
	mov.f32 	%f456, %f455;
	@%p658 bra 	$L__BB20_25;
	mov.u32 	%r2385, %r23;
	mov.u32 	%r2386, %r2100;
	mov.f32 	%f456, %f8;
$L__BB20_25:
	setp.ne.s32 	%p659, %r14, %r15;
	mov.u32 	%r2387, %r24;
	mov.u32 	%r2388, %r2101;
	mov.f32 	%f457, %f9;
	@%p659 bra 	$L__BB20_28;
	setp.gt.f32 	%p660, %f456, %f9;
	mov.u32 	%r2387, %r2385;
	mov.u32 	%r2388, %r2386;
	mov.f32 	%f457, %f456;
	@%p660 bra 	$L__BB20_28;
	mov.u32 	%r2387, %r24;
	mov.u32 	%r2388, %r2101;
	mov.f32 	%f457, %f9;
$L__BB20_28:
	add.s32 	%r2194, %r2371, %r30;
	add.s32 	%r2195, %r2194, %r31;
	add.s32 	%r2196, %r2195, %r32;
	add.s32 	%r2197, %r2196, %r33;
	add.s32 	%r2198, %r2197, %r34;
	add.s32 	%r2199, %r2198, %r35;
	add.s32 	%r2200, %r2199, %r36;
	setp.ne.s32 	%p661, %r14, %r15;
	selp.u32 	%r2201, 1, 0, %p661;
	add.s32 	%r2105, %r2200, %r2201;
	mov.b32 	%r2191, 1;
	mov.b32 	%r2192, 0;
	mov.b32 	%r2193, -1;
	// begin inline asm
	shfl.sync.up.b32 %r2104, %r2105, %r2191, %r2192, %r2193;
	// end inline asm
	// begin inline asm
	shfl.sync.up.b32 %r2109, %r2388, %r2191, %r2192, %r2193;
	// end inline asm
	mov.b32 	%f401, %r2109;
	// begin inline asm
	shfl.sync.up.b32 %r2114, %r2387, %r2191, %r2192, %r2193;
	// end inline asm
	setp.eq.s32 	%p662, %r2105, 0;
	setp.lt.f32 	%p663, %f457, %f401;
	and.pred  	%p664, %p662, %p663;
	selp.b32 	%r2202, %r2114, %r2387, %p664;
	selp.f32 	%f402, %f401, %f457, %p664;
	setp.lt.s32 	%p665, %r2057, 1;
	selp.b32 	%r2130, %r2387, %r2202, %p665;
	selp.f32 	%f403, %f457, %f402, %p665;
	selp.b32 	%r2203, 0, %r2104, %p665;
	add.s32 	%r2120, %r2203, %r2105;
	mov.b32 	%r2131, 2;
	// begin inline asm
	shfl.sync.up.b32 %r2119, %r2120, %r2131, %r2192, %r2193;
	// end inline asm
	mov.b32 	%r2125, %f403;
	// begin inline asm
	shfl.sync.up.b32 %r2124, %r2125, %r2131, %r2192, %r2193;
	// end inline asm
	mov.b32 	%f405, %r2124;
	// begin inline asm
	shfl.sync.up.b32 %r2129, %r2130, %r2131, %r2192, %r2193;
	// end inline asm
	setp.eq.s32 	%p666, %r2120, 0;
	setp.lt.f32 	%p667, %f403, %f405;
	and.pred  	%p668, %p666, %p667;
	selp.b32 	%r2204, %r2129, %r2130, %p668;
	selp.f32 	%f406, %f405, %f403, %p668;
	setp.lt.s32 	%p669, %r2057, 2;
	selp.b32 	%r2145, %r2130, %r2204, %p669;
	selp.f32 	%f407, %f403, %f406, %p669;
	selp.b32 	%r2205, 0, %r2119, %p669;
	add.s32 	%r2135, %r2205, %r2120;
	mov.b32 	%r2146, 4;
	// begin inline asm
	shfl.sync.up.b32 %r2134, %r2135, %r2146, %r2192, %r2193;
	// end inline asm
	mov.b32 	%r2140, %f407;
	// begin inline asm
	shfl.sync.up.b32 %r2139, %r2140, %r2146, %r2192, %r2193;
	// end inline asm
	mov.b32 	%f409, %r2139;
	// begin inline asm
	shfl.sync.up.b32 %r2144, %r2145, %r2146, %r2192, %r2193;
	// end inline asm
	setp.eq.s32 	%p670, %r2135, 0;
	setp.lt.f32 	%p671, %f407, %f409;
	and.pred  	%p672, %p670, %p671;
	selp.b32 	%r2206, %r2144, %r2145, %p672;
	selp.f32 	%f410, %f409, %f407, %p672;
	setp.lt.s32 	%p673, %r2057, 4;
	selp.b32 	%r2160, %r2145, %r2206, %p673;
	selp.f32 	%f411, %f407, %f410, %p673;
	selp.b32 	%r2207, 0, %r2134, %p673;
	add.s32 	%r2150, %r2207, %r2135;
	mov.b32 	%r2161, 8;
	// begin inline asm
	shfl.sync.up.b32 %r2149, %r2150, %r2161, %r2192, %r2193;
	// end inline asm
	mov.b32 	%r2155, %f411;
	// begin inline asm
	shfl.sync.up.b32 %r2154, %r2155, %r2161, %r2192, %r2193;
	// end inline asm
	mov.b32 	%f413, %r2154;
	// begin inline asm
	shfl.sync.up.b32 %r2159, %r2160, %r2161, %r2192, %r2193;
	// end inline asm
	setp.eq.s32 	%p674, %r2150, 0;
	setp.lt.f32 	%p675, %f411, %f413;
	and.pred  	%p676, %p674, %p675;
	selp.b32 	%r2208, %r2159, %r2160, %p676;
	selp.f32 	%f414, %f413, %f411, %p676;
	setp.lt.s32 	%p677, %r2057, 8;
	selp.b32 	%r2175, %r2160, %r2208, %p677;
	selp.f32 	%f415, %f411, %f414, %p677;
	selp.b32 	%r2209, 0, %r2149, %p677;
	add.s32 	%r2165, %r2209, %r2150;
	mov.b32 	%r2176, 16;
	// begin inline asm
	shfl.sync.up.b32 %r2164, %r2165, %r2176, %r2192, %r2193;
	// end inline asm
	mov.b32 	%r2170, %f415;
	// begin inline asm
	shfl.sync.up.b32 %r2169, %r2170, %r2176, %r2192, %r2193;
	// end inline asm
	mov.b32 	%f417, %r2169;
	// begin inline asm
	shfl.sync.up.b32 %r2174, %r2175, %r2176, %r2192, %r2193;
	// end inline asm
	setp.eq.s32 	%p678, %r2165, 0;
	setp.lt.f32 	%p679, %f415, %f417;
	and.pred  	%p680, %p678, %p679;
	selp.b32 	%r45, %r2174, %r2175, %p680;
	selp.f32 	%f18, %f417, %f415, %p680;
	setp.lt.s32 	%p681, %r2057, 16;
	selp.b32 	%r2190, %r2175, %r45, %p681;
	selp.f32 	%f418, %f415, %f18, %p681;
	selp.b32 	%r2210, 0, %r2164, %p681;
	add.s32 	%r2180, %r2210, %r2165;
	// begin inline asm
	shfl.sync.up.b32 %r2400, %r2180, %r2191, %r2192, %r2193;
	// end inline asm
	mov.b32 	%r2185, %f418;
	// begin inline asm
	shfl.sync.up.b32 %r2184, %r2185, %r2191, %r2192, %r2193;
	// end inline asm
	mov.b32 	%f458, %r2184;
	// begin inline asm
	shfl.sync.up.b32 %r2389, %r2190, %r2191, %r2192, %r2193;
	// end inline asm
	setp.ne.s32 	%p682, %r2057, 31;
	@%p682 bra 	$L__BB20_30;
	mad.lo.s32 	%r2212, %r6, 12, %r2066;
	st.shared.u32 	[%r2212], %r2180;
	st.shared.f32 	[%r2212+4], %f18;
	st.shared.u32 	[%r2212+8], %r45;
$L__BB20_30:
	bar.sync 	0;
	ld.shared.v4.u32 	{%r2213, %r2214, %r2215, %r2216}, [_ZN6thrust24THRUST_300001_SM_1000_NS8cuda_cub4core6detail5shmemE];
	mov.b32 	%f419, %r2214;
	setp.eq.s32 	%p683, %r6, 1;
	selp.b32 	%r2219, %r2215, 0, %p683;
	selp.f32 	%f420, %f419, 0f00000000, %p683;
	ld.shared.v4.u32 	{%r2220, %r2221, %r2222, %r2223}, [_ZN6thrust24THRUST_300001_SM_1000_NS8cuda_cub4core6detail5shmemE+16];
	mov.b32 	%f421, %r2223;
	mov.b32 	%f422, %r2220;
	add.s32 	%r2227, %r2216, %r2213;
	setp.eq.s32 	%p684, %r2216, 0;
	setp.gt.f32 	%p685, %f419, %f422;
	and.pred  	%p686, %p684, %p685;
	selp.b32 	%r2228, %r2215, %r2221, %p686;
	selp.f32 	%f423, %f419, %f422, %p686;
	setp.eq.s32 	%p687, %r6, 2;
	selp.b32 	%r2229, %r2228, %r2219, %p687;
	selp.f32 	%f425, %f423, %f420, %p687;
	selp.b32 	%r2230, %r2227, %r2213, %p687;
	ld.shared.v4.u32 	{%r2231, %r2232, %r2233, %r2234}, [_ZN6thrust24THRUST_300001_SM_1000_NS8cuda_cub4core6detail5shmemE+32];
	mov.b32 	%f426, %r2233;
	add.s32 	%r2238, %r2222, %r2227;
	setp.eq.s32 	%p688, %r2222, 0;
	setp.gt.f32 	%p689, %f423, %f421;
	and.pred  	%p690, %p688, %p689;
	selp.b32 	%r2239, %r2228, %r2231, %p690;
	selp.f32 	%f427, %f423, %f421, %p690;
	setp.eq.s32 	%p691, %r6, 3;
	selp.b32 	%r2240, %r2239, %r2229, %p691;
	selp.f32 	%f429, %f427, %f425, %p691;
	selp.b32 	%r2241, %r2238, %r2230, %p691;
	add.s32 	%r2242, %r2232, %r2238;
	setp.eq.s32 	%p692, %r2232, 0;
	setp.gt.f32 	%p693, %f427, %f426;
	and.pred  	%p694, %p692, %p693;
	selp.b32 	%r2243, %r2239, %r2234, %p694;
	selp.f32 	%f430, %f427, %f426, %p694;
	setp.eq.s32 	%p695, %r6, 4;
	selp.b32 	%r2244, %r2243, %r2240, %p695;
	selp.f32 	%f432, %f430, %f429, %p695;
	selp.b32 	%r2245, %r2242, %r2241, %p695;
	ld.shared.v4.u32 	{%r2246, %r2247, %r2248, %r2249}, [_ZN6thrust24THRUST_300001_SM_1000_NS8cuda_cub4core6detail5shmemE+48];
	mov.b32 	%f433, %r2247;
	add.s32 	%r2252, %r2246, %r2242;
	setp.eq.s32 	%p696, %r2246, 0;
	setp.gt.f32 	%p697, %f430, %f433;
	and.pred  	%p698, %p696, %p697;
	selp.b32 	%r2253, %r2243, %r2248, %p698;
	selp.f32 	%f434, %f430, %f433, %p698;
	setp.eq.s32 	%p699, %r6, 5;
	selp.b32 	%r2254, %r2253, %r2244, %p699;
	selp.f32 	%f436, %f434, %f432, %p699;
	selp.b32 	%r2255, %r2252, %r2245, %p699;
	ld.shared.v4.u32 	{%r2256, %r2257, %r2258, %r2259}, [_ZN6thrust24THRUST_300001_SM_1000_NS8cuda_cub4core6detail5shmemE+64];
	mov.b32 	%f437, %r2259;
	mov.b32 	%f438, %r2256;
	add.s32 	%r2263, %r2249, %r2252;
	setp.eq.s32 	%p700, %r2249, 0;
	setp.gt.f32 	%p701, %f434, %f438;
	and.pred  	%p702, %p700, %p701;
	selp.b32 	%r2264, %r2253, %r2257, %p702;
	selp.f32 	%f439, %f434, %f438, %p702;
	setp.eq.s32 	%p703, %r6, 6;
	selp.b32 	%r2265, %r2264, %r2254, %p703;
	selp.f32 	%f441, %f439, %f436, %p703;
	selp.b32 	%r2266, %r2263, %r2255, %p703;
	ld.shared.v4.u32 	{%r2267, %r2268, %r2269, %r2270}, [_ZN6thrust24THRUST_300001_SM_1000_NS8cuda_cub4core6detail5shmemE+80];
	mov.b32 	%f442, %r2269;
	add.s32 	%r2274, %r2258, %r2263;
	setp.eq.s32 	%p704, %r2258, 0;
	setp.gt.f32 	%p705, %f439, %f437;
	and.pred  	%p706, %p704, %p705;
	selp.b32 	%r2275, %r2264, %r2267, %p706;
	selp.f32 	%f443, %f439, %f437, %p706;
	setp.eq.s32 	%p707, %r6, 7;
	selp.b32 	%r57, %r2275, %r2265, %p707;
	selp.f32 	%f20, %f443, %f441, %p707;
	selp.b32 	%r58, %r2274, %r2266, %p707;
	add.s32 	%r59, %r2268, %r2274;
	setp.eq.s32 	%p708, %r2268, 0;
	setp.gt.f32 	%p709, %f443, %f442;
	and.pred  	%p710, %p708, %p709;
	selp.b32 	%r60, %r2275, %r2270, %p710;
	selp.f32 	%f21, %f443, %f442, %p710;
	setp.lt.u32 	%p711, %r2405, 32;
	@%p711 bra 	$L__BB20_32;
	setp.eq.s32 	%p712, %r2400, 0;
	setp.gt.f32 	%p713, %f20, %f458;
	and.pred  	%p714, %p712, %p713;
	setp.eq.s32 	%p715, %r2057, 0;
	or.pred  	%p716, %p715, %p714;
	selp.b32 	%r2389, %r57, %r2389, %p716;
	selp.f32 	%f458, %f20, %f458, %p716;
	selp.b32 	%r2276, 0, %r2400, %p715;
	add.s32 	%r2400, %r58, %r2276;
$L__BB20_32:
	setp.eq.s32 	%p717, %r2405, 0;
	mov.u32 	%r2392, %r2371;
	@%p717 bra 	$L__BB20_34;
	add.s32 	%r2392, %r2371, %r2400;
	setp.eq.s32 	%p718, %r2371, 0;
	setp.gt.f32 	%p719, %f458, %f459;
	and.pred  	%p720, %p718, %p719;
	selp.b32 	%r2391, %r2389, %r2391, %p720;
	selp.f32 	%f459, %f458, %f459, %p720;
$L__BB20_34:
	setp.ne.s32 	%p721, %r7, %r8;
	selp.u32 	%r2277, 1, 0, %p721;
	add.s32 	%r69, %r2392, %r2277;
	mov.u32 	%r2393, %r17;
	mov.f32 	%f460, %f2;
	@%p721 bra 	$L__BB20_37;
	setp.gt.f32 	%p722, %f459, %f2;
	mov.u32 	%r2393, %r2391;
	mov.f32 	%f460, %f459;
	@%p722 bra 	$L__BB20_37;
	mov.u32 	%r2393, %r17;
	mov.f32 	%f460, %f2;
$L__BB20_37:
	setp.ne.s32 	%p723, %r8, %r9;
	selp.u32 	%r2278, 1, 0, %p723;
	add.s32 	%r71, %r69, %r2278;
	mov.u32 	%r2394, %r18;
	mov.f32 	%f461, %f3;
	@%p723 bra 	$L__BB20_40;
	setp.gt.f32 	%p724, %f460, %f3;
	mov.u32 	%r2394, %r2393;
	mov.f32 	%f461, %f460;
	@%p724 bra 	$L__BB20_40;
	mov.u32 	%r2394, %r18;
	mov.f32 	%f461, %f3;
$L__BB20_40:
	setp.ne.s32 	%p725, %r9, %r10;
	selp.u32 	%r2279, 1, 0, %p725;
	add.s32 	%r73, %r71, %r2279;
	mov.u32 	%r2395, %r19;
	mov.f32 	%f462, %f4;
	@%p725 bra 	$L__BB20_43;
	setp.gt.f32 	%p726, %f461, %f4;
	mov.u32 	%r2395, %r2394;
	mov.f32 	%f462, %f461;
	@%p726 bra 	$L__BB20_43;
	mov.u32 	%r2395, %r19;
	mov.f32 	%f462, %f4;
$L__BB20_43:
	setp.ne.s32 	%p727, %r10, %r11;
	selp.u32 	%r2280, 1, 0, %p727;
	add.s32 	%r75, %r73, %r2280;
	mov.u32 	%r2396, %r20;
	mov.f32 	%f463, %f5;
	@%p727 bra 	$L__BB20_46;
	setp.gt.f32 	%p728, %f462, %f5;
	mov.u32 	%r2396, %r2395;
	mov.f32 	%f463, %f462;
	@%p728 bra 	$L__BB20_46;
	mov.u32 	%r2396, %r20;
	mov.f32 	%f463, %f5;
$L__BB20_46:
	setp.ne.s32 	%p729, %r11, %r12;
	selp.u32 	%r2281, 1, 0, %p729;
	add.s32 	%r77, %r75, %r2281;
	mov.u32 	%r2397, %r21;
	mov.f32 	%f464, %f6;
	@%p729 bra 	$L__BB20_49;
	setp.gt.f32 	%p730, %f463, %f6;
	mov.u32 	%r2397, %r2396;
	mov.f32 	%f464, %f463;
	@%p730 bra 	$L__BB20_49;
	mov.u32 	%r2397, %r21;
	mov.f32 	%f464, %f6;
$L__BB20_49:
	setp.ne.s32 	%p731, %r12, %r13;
	selp.u32 	%r2282, 1, 0, %p731;
	add.s32 	%r79, %r77, %r2282;
	mov.u32 	%r2398, %r22;
	mov.f32 	%f465, %f7;
	@%p731 bra 	$L__BB20_52;
	setp.gt.f32 	%p732, %f464, %f7;
	mov.u32 	%r2398, %r2397;
	mov.f32 	%f465, %f464;
	@%p732 bra 	$L__BB20_52;
	mov.u32 	%r2398, %r22;
	mov.f32 	%f465, %f7;
$L__BB20_52:
	setp.ne.s32 	%p733, %r13, %r14;
	selp.u32 	%r2283, 1, 0, %p733;
	add.s32 	%r81, %r79, %r2283;
	mov.u32 	%r2399, %r23;
	mov.f32 	%f466, %f8;
	@%p733 bra 	$L__BB20_55;
	setp.gt.f32 	%p734, %f465, %f8;
	mov.u32 	%r2399, %r2398;
	mov.f32 	%f466, %f465;
	@%p734 bra 	$L__BB20_55;
	mov.u32 	%r2399, %r23;
	mov.f32 	%f466, %f8;
$L__BB20_55:
	setp.ne.s32 	%p735, %r2405, 0;
	@%p735 bra 	$L__BB20_57;
	add.s64 	%rd346, %rd62, 384;
	mov.b32 	%r2285, %f21;
	// begin inline asm
	st.cg.u32 [%rd346], %r59;
	// end inline asm
	add.s64 	%rd347, %rd62, 388;
	// begin inline asm
	st.cg.u32 [%rd347], %r2285;
	// end inline asm
	add.s64 	%rd348, %rd62, 392;
	// begin inline asm
	st.cg.u32 [%rd348], %r60;
	// end inline asm
	add.s64 	%rd349, %rd60, 128;
	mov.b32 	%r2287, 101;
	// begin inline asm
	st.release.gpu.u32 [%rd349], %r2287;
	// end inline asm
	mov.b32 	%r2400, 0;
$L__BB20_57:
	setp.lt.s32 	%p736, %r59, 257;
	@%p736 bra 	$L__BB20_83;
	bar.sync 	0;
	setp.eq.s32 	%p746, %r2371, 0;
	@%p746 bra 	$L__BB20_60;
	mad.lo.s32 	%r2290, %r2400, 12, %r2066;
	st.shared.u32 	[%r2290], %r2372;
	st.shared.f32 	[%r2290+4], %f458;
	st.shared.u32 	[%r2290+8], %r2389;
$L__BB20_60:
	setp.eq.s32 	%p747, %r7, %r8;
	@%p747 bra 	$L__BB20_62;
	mad.lo.s32 	%r2292, %r2392, 12, %r2066;
	st.shared.u32 	[%r2292], %r7;
	st.shared.f32 	[%r2292+4], %f459;
	st.shared.u32 	[%r2292+8], %r2391;
$L__BB20_62:
	setp.eq.s32 	%p748, %r8, %r9;
	@%p748 bra 	$L__BB20_64;
	mad.lo.s32 	%r2294, %r69, 12, %r2066;
	st.shared.u32 	[%r2294], %r8;
	st.shared.f32 	[%r2294+4], %f460;
	st.shared.u32 	[%r2294+8], %r2393;
$L__BB20_64:
	setp.eq.s32 	%p749, %r9, %r10;
	@%p749 bra 	$L__BB20_66;
	mad.lo.s32 	%r2296, %r71, 12, %r2066;
	st.shared.u32 	[%r2296], %r9;
	st.shared.f32 	[%r2296+4], %f461;
	st.shared.u32 	[%r2296+8], %r2394;
$L__BB20_66:
	setp.eq.s32 	%p750, %r10, %r11;
	@%p750 bra 	$L__BB20_68;
	mad.lo.s32 	%r2298, %r73, 12, %r2066;
	st.shared.u32 	[%r2298], %r10;
	st.shared.f32 	[%r2298+4], %f462;
	st.shared.u32 	[%r2298+8], %r2395;
$L__BB20_68:
	setp.eq.s32 	%p751, %r11, %r12;
	@%p751 bra 	$L__BB20_70;
	mad.lo.s32 	%r2300, %r75, 12, %r2066;
	st.shared.u32 	[%r2300], %r11;
	st.shared.f32 	[%r2300+4], %f463;
	st.shared.u32 	[%r2300+8], %r2396;
$L__BB20_70:
	setp.eq.s32 	%p752, %r12, %r13;
	@%p752 bra 	$L__BB20_72;
	mad.lo.s32 	%r2302, %r77, 12, %r2066;
	st.shared.u32 	[%r2302], %r12;
	st.shared.f32 	[%r2302+4], %f464;
	st.shared.u32 	[%r2302+8], %r2397;
$L__BB20_72:
	setp.eq.s32 	%p753, %r13, %r14;
	@%p753 bra 	$L__BB20_74;
	mad.lo.s32 	%r2304, %r79, 12, %r2066;
	st.shared.u32 	[%r2304], %r13;
	st.shared.f32 	[%r2304+4], %f465;
	st.shared.u32 	[%r2304+8], %r2398;
$L__BB20_74:
	setp.eq.s32 	%p754, %r14, %r15;
	@%p754 bra 	$L__BB20_76;
	mad.lo.s32 	%r2306, %r81, 12, %r2066;
	st.shared.u32 	[%r2306], %r14;
	st.shared.f32 	[%r2306+4], %f466;
	st.shared.u32 	[%r2306+8], %r2399;
$L__BB20_76:
	bar.sync 	0;
	setp.ge.u32 	%p755, %r2405, %r59;
	@%p755 bra 	$L__BB20_566;
	add.s32 	%r2307, %r2216, %r2222;
	add.s32 	%r2308, %r2307, %r2232;
	add.s32 	%r2309, %r2308, %r2246;
	add.s32 	%r2310, %r2309, %r2249;
	add.s32 	%r2311, %r2310, %r2258;
	add.s32 	%r2312, %r2311, %r2268;
	add.s32 	%r2313, %r2312, %r2213;
	not.b32 	%r2314, %r2405;
	add.s32 	%r84, %r2313, %r2314;
	and.b32  	%r2315, %r84, 768;
	setp.eq.s32 	%p756, %r2315, 768;
	@%p756 bra 	$L__BB20_80;
	shr.u32 	%r2316, %r84, 8;
	add.s32 	%r2317, %r2316, 1;
	and.b32  	%r2318, %r2317, 3;
	mul.wide.u32 	%rd386, %r2405, 4;
	add.s64 	%rd393, %rd6, %rd386;
	add.s64 	%rd392, %rd5, %rd386;
	add.s64 	%rd391, %rd4, %rd386;
	neg.s32 	%r2402, %r2318;
	mad.lo.s32 	%r2320, %r2405, 12, %r2066;
	add.s32 	%r2401, %r2320, 4;
	shl.b32 	%r2321, %r2317, 8;
	and.b32  	%r2322, %r2321, 768;
	add.s32 	%r2405, %r2405, %r2322;
$L__BB20_79:
	.pragma "nounroll";
	ld.shared.u32 	%r2323, [%r2401+-4];
	ld.shared.f32 	%f445, [%r2401];
	ld.shared.u32 	%r2324, [%r2401+4];
	st.global.u32 	[%rd391], %r2323;
	st.global.f32 	[%rd392], %f445;
	st.global.u32 	[%rd393], %r2324;
	add.s64 	%rd393, %rd393, 1024;
	add.s64 	%rd392, %rd392, 1024;
	add.s64 	%rd391, %rd391, 1024;
	add.s32 	%r2402, %r2402, 1;
	setp.ne.s32 	%p757, %r2402, 0;
	add.s32 	%r2401, %r2401, 3072;
	@%p757 bra 	$L__BB20_79;
$L__BB20_80:
	setp.lt.u32 	%p758, %r84, 768;
	@%p758 bra 	$L__BB20_566;
	mul.wide.u32 	%rd387, %r2405, 4;
	add.s64 	%rd388, %rd387, 2048;
	add.s64 	%rd396, %rd4, %rd388;
	mad.lo.s32 	%r2326, %r2405, 12, %r2066;
	add.s32 	%r2404, %r2326, 9224;
	add.s64 	%rd395, %rd5, %rd388;
	add.s64 	%rd394, %rd6, %rd388;
$L__BB20_82:
	ld.shared.u32 	%r2327, [%r2404+-9224];
	ld.shared.f32 	%f446, [%r2404+-9220];
	ld.shared.u32 	%r2328, [%r2404+-9216];
	st.global.u32 	[%rd396+-2048], %r2327;
	st.global.f32 	[%rd395+-2048], %f446;
	st.global.u32 	[%rd394+-2048], %r2328;
	ld.shared.u32 	%r2329, [%r2404+-6152];
	ld.shared.f32 	%f447, [%r2404+-6148];
	ld.shared.u32 	%r2330, [%r2404+-6144];
	st.global.u32 	[%rd396+-1024], %r2329;
	st.global.f32 	[%rd395+-1024], %f447;
	st.global.u32 	[%rd394+-1024], %r2330;
	ld.shared.u32 	%r2331, [%r2404+-3080];
	ld.shared.f32 	%f448, [%r2404+-3076];
	ld.shared.u32 	%r2332, [%r2404+-3072];
	st.global.u32 	[%rd396], %r2331;
	st.global.f32 	[%rd395], %f448;
	st.global.u32 	[%rd394], %r2332;
	ld.shared.u32 	%r2333, [%r2404+-8];
	ld.shared.f32 	%f449, [%r2404+-4];
	ld.shared.u32 	%r2334, [%r2404];
	st.global.u32 	[%rd396+1024], %r2333;
	st.global.f32 	[%rd395+1024], %f449;
	st.global.u32 	[%rd394+1024], %r2334;
	add.s32 	%r2405, %r2405, 1024;
	add.s64 	%rd396, %rd396, 4096;
	add.s32 	%r2404, %r2404, 12288;
	add.s64 	%rd395, %rd395, 4096;
	add.s64 	%rd394, %rd394, 4096;
	setp.lt.s32 	%p759, %r2405, %r59;
	@%p759 bra 	$L__BB20_82;
	bra.uni 	$L__BB20_566;
$L__BB20_83:
	setp.eq.s32 	%p737, %r2371, 0;
	@%p737 bra 	$L__BB20_85;
	mul.wide.s32 	%rd350, %r2400, 4;
	add.s64 	%rd351, %rd4, %rd350;
	st.global.u32 	[%rd351], %r2372;
	add.s64 	%rd352, %rd5, %rd350;
	add.s64 	%rd353, %rd6, %rd350;
	st.global.f32 	[%rd352], %f458;
	st.global.u32 	[%rd353], %r2389;
$L__BB20_85:
	setp.eq.s32 	%p738, %r7, %r8;
	@%p738 bra 	$L__BB20_87;
	mul.wide.s32 	%rd354, %r2392, 4;
	add.s64 	%rd355, %rd4, %rd354;
	st.global.u32 	[%rd355], %r7;
	add.s64 	%rd356, %rd5, %rd354;
	add.s64 	%rd357, %rd6, %rd354;
	st.global.f32 	[%rd356], %f459;
	st.global.u32 	[%rd357], %r2391;
$L__BB20_87:
	setp.eq.s32 	%p739, %r8, %r9;
	@%p739 bra 	$L__BB20_89;
	mul.wide.s32 	%rd358, %r69, 4;
	add.s64 	%rd359, %rd4, %rd358;
	st.global.u32 	[%rd359], %r8;
	add.s64 	%rd360, %rd5, %rd358;
	add.s64 	%rd361, %rd6, %rd358;
	st.global.f32 	[%rd360], %f460;
	st.global.u32 	[%rd361], %r2393;
$L__BB20_89:
	setp.eq.s32 	%p740, %r9, %r10;
	@%p740 bra 	$L__BB20_91;
	mul.wide.s32 	%rd362, %r71, 4;
	add.s64 	%rd363, %rd4, %rd362;
	st.global.u32 	[%rd363], %r9;
	add.s64 	%rd364, %rd5, %rd362;
	add.s64 	%rd365, %rd6, %rd362;
	st.global.f32 	[%rd364], %f461;
	st.global.u32 	[%rd365], %r2394;
$L__BB20_91:
	setp.eq.s32 	%p741, %r10, %r11;
	@%p741 bra 	$L__BB20_93;
	mul.wide.s32 	%rd366, %r73, 4;
	add.s64 	%rd367, %rd4, %rd366;
	st.global.u32 	[%rd367], %r10;
	add.s64 	%rd368, %rd5, %rd366;
	add.s64 	%rd369, %rd6, %rd366;
	st.global.f32 	[%rd368], %f462;
	st.global.u32 	[%rd369], %r2395;
$L__BB20_93:
	setp.eq.s32 	%p742, %r11, %r12;
	@%p742 bra 	$L__BB20_95;
	mul.wide.s32 	%rd370, %r75, 4;
	add.s64 	%rd371, %rd4, %rd370;
	st.global.u32 	[%rd371], %r11;
	add.s64 	%rd372, %rd5, %rd370;
	add.s64 	%rd373, %rd6, %rd370;
	st.global.f32 	[%rd372], %f463;
	st.global.u32 	[%rd373], %r2396;
$L__BB20_95:
	setp.eq.s32 	%p743, %r12, %r13;
	@%p743 bra 	$L__BB20_97;
	mul.wide.s32 	%rd374, %r77, 4;
	add.s64 	%rd375, %rd4, %rd374;
	st.global.u32 	[%rd375], %r12;
	add.s64 	%rd376, %rd5, %rd374;
	add.s64 	%rd377, %rd6, %rd374;
	st.global.f32 	[%rd376], %f464;
	st.global.u32 	[%rd377], %r2397;
$L__BB20_97:
	setp.eq.s32 	%p744, %r13, %r14;
	@%p744 bra 	$L__BB20_99;
	mul.wide.s32 	%rd378, %r79, 4;
	add.s64 	%rd379, %rd4, %rd378;
	st.global.u32 	[%rd379], %r13;
	add.s64 	%rd380, %rd5, %rd378;
	add.s64 	%rd381, %rd6, %rd378;
	st.global.f32 	[%rd380], %f465;
	st.global.u32 	[%rd381], %r2398;
$L__BB20_99:
	setp.eq.s32 	%p745, %r14, %r15;
	@%p745 bra 	$L__BB20_566;
	mul.wide.s32 	%rd382, %r81, 4;
	add.s64 	%rd383, %rd4, %rd382;
	st.global.u32 	[%rd383], %r14;
	add.s64 	%rd384, %rd5, %rd382;
	add.s64 	%rd385, %rd6, %rd382;
	st.global.f32 	[%rd384], %f466;
	st.global.u32 	[%rd385], %r2399;
	bra.uni 	$L__BB20_566;
$L__BB20_101:
	mov.u32 	%r2470, %tid.x;
	and.b32  	%r1555, %r2470, 31;
	and.b32  	%r1556, %r2470, 992;
	add.s32 	%r1557, %r2, %r1555;
	mad.lo.s32 	%r99, %r1556, 9, %r1557;
	mul.wide.u32 	%rd244, %r99, 4;
	add.s64 	%rd235, %rd1, %rd244;
	// begin inline asm
	ld.global.nc.u32 %r1544, [%rd235];
	// end inline asm
	add.s64 	%rd236, %rd235, 128;
	// begin inline asm
	ld.global.nc.u32 %r1545, [%rd236];
	// end inline asm
	add.s64 	%rd237, %rd235, 256;
	// begin inline asm
	ld.global.nc.u32 %r1546, [%rd237];
	// end inline asm
	add.s64 	%rd238, %rd235, 384;
	// begin inline asm
	ld.global.nc.u32 %r1547, [%rd238];
	// end inline asm
	add.s64 	%rd239, %rd235, 512;
	// begin inline asm
	ld.global.nc.u32 %r1548, [%rd239];
	// end inline asm
	add.s64 	%rd240, %rd235, 640;
	// begin inline asm
	ld.global.nc.u32 %r1549, [%rd240];
	// end inline asm
	add.s64 	%rd241, %rd235, 768;
	// begin inline asm
	ld.global.nc.u32 %r1550, [%rd241];
	// end inline asm
	add.s64 	%rd242, %rd235, 896;
	// begin inline asm
	ld.global.nc.u32 %r1551, [%rd242];
	// end inline asm
	add.s64 	%rd243, %rd235, 1024;
	// begin inline asm
	ld.global.nc.u32 %r1552, [%rd243];
	// end inline asm
	// begin inline asm
	mov.u32 %r1553, %laneid;
	// end inline asm
	shr.u32 	%r101, %r2470, 5;
	mad.lo.s32 	%r102, %r101, 288, %r1553;
	shl.b32 	%r1558, %r102, 2;
	mov.u32 	%r1559, _ZN6thrust24THRUST_300001_SM_1000_NS8cuda_cub4core6detail5shmemE;
	add.s32 	%r103, %r1559, %r1558;
	st.shared.u32 	[%r103], %r1544;
	st.shared.u32 	[%r103+128], %r1545;
	st.shared.u32 	[%r103+256], %r1546;
	st.shared.u32 	[%r103+384], %r1547;
	st.shared.u32 	[%r103+512], %r1548;
	st.shared.u32 	[%r103+640], %r1549;
	st.shared.u32 	[%r103+768], %r1550;
	st.shared.u32 	[%r103+896], %r1551;
	st.shared.u32 	[%r103+1024], %r1552;
	bar.warp.sync 	-1;
	shl.b32 	%r104, %r1553, 3;
	shl.b32 	%r1560, %r1553, 5;
	add.s32 	%r105, %r103, %r1560;
	ld.shared.u32 	%r106, [%r105];
	ld.shared.u32 	%r107, [%r105+4];
	ld.shared.u32 	%r108, [%r105+8];
	ld.shared.u32 	%r109, [%r105+12];
	ld.shared.u32 	%r110, [%r105+16];
	ld.shared.u32 	%r111, [%r105+20];
	ld.shared.u32 	%r112, [%r105+24];
	ld.shared.u32 	%r113, [%r105+28];
	ld.shared.u32 	%r114, [%r105+32];
	setp.ne.s32 	%p447, %r2470, 0;
	mov.b32 	%r2407, 0;
	@%p447 bra 	$L__BB20_103;
	mul.wide.u32 	%rd246, %r2, 4;
	add.s64 	%rd247, %rd1, %rd246;
	add.s64 	%rd245, %rd247, -4;
	// begin inline asm
	ld.global.nc.u32 %r2407, [%rd245];
	// end inline asm
$L__BB20_103:
	setp.eq.s32 	%p448, %r2470, 0;
	bar.sync 	0;
	add.s64 	%rd249, %rd2, %rd244;
	add.s64 	%rd250, %rd3, %rd244;
	ld.global.u32 	%r1562, [%rd249];
	ld.global.u32 	%r1563, [%rd250];
	ld.global.u32 	%r1564, [%rd249+128];
	ld.global.u32 	%r1565, [%rd250+128];
	ld.global.u32 	%r1566, [%rd249+256];
	ld.global.u32 	%r1567, [%rd250+256];
	ld.global.u32 	%r1568, [%rd249+384];
	ld.global.u32 	%r1569, [%rd250+384];
	ld.global.u32 	%r1570, [%rd249+512];
	ld.global.u32 	%r1571, [%rd250+512];
	ld.global.u32 	%r1572, [%rd249+640];
	ld.global.u32 	%r1573, [%rd250+640];
	ld.global.u32 	%r1574, [%rd249+768];
	ld.global.u32 	%r1575, [%rd250+768];
	ld.global.u32 	%r1576, [%rd249+896];
	ld.global.u32 	%r1577, [%rd250+896];
	ld.global.u32 	%r1578, [%rd249+1024];
	ld.global.u32 	%r1579, [%rd250+1024];
	add.s32 	%r1581, %r103, %r1558;
	st.shared.v2.u32 	[%r1581], {%r1562, %r1563};
	st.shared.v2.u32 	[%r1581+256], {%r1564, %r1565};
	st.shared.v2.u32 	[%r1581+512], {%r1566, %r1567};
	st.shared.v2.u32 	[%r1581+768], {%r1568, %r1569};
	st.shared.v2.u32 	[%r1581+1024], {%r1570, %r1571};
	st.shared.v2.u32 	[%r1581+1280], {%r1572, %r1573};
	st.shared.v2.u32 	[%r1581+1536], {%r1574, %r1575};
	st.shared.v2.u32 	[%r1581+1792], {%r1576, %r1577};
	st.shared.v2.u32 	[%r1581+2048], {%r1578, %r1579};
	bar.warp.sync 	-1;
	add.s32 	%r1582, %r102, %r104;
	shl.b32 	%r1583, %r1582, 2;
	add.s32 	%r1584, %r105, %r1583;
	ld.shared.v2.u32 	{%r1585, %r117}, [%r1584];
	mov.b32 	%f33, %r1585;
	ld.shared.v2.u32 	{%r1586, %r118}, [%r1584+8];
	mov.b32 	%f34, %r1586;
	ld.shared.v2.u32 	{%r1587, %r119}, [%r1584+16];
	mov.b32 	%f35, %r1587;
	ld.shared.v2.u32 	{%r1588, %r120}, [%r1584+24];
	mov.b32 	%f36, %r1588;
	ld.shared.v2.u32 	{%r1589, %r121}, [%r1584+32];
	mov.b32 	%f37, %r1589;
	ld.shared.v2.u32 	{%r1590, %r122}, [%r1584+40];
	mov.b32 	%f38, %r1590;
	ld.shared.v2.u32 	{%r1591, %r123}, [%r1584+48];
	mov.b32 	%f39, %r1591;
	ld.shared.v2.u32 	{%r1592, %r124}, [%r1584+56];
	mov.b32 	%f40, %r1592;
	ld.shared.v2.u32 	{%r1593, %r125}, [%r1584+64];
	mov.b32 	%f41, %r1593;
	bar.sync 	0;
	shl.b32 	%r1594, %r2470, 2;
	add.s32 	%r1596, %r1559, %r1594;
	add.s32 	%r126, %r1596, 1192;
	st.shared.u32 	[%r1596+1192], %r114;
	bar.sync 	0;
	@%p448 bra 	$L__BB20_105;
	ld.shared.u32 	%r2407, [%r126+-4];
$L__BB20_105:
	setp.ne.s32 	%p449, %r2407, %r106;
	selp.u32 	%r1597, 1, 0, %p449;
	setp.ne.s32 	%p450, %r106, %r107;
	selp.u32 	%r1598, 1, 0, %p450;
	add.s32 	%r129, %r1598, %r1597;
	mov.u32 	%r2408, %r118;
	mov.u32 	%r2409, %r1586;
	mov.f32 	%f467, %f34;
	@%p450 bra 	$L__BB20_108;
	setp.gt.f32 	%p451, %f33, %f34;
	mov.u32 	%r2408, %r117;
	mov.u32 	%r2409, %r1585;
	mov.f32 	%f467, %f33;
	@%p451 bra 	$L__BB20_108;
	mov.u32 	%r2408, %r118;
	mov.u32 	%r2409, %r1586;
	mov.f32 	%f467, %f34;
$L__BB20_108:
	setp.ne.s32 	%p452, %r107, %r108;
	selp.u32 	%r1599, 1, 0, %p452;
	add.s32 	%r131, %r129, %r1599;
	mov.u32 	%r2410, %r119;
	mov.u32 	%r2411, %r1587;
	mov.f32 	%f468, %f35;
	@%p452 bra 	$L__BB20_111;
	setp.gt.f32 	%p453, %f467, %f35;
	mov.u32 	%r2410, %r2408;
	mov.u32 	%r2411, %r2409;
	mov.f32 	%f468, %f467;
	@%p453 bra 	$L__BB20_111;
	mov.u32 	%r2410, %r119;
	mov.u32 	%r2411, %r1587;
	mov.f32 	%f468, %f35;
$L__BB20_111:
	setp.ne.s32 	%p454, %r108, %r109;
	selp.u32 	%r1600, 1, 0, %p454;
	add.s32 	%r133, %r131, %r1600;
	mov.u32 	%r2412, %r120;
	mov.u32 	%r2413, %r1588;
	mov.f32 	%f469, %f36;
	@%p454 bra 	$L__BB20_114;
	setp.gt.f32 	%p455, %f468, %f36;
	mov.u32 	%r2412, %r2410;
	mov.u32 	%r2413, %r2411;
	mov.f32 	%f469, %f468;
	@%p455 bra 	$L__BB20_114;
	mov.u32 	%r2412, %r120;
	mov.u32 	%r2413, %r1588;
	mov.f32 	%f469, %f36;
$L__BB20_114:
	setp.ne.s32 	%p456, %r109, %r110;
	selp.u32 	%r1601, 1, 0, %p456;
	add.s32 	%r135, %r133, %r1601;
	mov.u32 	%r2414, %r121;
	mov.u32 	%r2415, %r1589;
	mov.f32 	%f470, %f37;
	@%p456 bra 	$L__BB20_117;
	setp.gt.f32 	%p457, %f469, %f37;
	mov.u32 	%r2414, %r2412;
	mov.u32 	%r2415, %r2413;
	mov.f32 	%f470, %f469;
	@%p457 bra 	$L__BB20_117;
	mov.u32 	%r2414, %r121;
	mov.u32 	%r2415, %r1589;
	mov.f32 	%f470, %f37;
$L__BB20_117:
	setp.ne.s32 	%p458, %r110, %r111;
	selp.u32 	%r1602, 1, 0, %p458;
	add.s32 	%r137, %r135, %r1602;
	mov.u32 	%r2416, %r122;
	mov.u32 	%r2417, %r1590;
	mov.f32 	%f471, %f38;
	@%p458 bra 	$L__BB20_120;
	setp.gt.f32 	%p459, %f470, %f38;
	mov.u32 	%r2416, %r2414;
	mov.u32 	%r2417, %r2415;
	mov.f32 	%f471, %f470;
	@%p459 bra 	$L__BB20_120;
	mov.u32 	%r2416, %r122;
	mov.u32 	%r2417, %r1590;
	mov.f32 	%f471, %f38;
$L__BB20_120:
	setp.ne.s32 	%p460, %r111, %r112;
	selp.u32 	%r1603, 1, 0, %p460;
	add.s32 	%r139, %r137, %r1603;
	mov.u32 	%r2418, %r123;
	mov.u32 	%r2419, %r1591;
	mov.f32 	%f472, %f39;
	@%p460 bra 	$L__BB20_123;
	setp.gt.f32 	%p461, %f471, %f39;
	mov.u32 	%r2418, %r2416;
	mov.u32 	%r2419, %r2417;
	mov.f32 	%f472, %f471;
	@%p461 bra 	$L__BB20_123;
	mov.u32 	%r2418, %r123;
	mov.u32 	%r2419, %r1591;
	mov.f32 	%f472, %f39;
$L__BB20_123:
	setp.ne.s32 	%p462, %r112, %r113;
	selp.u32 	%r1604, 1, 0, %p462;
	add.s32 	%r141, %r139, %r1604;
	mov.u32 	%r2420, %r124;
	mov.u32 	%r2421, %r1592;
	mov.f32 	%f473, %f40;
	@%p462 bra 	$L__BB20_126;
	setp.gt.f32 	%p463, %f472, %f40;
	mov.u32 	%r2420, %r2418;
	mov.u32 	%r2421, %r2419;
	mov.f32 	%f473, %f472;
	@%p463 bra 	$L__BB20_126;
	mov.u32 	%r2420, %r124;
	mov.u32 	%r2421, %r1592;
	mov.f32 	%f473, %f40;
$L__BB20_126:
	setp.ne.s32 	%p464, %r113, %r114;
	mov.u32 	%r2422, %r125;
	mov.u32 	%r2423, %r1593;
	mov.f32 	%f474, %f41;
	@%p464 bra 	$L__BB20_129;
	setp.gt.f32 	%p465, %f473, %f41;
	mov.u32 	%r2422, %r2420;
	mov.u32 	%r2423, %r2421;
	mov.f32 	%f474, %f473;
	@%p465 bra 	$L__BB20_129;
	mov.u32 	%r2422, %r125;
	mov.u32 	%r2423, %r1593;
	mov.f32 	%f474, %f41;
$L__BB20_129:
	setp.ne.s32 	%p466, %r113, %r114;
	selp.u32 	%r1695, 1, 0, %p466;
	add.s32 	%r1606, %r141, %r1695;
	mov.b32 	%r1692, 1;
	mov.b32 	%r1693, 0;
	mov.b32 	%r1694, -1;
	// begin inline asm
	shfl.sync.up.b32 %r1605, %r1606, %r1692, %r1693, %r1694;
	// end inline asm
	// begin inline asm
	shfl.sync.up.b32 %r1610, %r2423, %r1692, %r1693, %r1694;
	// end inline asm
	mov.b32 	%f338, %r1610;
	// begin inline asm
	shfl.sync.up.b32 %r1615, %r2422, %r1692, %r1693, %r1694;
	// end inline asm
	setp.eq.s32 	%p467, %r1606, 0;
	setp.lt.f32 	%p468, %f474, %f338;
	and.pred  	%p469, %p467, %p468;
	selp.b32 	%r1696, %r1615, %r2422, %p469;
	selp.f32 	%f339, %f338, %f474, %p469;
	setp.lt.s32 	%p470, %r1553, 1;
	selp.b32 	%r1631, %r2422, %r1696, %p470;
	selp.f32 	%f340, %f474, %f339, %p470;
	selp.b32 	%r1697, 0, %r1605, %p470;
	add.s32 	%r1621, %r1697, %r1606;
	mov.b32 	%r1632, 2;
	// begin inline asm
	shfl.sync.up.b32 %r1620, %r1621, %r1632, %r1693, %r1694;
	// end inline asm
	mov.b32 	%r1626, %f340;
	// begin inline asm
	shfl.sync.up.b32 %r1625, %r1626, %r1632, %r1693, %r1694;
	// end inline asm
	mov.b32 	%f342, %r1625;
	// begin inline asm
	shfl.sync.up.b32 %r1630, %r1631, %r1632, %r1693, %r1694;
	// end inline asm
	setp.eq.s32 	%p471, %r1621, 0;
	setp.lt.f32 	%p472, %f340, %f342;
	and.pred  	%p473, %p471, %p472;
	selp.b32 	%r1698, %r1630, %r1631, %p473;
	selp.f32 	%f343, %f342, %f340, %p473;
	setp.lt.s32 	%p474, %r1553, 2;
	selp.b32 	%r1646, %r1631, %r1698, %p474;
	selp.f32 	%f344, %f340, %f343, %p474;
	selp.b32 	%r1699, 0, %r1620, %p474;
	add.s32 	%r1636, %r1699, %r1621;
	mov.b32 	%r1647, 4;
	// begin inline asm
	shfl.sync.up.b32 %r1635, %r1636, %r1647, %r1693, %r1694;
	// end inline asm
	mov.b32 	%r1641, %f344;
	// begin inline asm
	shfl.sync.up.b32 %r1640, %r1641, %r1647, %r1693, %r1694;
	// end inline asm
	mov.b32 	%f346, %r1640;
	// begin inline asm
	shfl.sync.up.b32 %r1645, %r1646, %r1647, %r1693, %r1694;
	// end inline asm
	setp.eq.s32 	%p475, %r1636, 0;
	setp.lt.f32 	%p476, %f344, %f346;
	and.pred  	%p477, %p475, %p476;
	selp.b32 	%r1700, %r1645, %r1646, %p477;
	selp.f32 	%f347, %f346, %f344, %p477;
	setp.lt.s32 	%p478, %r1553, 4;
	selp.b32 	%r1661, %r1646, %r1700, %p478;
	selp.f32 	%f348, %f344, %f347, %p478;
	selp.b32 	%r1701, 0, %r1635, %p478;
	add.s32 	%r1651, %r1701, %r1636;
	mov.b32 	%r1662, 8;
	// begin inline asm
	shfl.sync.up.b32 %r1650, %r1651, %r1662, %r1693, %r1694;
	// end inline asm
	mov.b32 	%r1656, %f348;
	// begin inline asm
	shfl.sync.up.b32 %r1655, %r1656, %r1662, %r1693, %r1694;
	// end inline asm
	mov.b32 	%f350, %r1655;
	// begin inline asm
	shfl.sync.up.b32 %r1660, %r1661, %r1662, %r1693, %r1694;
	// end inline asm
	setp.eq.s32 	%p479, %r1651, 0;
	setp.lt.f32 	%p480, %f348, %f350;
	and.pred  	%p481, %p479, %p480;
	selp.b32 	%r1702, %r1660, %r1661, %p481;
	selp.f32 	%f351, %f350, %f348, %p481;
	setp.lt.s32 	%p482, %r1553, 8;
	selp.b32 	%r1676, %r1661, %r1702, %p482;
	selp.f32 	%f352, %f348, %f351, %p482;
	selp.b32 	%r1703, 0, %r1650, %p482;
	add.s32 	%r1666, %r1703, %r1651;
	mov.b32 	%r1677, 16;
	// begin inline asm
	shfl.sync.up.b32 %r1665, %r1666, %r1677, %r1693, %r1694;
	// end inline asm
	mov.b32 	%r1671, %f352;
	// begin inline asm
	shfl.sync.up.b32 %r1670, %r1671, %r1677, %r1693, %r1694;
	// end inline asm
	mov.b32 	%f354, %r1670;
	// begin inline asm
	shfl.sync.up.b32 %r1675, %r1676, %r1677, %r1693, %r1694;
	// end inline asm
	setp.eq.s32 	%p483, %r1666, 0;
	setp.lt.f32 	%p484, %f352, %f354;
	and.pred  	%p485, %p483, %p484;
	selp.b32 	%r144, %r1675, %r1676, %p485;
	selp.f32 	%f50, %f354, %f352, %p485;
	setp.lt.s32 	%p486, %r1553, 16;
	selp.b32 	%r1691, %r1676, %r144, %p486;
	selp.f32 	%f355, %f352, %f50, %p486;
	selp.b32 	%r1704, 0, %r1665, %p486;
	add.s32 	%r1681, %r1704, %r1666;
	// begin inline asm
	shfl.sync.up.b32 %r2454, %r1681, %r1692, %r1693, %r1694;
	// end inline asm
	mov.b32 	%r1686, %f355;
	// begin inline asm
	shfl.sync.up.b32 %r1685, %r1686, %r1692, %r1693, %r1694;
	// end inline asm
	mov.b32 	%f488, %r1685;
	// begin inline asm
	shfl.sync.up.b32 %r2453, %r1691, %r1692, %r1693, %r1694;
	// end inline asm
	setp.ne.s32 	%p487, %r1553, 31;
	@%p487 bra 	$L__BB20_131;
	mad.lo.s32 	%r1706, %r101, 12, %r1559;
	st.shared.u32 	[%r1706], %r1681;
	st.shared.f32 	[%r1706+4], %f50;
	st.shared.u32 	[%r1706+8], %r144;
$L__BB20_131:
	bar.sync 	0;
	ld.shared.v4.u32 	{%r1707, %r1708, %r1709, %r1710}, [_ZN6thrust24THRUST_300001_SM_1000_NS8cuda_cub4core6detail5shmemE];
	mov.b32 	%f356, %r1708;
	setp.eq.s32 	%p488, %r101, 1;
	selp.b32 	%r1715, %r1709, 0, %p488;
	selp.f32 	%f357, %f356, 0f00000000, %p488;
	ld.shared.v4.u32 	{%r1716, %r1717, %r1718, %r1719}, [_ZN6thrust24THRUST_300001_SM_1000_NS8cuda_cub4core6detail5shmemE+16];
	mov.b32 	%f358, %r1719;
	mov.b32 	%f359, %r1716;
	add.s32 	%r1724, %r1710, %r1707;
	setp.eq.s32 	%p489, %r1710, 0;
	setp.gt.f32 	%p490, %f356, %f359;
	and.pred  	%p491, %p489, %p490;
	selp.b32 	%r1725, %r1709, %r1717, %p491;
	selp.f32 	%f360, %f356, %f359, %p491;
	setp.eq.s32 	%p492, %r101, 2;
	selp.b32 	%r1726, %r1725, %r1715, %p492;
	selp.f32 	%f362, %f360, %f357, %p492;
	selp.b32 	%r1727, %r1724, %r1707, %p492;
	ld.shared.v4.u32 	{%r1728, %r1729, %r1730, %r1731}, [_ZN6thrust24THRUST_300001_SM_1000_NS8cuda_cub4core6detail5shmemE+32];
	mov.b32 	%f363, %r1730;
	add.s32 	%r1736, %r1718, %r1724;
	setp.eq.s32 	%p493, %r1718, 0;
	setp.gt.f32 	%p494, %f360, %f358;
	and.pred  	%p495, %p493, %p494;
	selp.b32 	%r1737, %r1725, %r1728, %p495;
	selp.f32 	%f364, %f360, %f358, %p495;
	setp.eq.s32 	%p496, %r101, 3;
	selp.b32 	%r1738, %r1737, %r1726, %p496;
	selp.f32 	%f366, %f364, %f362, %p496;
	selp.b32 	%r1739, %r1736, %r1727, %p496;
	add.s32 	%r1740, %r1729, %r1736;
	setp.eq.s32 	%p497, %r1729, 0;
	setp.gt.f32 	%p498, %f364, %f363;
	and.pred  	%p499, %p497, %p498;
	selp.b32 	%r1741, %r1737, %r1731, %p499;
	selp.f32 	%f367, %f364, %f363, %p499;
	setp.eq.s32 	%p500, %r101, 4;
	selp.b32 	%r1742, %r1741, %r1738, %p500;
	selp.f32 	%f369, %f367, %f366, %p500;
	selp.b32 	%r1743, %r1740, %r1739, %p500;
	ld.shared.v4.u32 	{%r1744, %r1745, %r1746, %r1747}, [_ZN6thrust24THRUST_300001_SM_1000_NS8cuda_cub4core6detail5shmemE+48];
	mov.b32 	%f370, %r1745;
	add.s32 	%r1752, %r1744, %r1740;
	setp.eq.s32 	%p501, %r1744, 0;
	setp.gt.f32 	%p502, %f367, %f370;
	and.pred  	%p503, %p501, %p502;
	selp.b32 	%r1753, %r1741, %r1746, %p503;
	selp.f32 	%f371, %f367, %f370, %p503;
	setp.eq.s32 	%p504, %r101, 5;
	selp.b32 	%r1754, %r1753, %r1742, %p504;
	selp.f32 	%f373, %f371, %f369, %p504;
	selp.b32 	%r1755, %r1752, %r1743, %p504;
	ld.shared.v4.u32 	{%r1756, %r1757, %r1758, %r1759}, [_ZN6thrust24THRUST_300001_SM_1000_NS8cuda_cub4core6detail5shmemE+64];
	mov.b32 	%f374, %r1759;
	mov.b32 	%f375, %r1756;
	add.s32 	%r1764, %r1747, %r1752;
	setp.eq.s32 	%p505, %r1747, 0;
	setp.gt.f32 	%p506, %f371, %f375;
	and.pred  	%p507, %p505, %p506;
	selp.b32 	%r1765, %r1753, %r1757, %p507;
	selp.f32 	%f376, %f371, %f375, %p507;
	setp.eq.s32 	%p508, %r101, 6;
	selp.b32 	%r1766, %r1765, %r1754, %p508;
	selp.f32 	%f378, %f376, %f373, %p508;
	selp.b32 	%r1767, %r1764, %r1755, %p508;
	ld.shared.v4.u32 	{%r1768, %r1769, %r1770, %r1771}, [_ZN6thrust24THRUST_300001_SM_1000_NS8cuda_cub4core6detail5shmemE+80];
	mov.b32 	%f379, %r1770;
	add.s32 	%r1776, %r1758, %r1764;
	setp.eq.s32 	%p509, %r1758, 0;
	setp.gt.f32 	%p510, %f376, %f374;
	and.pred  	%p511, %p509, %p510;
	selp.b32 	%r1777, %r1765, %r1768, %p511;
	selp.f32 	%f380, %f376, %f374, %p511;
	setp.eq.s32 	%p512, %r101, 7;
	selp.b32 	%r148, %r1777, %r1766, %p512;
	selp.f32 	%f52, %f380, %f378, %p512;
	selp.b32 	%r149, %r1776, %r1767, %p512;
	add.s32 	%r150, %r1769, %r1776;
	setp.eq.s32 	%p513, %r1769, 0;
	setp.gt.f32 	%p514, %f380, %f379;
	and.pred  	%p515, %p513, %p514;
	selp.b32 	%r151, %r1777, %r1771, %p515;
	selp.f32 	%f53, %f380, %f379, %p515;
	setp.lt.u32 	%p516, %r2470, 32;
	@%p516 bra 	$L__BB20_133;
	setp.eq.s32 	%p517, %r2454, 0;
	setp.gt.f32 	%p518, %f52, %f488;
	and.pred  	%p519, %p517, %p518;
	setp.eq.s32 	%p520, %r1553, 0;
	or.pred  	%p521, %p520, %p519;
	selp.b32 	%r2453, %r148, %r2453, %p521;
	selp.f32 	%f488, %f52, %f488, %p521;
	selp.b32 	%r1778, 0, %r2454, %p520;
	add.s32 	%r2454, %r149, %r1778;
	bra.uni 	$L__BB20_177;
$L__BB20_133:
	setp.ne.s32 	%p522, %r2470, 0;
	@%p522 bra 	$L__BB20_135;
	st.shared.u32 	[_ZN6thrust24THRUST_300001_SM_1000_NS8cuda_cub4core6detail5shmemE+156], %r150;
	mov.b32 	%r1780, %f53;
	st.shared.v2.u32 	[_ZN6thrust24THRUST_300001_SM_1000_NS8cuda_cub4core6detail5shmemE+160], {%r1780, %r151};
	mul.wide.u32 	%rd255, %r1, 12;
	add.s64 	%rd256, %rd61, %rd255;
	add.s64 	%rd251, %rd256, 384;
	// begin inline asm
	st.cg.u32 [%rd251], %r150;
	// end inline asm
	add.s64 	%rd252, %rd256, 388;
	// begin inline asm
	st.cg.u32 [%rd252], %r1780;
	// end inline asm
	add.s64 	%rd253, %rd256, 392;
	// begin inline asm
	st.cg.u32 [%rd253], %r151;
	// end inline asm
	mul.wide.u32 	%rd257, %r1, 4;
	add.s64 	%rd258, %rd60, %rd257;
	add.s64 	%rd254, %rd258, 128;
	mov.b32 	%r1782, 100;
	// begin inline asm
	st.release.gpu.u32 [%rd254], %r1782;
	// end inline asm
$L__BB20_135:
	not.b32 	%r1783, %r2470;
	add.s32 	%r154, %r1, %r1783;
	mov.u32 	%r1784, %nctaid.x;
	setp.gt.u32 	%p523, %r1784, 499;
	@%p523 bra 	$L__BB20_137;
	membar.cta;
	bra.uni 	$L__BB20_138;
$L__BB20_137:
	mov.b32 	%r1785, 450;
	// begin inline asm
	nanosleep.u32 %r1785;
	// end inline asm
$L__BB20_138:
	mul.wide.s32 	%rd259, %r154, 4;
	add.s64 	%rd260, %rd60, %rd259;
	add.s64 	%rd25, %rd260, 128;
$L__BB20_139:
	// begin inline asm
	ld.relaxed.gpu.u32 %r2436, [%rd25];
	// end inline asm
	membar.gl;
	setp.eq.s32 	%p524, %r2436, 99;
	mov.b32 	%r1787, -1;
	vote.sync.any.pred 	%p525, %p524, %r1787;
	@%p525 bra 	$L__BB20_139;
	mov.b32 	%r2425, 0;
	mov.f32 	%f475, 0f00000000;
	setp.eq.s32 	%p526, %r2436, 101;
	@%p526 bra 	$L__BB20_143;
	setp.ne.s32 	%p527, %r2436, 100;
	@%p527 bra 	$L__BB20_144;
	mul.wide.s32 	%rd270, %r154, 12;
	add.s64 	%rd271, %rd61, %rd270;
	add.s64 	%rd267, %rd271, 384;
	// begin inline asm
	ld.cg.u32 %r2424, [%rd267];
	// end inline asm
	add.s64 	%rd268, %rd271, 388;
	// begin inline asm
	ld.cg.u32 %r1795, [%rd268];
	// end inline asm
	add.s64 	%rd269, %rd271, 392;
	// begin inline asm
	ld.cg.u32 %r2425, [%rd269];
	// end inline asm
	mov.b32 	%f475, %r1795;
	bra.uni 	$L__BB20_144;
$L__BB20_143:
	mul.wide.s32 	%rd265, %r154, 12;
	add.s64 	%rd266, %rd62, %rd265;
	add.s64 	%rd262, %rd266, 384;
	// begin inline asm
	ld.cg.u32 %r2424, [%rd262];
	// end inline asm
	add.s64 	%rd263, %rd266, 388;
	// begin inline asm
	ld.cg.u32 %r1792, [%rd263];
	// end inline asm
	add.s64 	%rd264, %rd266, 392;
	// begin inline asm
	ld.cg.u32 %r2425, [%rd264];
	// end inline asm
	mov.b32 	%f475, %r1792;
$L__BB20_144:
	mov.b32 	%r1812, -1;
	vote.sync.ballot.b32 	%r1813, %p526, %r1812;
	// begin inline asm
	mov.u32 %r1797, %lanemask_ge;
	// end inline asm
	and.b32  	%r1814, %r1813, %r1797;
	or.b32  	%r1815, %r1814, -2147483648;
	add.s32 	%r1816, %r1815, -1;
	not.b32 	%r1817, %r1815;
	and.b32  	%r1818, %r1817, %r1816;
	popc.b32 	%r163, %r1818;
	mov.b32 	%r1810, 1;
	// begin inline asm
	shfl.sync.down.b32 %r1798, %r2424, %r1810, %r163, %r1812;
	// end inline asm
	mov.b32 	%r1804, %f475;
	// begin inline asm
	shfl.sync.down.b32 %r1803, %r1804, %r1810, %r163, %r1812;
	// end inline asm
	// begin inline asm
	shfl.sync.down.b32 %r1808, %r2425, %r1810, %r163, %r1812;
	// end inline asm
	setp.ge.s32 	%p530, %r1553, %r163;
	@%p530 bra 	$L__BB20_146;
	mov.b32 	%f383, %r1803;
	add.s32 	%r167, %r1798, %r2424;
	setp.eq.s32 	%p531, %r2424, 0;
	setp.lt.f32 	%p532, %f475, %f383;
	and.pred  	%p533, %p531, %p532;
	selp.b32 	%r2425, %r1808, %r2425, %p533;
	selp.f32 	%f475, %f383, %f475, %p533;
	mov.u32 	%r2424, %r167;
$L__BB20_146:
	mov.b32 	%r1831, 2;
	mov.b32 	%r1833, -1;
	// begin inline asm
	shfl.sync.down.b32 %r1819, %r2424, %r1831, %r163, %r1833;
	// end inline asm
	mov.b32 	%r1825, %f475;
	// begin inline asm
	shfl.sync.down.b32 %r1824, %r1825, %r1831, %r163, %r1833;
	// end inline asm
	// begin inline asm
	shfl.sync.down.b32 %r1829, %r2425, %r1831, %r163, %r1833;
	// end inline asm
	add.s32 	%r174, %r1553, 2;
	setp.gt.s32 	%p534, %r174, %r163;
	@%p534 bra 	$L__BB20_148;
	mov.b32 	%f384, %r1824;
	add.s32 	%r175, %r1819, %r2424;
	setp.eq.s32 	%p535, %r2424, 0;
	setp.lt.f32 	%p536, %f475, %f384;
	and.pred  	%p537, %p535, %p536;
	selp.b32 	%r2425, %r1829, %r2425, %p537;
	selp.f32 	%f475, %f384, %f475, %p537;
	mov.u32 	%r2424, %r175;
$L__BB20_148:
	mov.b32 	%r1846, 4;
	mov.b32 	%r1848, -1;
	// begin inline asm
	shfl.sync.down.b32 %r1834, %r2424, %r1846, %r163, %r1848;
	// end inline asm
	mov.b32 	%r1840, %f475;
	// begin inline asm
	shfl.sync.down.b32 %r1839, %r1840, %r1846, %r163, %r1848;
	// end inline asm
	// begin inline asm
	shfl.sync.down.b32 %r1844, %r2425, %r1846, %r163, %r1848;
	// end inline asm
	add.s32 	%r182, %r1553, 4;
	setp.gt.s32 	%p538, %r182, %r163;
	@%p538 bra 	$L__BB20_150;
	mov.b32 	%f385, %r1839;
	add.s32 	%r183, %r1834, %r2424;
	setp.eq.s32 	%p539, %r2424, 0;
	setp.lt.f32 	%p540, %f475, %f385;
	and.pred  	%p541, %p539, %p540;
	selp.b32 	%r2425, %r1844, %r2425, %p541;
	selp.f32 	%f475, %f385, %f475, %p541;
	mov.u32 	%r2424, %r183;
$L__BB20_150:
	mov.b32 	%r1861, 8;
	mov.b32 	%r1863, -1;
	// begin inline asm
	shfl.sync.down.b32 %r1849, %r2424, %r1861, %r163, %r1863;
	// end inline asm
	mov.b32 	%r1855, %f475;
	// begin inline asm
	shfl.sync.down.b32 %r1854, %r1855, %r1861, %r163, %r1863;
	// end inline asm
	// begin inline asm
	shfl.sync.down.b32 %r1859, %r2425, %r1861, %r163, %r1863;
	// end inline asm
	add.s32 	%r190, %r1553, 8;
	setp.gt.s32 	%p542, %r190, %r163;
	@%p542 bra 	$L__BB20_152;
	mov.b32 	%f386, %r1854;
	add.s32 	%r191, %r1849, %r2424;
	setp.eq.s32 	%p543, %r2424, 0;
	setp.lt.f32 	%p544, %f475, %f386;
	and.pred  	%p545, %p543, %p544;
	selp.b32 	%r2425, %r1859, %r2425, %p545;
	selp.f32 	%f475, %f386, %f475, %p545;
	mov.u32 	%r2424, %r191;
$L__BB20_152:
	mov.b32 	%r1876, 16;
	mov.b32 	%r1878, -1;
	// begin inline asm
	shfl.sync.down.b32 %r1864, %r2424, %r1876, %r163, %r1878;
	// end inline asm
	mov.b32 	%r1870, %f475;
	// begin inline asm
	shfl.sync.down.b32 %r1869, %r1870, %r1876, %r163, %r1878;
	// end inline asm
	// begin inline asm
	shfl.sync.down.b32 %r1874, %r2425, %r1876, %r163, %r1878;
	// end inline asm
	add.s32 	%r198, %r1553, 16;
	setp.gt.s32 	%p546, %r198, %r163;
	@%p546 bra 	$L__BB20_154;
	mov.b32 	%f387, %r1869;
	add.s32 	%r199, %r1864, %r2424;
	setp.eq.s32 	%p547, %r2424, 0;
	setp.lt.f32 	%p548, %f475, %f387;
	and.pred  	%p549, %p547, %p548;
	selp.b32 	%r2425, %r1874, %r2425, %p549;
	selp.f32 	%f475, %f387, %f475, %p549;
	mov.u32 	%r2424, %r199;
$L__BB20_154:
	not.b32 	%r1880, %r2470;
	add.s32 	%r2440, %r1, %r1880;
$L__BB20_155:
	setp.ne.s32 	%p550, %r2436, 101;
	mov.b32 	%r1881, -1;
	vote.sync.all.pred 	%p551, %p550, %r1881;
	not.pred 	%p552, %p551;
	@%p552 bra 	$L__BB20_173;
	mul.wide.s32 	%rd325, %r2440, 4;
	add.s64 	%rd324, %rd60, %rd325;
$L__BB20_157:
	// begin inline asm
	ld.relaxed.gpu.u32 %r2436, [%rd324];
	// end inline asm
	membar.gl;
	setp.eq.s32 	%p608, %r2436, 99;
	mov.b32 	%r1958, -1;
	vote.sync.any.pred 	%p609, %p608, %r1958;
	@%p609 bra 	$L__BB20_157;
	mov.b32 	%r2442, 0;
	mov.f32 	%f482, 0f00000000;
	setp.eq.s32 	%p610, %r2436, 101;
	@%p610 bra 	$L__BB20_161;
	setp.ne.s32 	%p611, %r2436, 100;
	@%p611 bra 	$L__BB20_162;
	mul.wide.s32 	%rd333, %r2440, 12;
	add.s64 	%rd330, %rd61, %rd333;
	// begin inline asm
	ld.cg.u32 %r2441, [%rd330];
	// end inline asm
	add.s64 	%rd331, %rd330, 4;
	// begin inline asm
	ld.cg.u32 %r1965, [%rd331];
	// end inline asm
	add.s64 	%rd332, %rd330, 8;
	// begin inline asm
	ld.cg.u32 %r2442, [%rd332];
	// end inline asm
	mov.b32 	%f482, %r1965;
	bra.uni 	$L__BB20_162;
$L__BB20_161:
	mul.wide.s32 	%rd329, %r2440, 12;
	add.s64 	%rd326, %rd62, %rd329;
	// begin inline asm
	ld.cg.u32 %r2441, [%rd326];
	// end inline asm
	add.s64 	%rd327, %rd326, 4;
	// begin inline asm
	ld.cg.u32 %r1962, [%rd327];
	// end inline asm
	add.s64 	%rd328, %rd326, 8;
	// begin inline asm
	ld.cg.u32 %r2442, [%rd328];
	// end inline asm
	mov.b32 	%f482, %r1962;
$L__BB20_162:
	mov.b32 	%r1981, -1;
	vote.sync.ballot.b32 	%r1982, %p610, %r1981;
	and.b32  	%r1983, %r1982, %r1797;
	or.b32  	%r1984, %r1983, -2147483648;
	add.s32 	%r1985, %r1984, -1;
	not.b32 	%r1986, %r1984;
	and.b32  	%r1987, %r1986, %r1985;
	popc.b32 	%r216, %r1987;
	mov.b32 	%r1979, 1;
	// begin inline asm
	shfl.sync.down.b32 %r1967, %r2441, %r1979, %r216, %r1981;
	// end inline asm
	mov.b32 	%r1973, %f482;
	// begin inline asm
	shfl.sync.down.b32 %r1972, %r1973, %r1979, %r216, %r1981;
	// end inline asm
	// begin inline asm
	shfl.sync.down.b32 %r1977, %r2442, %r1979, %r216, %r1981;
	// end inline asm
	setp.ge.s32 	%p614, %r1553, %r216;
	mov.u32 	%r2445, %r2441;
	@%p614 bra 	$L__BB20_164;
	mov.b32 	%f396, %r1972;
	add.s32 	%r2445, %r1967, %r2441;
	setp.eq.s32 	%p615, %r2441, 0;
	setp.lt.f32 	%p616, %f482, %f396;
	and.pred  	%p617, %p615, %p616;
	selp.b32 	%r2442, %r1977, %r2442, %p617;
	selp.f32 	%f482, %f396, %f482, %p617;
$L__BB20_164:
	mov.b32 	%r2000, 2;
	mov.b32 	%r2002, -1;
	// begin inline asm
	shfl.sync.down.b32 %r1988, %r2445, %r2000, %r216, %r2002;
	// end inline asm
	mov.b32 	%r1994, %f482;
	// begin inline asm
	shfl.sync.down.b32 %r1993, %r1994, %r2000, %r216, %r2002;
	// end inline asm
	// begin inline asm
	shfl.sync.down.b32 %r1998, %r2442, %r2000, %r216, %r2002;
	// end inline asm
	setp.gt.s32 	%p618, %r174, %r216;
	@%p618 bra 	$L__BB20_166;
	mov.b32 	%f397, %r1993;
	add.s32 	%r227, %r1988, %r2445;
	setp.eq.s32 	%p619, %r2445, 0;
	setp.lt.f32 	%p620, %f482, %f397;
	and.pred  	%p621, %p619, %p620;
	selp.b32 	%r2442, %r1998, %r2442, %p621;
	selp.f32 	%f482, %f397, %f482, %p621;
	mov.u32 	%r2445, %r227;
$L__BB20_166:
	mov.b32 	%r2015, 4;
	mov.b32 	%r2017, -1;
	// begin inline asm
	shfl.sync.down.b32 %r2003, %r2445, %r2015, %r216, %r2017;
	// end inline asm
	mov.b32 	%r2009, %f482;
	// begin inline asm
	shfl.sync.down.b32 %r2008, %r2009, %r2015, %r216, %r2017;
	// end inline asm
	// begin inline asm
	shfl.sync.down.b32 %r2013, %r2442, %r2015, %r216, %r2017;
	// end inline asm
	setp.gt.s32 	%p622, %r182, %r216;
	@%p622 bra 	$L__BB20_168;
	mov.b32 	%f398, %r2008;
	add.s32 	%r234, %r2003, %r2445;
	setp.eq.s32 	%p623, %r2445, 0;
	setp.lt.f32 	%p624, %f482, %f398;
	and.pred  	%p625, %p623, %p624;
	selp.b32 	%r2442, %r2013, %r2442, %p625;
	selp.f32 	%f482, %f398, %f482, %p625;
	mov.u32 	%r2445, %r234;
$L__BB20_168:
	mov.b32 	%r2030, 8;
	mov.b32 	%r2032, -1;
	// begin inline asm
	shfl.sync.down.b32 %r2018, %r2445, %r2030, %r216, %r2032;
	// end inline asm
	mov.b32 	%r2024, %f482;
	// begin inline asm
	shfl.sync.down.b32 %r2023, %r2024, %r2030, %r216, %r2032;
	// end inline asm
	// begin inline asm
	shfl.sync.down.b32 %r2028, %r2442, %r2030, %r216, %r2032;
	// end inline asm
	setp.gt.s32 	%p626, %r190, %r216;
	@%p626 bra 	$L__BB20_170;
	mov.b32 	%f399, %r2023;
	add.s32 	%r241, %r2018, %r2445;
	setp.eq.s32 	%p627, %r2445, 0;
	setp.lt.f32 	%p628, %f482, %f399;
	and.pred  	%p629, %p627, %p628;
	selp.b32 	%r2442, %r2028, %r2442, %p629;
	selp.f32 	%f482, %f399, %f482, %p629;
	mov.u32 	%r2445, %r241;
$L__BB20_170:
	mov.b32 	%r2045, 16;
	mov.b32 	%r2047, -1;
	// begin inline asm
	shfl.sync.down.b32 %r2033, %r2445, %r2045, %r216, %r2047;
	// end inline asm
	mov.b32 	%r2039, %f482;
	// begin inline asm
	shfl.sync.down.b32 %r2038, %r2039, %r2045, %r216, %r2047;
	// end inline asm
	// begin inline asm
	shfl.sync.down.b32 %r2043, %r2442, %r2045, %r216, %r2047;
	// end inline asm
	setp.gt.s32 	%p630, %r198, %r216;
	@%p630 bra 	$L__BB20_172;
	mov.b32 	%f400, %r2038;
	add.s32 	%r248, %r2033, %r2445;
	setp.eq.s32 	%p631, %r2445, 0;
	setp.lt.f32 	%p632, %f482, %f400;
	and.pred  	%p633, %p631, %p632;
	selp.b32 	%r2442, %r2043, %r2442, %p633;
	selp.f32 	%f482, %f400, %f482, %p633;
	mov.u32 	%r2445, %r248;
$L__BB20_172:
	add.s32 	%r252, %r2445, %r2424;
	setp.eq.s32 	%p634, %r2424, 0;
	setp.gt.f32 	%p635, %f482, %f475;
	and.pred  	%p636, %p634, %p635;
	selp.b32 	%r2425, %r2442, %r2425, %p636;
	selp.f32 	%f475, %f482, %f475, %p636;
	add.s32 	%r2440, %r2440, -32;
	mov.u32 	%r2424, %r252;
	bra.uni 	$L__BB20_155;
$L__BB20_173:
	@%p522 bra 	$L__BB20_175;
	add.s32 	%r1883, %r2424, %r150;
	setp.eq.s32 	%p554, %r150, 0;
	setp.gt.f32 	%p555, %f475, %f53;
	and.pred  	%p556, %p554, %p555;
	selp.b32 	%r1885, %r2425, %r151, %p556;
	selp.f32 	%f388, %f475, %f53, %p556;
	mul.wide.u32 	%rd276, %r1, 12;
	add.s64 	%rd277, %rd62, %rd276;
	add.s64 	%rd272, %rd277, 384;
	mov.b32 	%r1884, %f388;
	// begin inline asm
	st.cg.u32 [%rd272], %r1883;
	// end inline asm
	add.s64 	%rd273, %rd277, 388;
	// begin inline asm
	st.cg.u32 [%rd273], %r1884;
	// end inline asm
	add.s64 	%rd274, %rd277, 392;
	// begin inline asm
	st.cg.u32 [%rd274], %r1885;
	// end inline asm
	mul.wide.u32 	%rd278, %r1, 4;
	add.s64 	%rd279, %rd60, %rd278;
	add.s64 	%rd275, %rd279, 128;
	mov.b32 	%r1886, 101;
	// begin inline asm
	st.release.gpu.u32 [%rd275], %r1886;
	// end inline asm
	st.shared.u32 	[_ZN6thrust24THRUST_300001_SM_1000_NS8cuda_cub4core6detail5shmemE+132], %r2424;
	mov.b32 	%r1887, %f475;
	st.shared.v2.u32 	[_ZN6thrust24THRUST_300001_SM_1000_NS8cuda_cub4core6detail5shmemE+136], {%r1887, %r2425};
	st.shared.v2.u32 	[_ZN6thrust24THRUST_300001_SM_1000_NS8cuda_cub4core6detail5shmemE+144], {%r1883, %r1884};
	st.shared.u32 	[_ZN6thrust24THRUST_300001_SM_1000_NS8cuda_cub4core6detail5shmemE+152], %r1885;
$L__BB20_175:
	setp.ne.s32 	%p557, %r1553, 0;
	@%p557 bra 	$L__BB20_177;
	mov.b32 	%r1888, %f475;
	st.shared.v2.u32 	[_ZN6thrust24THRUST_300001_SM_1000_NS8cuda_cub4core6detail5shmemE+104], {%r2424, %r1888};
	st.shared.u32 	[_ZN6thrust24THRUST_300001_SM_1000_NS8cuda_cub4core6detail5shmemE+112], %r2425;
	mov.u32 	%r2453, %r2425;
	mov.f32 	%f488, %f475;
	mov.u32 	%r2454, %r2424;
$L__BB20_177:
	setp.eq.s32 	%p558, %r2470, 0;
	bar.sync 	0;
	@%p558 bra 	$L__BB20_179;
	ld.shared.u32 	%r1889, [_ZN6thrust24THRUST_300001_SM_1000_NS8cuda_cub4core6detail5shmemE+112];
	ld.shared.v2.u32 	{%r1890, %r1891}, [_ZN6thrust24THRUST_300001_SM_1000_NS8cuda_cub4core6detail5shmemE+104];
	mov.b32 	%f389, %r1891;
	add.s32 	%r257, %r1890, %r2454;
	setp.eq.s32 	%p559, %r2454, 0;
	setp.gt.f32 	%p560, %f389, %f488;
	and.pred  	%p561, %p559, %p560;
	selp.f32 	%f488, %f389, %f488, %p561;
	selp.b32 	%r2453, %r1889, %r2453, %p561;
	mov.u32 	%r2454, %r257;
$L__BB20_179:
	setp.ne.s32 	%p562, %r106, %r107;
	setp.ne.s32 	%p563, %r2407, %r106;
	selp.u32 	%r1894, 1, 0, %p563;
	add.s32 	%r261, %r2454, %r1894;
	setp.leu.f32 	%p564, %f488, %f33;
	or.pred  	%p565, %p563, %p564;
	selp.f32 	%f86, %f33, %f488, %p565;
	selp.b32 	%r262, %r117, %r2453, %p565;
	selp.u32 	%r1895, 1, 0, %p562;
	add.s32 	%r1896, %r1895, %r1894;
	add.s32 	%r263, %r1896, %r2454;
	mov.f32 	%f490, %f34;
	mov.u32 	%r2457, %r118;
	@%p562 bra 	$L__BB20_182;
	setp.gt.f32 	%p566, %f86, %f34;
	mov.f32 	%f490, %f86;
	mov.u32 	%r2457, %r262;
	@%p566 bra 	$L__BB20_182;
	mov.f32 	%f490, %f34;
	mov.u32 	%r2457, %r118;
$L__BB20_182:
	setp.ne.s32 	%p567, %r107, %r108;
	selp.u32 	%r1900, 1, 0, %p567;
	add.s32 	%r1901, %r1896, %r1900;
	add.s32 	%r265, %r1901, %r2454;
	mov.f32 	%f491, %f35;
	mov.u32 	%r2458, %r119;
	@%p567 bra 	$L__BB20_185;
	setp.gt.f32 	%p570, %f490, %f35;
	mov.f32 	%f491, %f490;
	mov.u32 	%r2458, %r2457;
	@%p570 bra 	$L__BB20_185;
	mov.f32 	%f491, %f35;
	mov.u32 	%r2458, %r119;
$L__BB20_185:
	setp.ne.s32 	%p571, %r108, %r109;
	selp.u32 	%r1907, 1, 0, %p571;
	add.s32 	%r1908, %r1901, %r1907;
	add.s32 	%r267, %r1908, %r2454;
	mov.f32 	%f492, %f36;
	mov.u32 	%r2459, %r120;
	@%p571 bra 	$L__BB20_188;
	setp.gt.f32 	%p575, %f491, %f36;
	mov.f32 	%f492, %f491;
	mov.u32 	%r2459, %r2458;
	@%p575 bra 	$L__BB20_188;
	mov.f32 	%f492, %f36;
	mov.u32 	%r2459, %r120;
$L__BB20_188:
	setp.ne.s32 	%p576, %r109, %r110;
	add.s32 	%r269, %r135, %r2454;
	mov.f32 	%f493, %f37;
	mov.u32 	%r2460, %r121;
	@%p576 bra 	$L__BB20_191;
	setp.gt.f32 	%p577, %f492, %f37;
	mov.f32 	%f493, %f492;
	mov.u32 	%r2460, %r2459;
	@%p577 bra 	$L__BB20_191;
	mov.f32 	%f493, %f37;
	mov.u32 	%r2460, %r121;
$L__BB20_191:
	setp.ne.s32 	%p578, %r110, %r111;
	add.s32 	%r271, %r137, %r2454;
	mov.f32 	%f494, %f38;
	mov.u32 	%r2461, %r122;
	@%p578 bra 	$L__BB20_194;
	setp.gt.f32 	%p579, %f493, %f38;
	mov.f32 	%f494, %f493;
	mov.u32 	%r2461, %r2460;
	@%p579 bra 	$L__BB20_194;
	mov.f32 	%f494, %f38;
	mov.u32 	%r2461, %r122;
$L__BB20_194:
	setp.ne.s32 	%p580, %r111, %r112;
	add.s32 	%r273, %r139, %r2454;
	mov.f32 	%f495, %f39;
	mov.u32 	%r2462, %r123;
	@%p580 bra 	$L__BB20_197;
	setp.gt.f32 	%p581, %f494, %f39;
	mov.f32 	%f495, %f494;
	mov.u32 	%r2462, %r2461;
	@%p581 bra 	$L__BB20_197;
	mov.f32 	%f495, %f39;
	mov.u32 	%r2462, %r123;
$L__BB20_197:
	setp.ne.s32 	%p582, %r112, %r113;
	add.s32 	%r275, %r141, %r2454;
	mov.f32 	%f496, %f40;
	mov.u32 	%r2463, %r124;
	@%p582 bra 	$L__BB20_200;
	setp.gt.f32 	%p583, %f495, %f40;
	mov.f32 	%f496, %f495;
	mov.u32 	%r2463, %r2462;
	@%p583 bra 	$L__BB20_200;
	mov.f32 	%f496, %f40;
	mov.u32 	%r2463, %r124;
$L__BB20_200:
	ld.shared.u32 	%r277, [_ZN6thrust24THRUST_300001_SM_1000_NS8cuda_cub4core6detail5shmemE+156];
	ld.shared.u32 	%r278, [_ZN6thrust24THRUST_300001_SM_1000_NS8cuda_cub4core6detail5shmemE+132];
	setp.lt.s32 	%p584, %r277, 257;
	@%p584 bra 	$L__BB20_226;
	setp.eq.s32 	%p594, %r2407, %r106;
	bar.sync 	0;
	@%p594 bra 	$L__BB20_203;
	sub.s32 	%r1909, %r2454, %r278;
	mov.u32 	%r1910, _ZN6thrust24THRUST_300001_SM_1000_NS8cuda_cub4core6detail5shmemE;
	mad.lo.s32 	%r1911, %r1909, 12, %r1910;
	st.shared.u32 	[%r1911], %r2407;
	st.shared.f32 	[%r1911+4], %f488;
	st.shared.u32 	[%r1911+8], %r2453;
$L__BB20_203:
	setp.eq.s32 	%p595, %r106, %r107;
	@%p595 bra 	$L__BB20_205;
	sub.s32 	%r1912, %r261, %r278;
	mov.u32 	%r1913, _ZN6thrust24THRUST_300001_SM_1000_NS8cuda_cub4core6detail5shmemE;
	mad.lo.s32 	%r1914, %r1912, 12, %r1913;
	st.shared.u32 	[%r1914], %r106;
	st.shared.f32 	[%r1914+4], %f86;
	st.shared.u32 	[%r1914+8], %r262;
$L__BB20_205:
	setp.eq.s32 	%p596, %r107, %r108;
	@%p596 bra 	$L__BB20_207;
	sub.s32 	%r1915, %r263, %r278;
	mov.u32 	%r1916, _ZN6thrust24THRUST_300001_SM_1000_NS8cuda_cub4core6detail5shmemE;
	mad.lo.s32 	%r1917, %r1915, 12, %r1916;
	st.shared.u32 	[%r1917], %r107;
	st.shared.f32 	[%r1917+4], %f490;
	st.shared.u32 	[%r1917+8], %r2457;
$L__BB20_207:
	setp.eq.s32 	%p597, %r108, %r109;
	@%p597 bra 	$L__BB20_209;
	sub.s32 	%r1918, %r265, %r278;
	mov.u32 	%r1919, _ZN6thrust24THRUST_300001_SM_1000_NS8cuda_cub4core6detail5shmemE;
	mad.lo.s32 	%r1920, %r1918, 12, %r1919;
	st.shared.u32 	[%r1920], %r108;
	st.shared.f32 	[%r1920+4], %f491;
	st.shared.u32 	[%r1920+8], %r2458;
$L__BB20_209:
	setp.eq.s32 	%p598, %r109, %r110;
	@%p598 bra 	$L__BB20_211;
	sub.s32 	%r1921, %r267, %r278;
	mov.u32 	%r1922, _ZN6thrust24THRUST_300001_SM_1000_NS8cuda_cub4core6detail5shmemE;
	mad.lo.s32 	%r1923, %r1921, 12, %r1922;
	st.shared.u32 	[%r1923], %r109;
	st.shared.f32 	[%r1923+4], %f492;
	st.shared.u32 	[%r1923+8], %r2459;
$L__BB20_211:
	setp.eq.s32 	%p599, %r110, %r111;
	@%p599 bra 	$L__BB20_213;
	sub.s32 	%r1924, %r269, %r278;
	mov.u32 	%r1925, _ZN6thrust24THRUST_300001_SM_1000_NS8cuda_cub4core6detail5shmemE;
	mad.lo.s32 	%r1926, %r1924, 12, %r1925;
	st.shared.u32 	[%r1926], %r110;
	st.shared.f32 	[%r1926+4], %f493;
	st.shared.u32 	[%r1926+8], %r2460;
$L__BB20_213:
	setp.eq.s32 	%p600, %r111, %r112;
	@%p600 bra 	$L__BB20_215;
	sub.s32 	%r1927, %r271, %r278;
	mov.u32 	%r1928, _ZN6thrust24THRUST_300001_SM_1000_NS8cuda_cub4core6detail5shmemE;
	mad.lo.s32 	%r1929, %r1927, 12, %r1928;
	st.shared.u32 	[%r1929], %r111;
	st.shared.f32 	[%r1929+4], %f494;
	st.shared.u32 	[%r1929+8], %r2461;
$L__BB20_215:
	setp.eq.s32 	%p601, %r112, %r113;
	@%p601 bra 	$L__BB20_217;
	sub.s32 	%r1930, %r273, %r278;
	mov.u32 	%r1931, _ZN6thrust24THRUST_300001_SM_1000_NS8cuda_cub4core6detail5shmemE;
	mad.lo.s32 	%r1932, %r1930, 12, %r1931;
	st.shared.u32 	[%r1932], %r112;
	st.shared.f32 	[%r1932+4], %f495;
	st.shared.u32 	[%r1932+8], %r2462;
$L__BB20_217:
	setp.eq.s32 	%p602, %r113, %r114;
	@%p602 bra 	$L__BB20_219;
	sub.s32 	%r1933, %r275, %r278;
	mov.u32 	%r1934, _ZN6thrust24THRUST_300001_SM_1000_NS8cuda_cub4core6detail5shmemE;
	mad.lo.s32 	%r1935, %r1933, 12, %r1934;
	st.shared.u32 	[%r1935], %r113;
	st.shared.f32 	[%r1935+4], %f496;
	st.shared.u32 	[%r1935+8], %r2463;
$L__BB20_219:
	bar.sync 	0;
	setp.ge.s32 	%p603, %r2470, %r277;
	@%p603 bra 	$L__BB20_566;
	not.b32 	%r1936, %r2470;
	add.s32 	%r279, %r277, %r1936;
	and.b32  	%r1937, %r279, 768;
	setp.eq.s32 	%p604, %r1937, 768;
	@%p604 bra 	$L__BB20_223;
	shr.u32 	%r1938, %r279, 8;
	add.s32 	%r1939, %r1938, 1;
	and.b32  	%r1940, %r1939, 3;
	mov.u32 	%r1941, _ZN6thrust24THRUST_300001_SM_1000_NS8cuda_cub4core6detail5shmemE;
	mad.lo.s32 	%r1942, %r2470, 12, %r1941;
	add.s32 	%r2466, %r1942, 8;
	add.s32 	%r2465, %r2470, %r278;
	neg.s32 	%r2464, %r1940;
	shl.b32 	%r1943, %r1939, 8;
	and.b32  	%r1944, %r1943, 768;
	add.s32 	%r2470, %r2470, %r1944;
$L__BB20_222:
	.pragma "nounroll";
	mul.wide.s32 	%rd316, %r2465, 4;
	add.s64 	%rd317, %rd6, %rd316;
	add.s64 	%rd318, %rd5, %rd316;
	add.s64 	%rd319, %rd4, %rd316;
	ld.shared.u32 	%r1945, [%r2466+-8];
	ld.shared.f32 	%f390, [%r2466+-4];
	ld.shared.u32 	%r1946, [%r2466];
	st.global.u32 	[%rd319], %r1945;
	st.global.f32 	[%rd318], %f390;
	st.global.u32 	[%rd317], %r1946;
	add.s32 	%r2466, %r2466, 3072;
	add.s32 	%r2465, %r2465, 256;
	add.s32 	%r2464, %r2464, 1;
	setp.ne.s32 	%p605, %r2464, 0;
	@%p605 bra 	$L__BB20_222;
$L__BB20_223:
	setp.lt.u32 	%p606, %r279, 768;
	@%p606 bra 	$L__BB20_566;
	add.s64 	%rd26, %rd4, 2048;
	add.s32 	%r2469, %r2470, %r278;
	mov.u32 	%r1947, _ZN6thrust24THRUST_300001_SM_1000_NS8cuda_cub4core6detail5shmemE;
	mad.lo.s32 	%r1948, %r2470, 12, %r1947;
	add.s32 	%r2468, %r1948, 9224;
	add.s64 	%rd27, %rd5, 2048;
	add.s64 	%rd28, %rd6, 2048;
$L__BB20_225:
	mul.wide.s32 	%rd320, %r2469, 4;
	add.s64 	%rd321, %rd26, %rd320;
	add.s64 	%rd322, %rd27, %rd320;
	add.s64 	%rd323, %rd28, %rd320;
	ld.shared.u32 	%r1949, [%r2468+-9224];
	ld.shared.f32 	%f391, [%r2468+-9220];
	ld.shared.u32 	%r1950, [%r2468+-9216];
	st.global.u32 	[%rd321+-2048], %r1949;
	st.global.f32 	[%rd322+-2048], %f391;
	st.global.u32 	[%rd323+-2048], %r1950;
	ld.shared.u32 	%r1951, [%r2468+-6152];
	ld.shared.f32 	%f392, [%r2468+-6148];
	ld.shared.u32 	%r1952, [%r2468+-6144];
	st.global.u32 	[%rd321+-1024], %r1951;
	st.global.f32 	[%rd322+-1024], %f392;
	st.global.u32 	[%rd323+-1024], %r1952;
	ld.shared.u32 	%r1953, [%r2468+-3080];
	ld.shared.f32 	%f393, [%r2468+-3076];
	ld.shared.u32 	%r1954, [%r2468+-3072];
	st.global.u32 	[%rd321], %r1953;
	st.global.f32 	[%rd322], %f393;
	st.global.u32 	[%rd323], %r1954;
	ld.shared.u32 	%r1955, [%r2468+-8];
	ld.shared.f32 	%f394, [%r2468+-4];
	ld.shared.u32 	%r1956, [%r2468];
	st.global.u32 	[%rd321+1024], %r1955;
	st.global.f32 	[%rd322+1024], %f394;
	st.global.u32 	[%rd323+1024], %r1956;
	add.s32 	%r2470, %r2470, 1024;
	add.s32 	%r2469, %r2469, 1024;
	add.s32 	%r2468, %r2468, 12288;
	setp.lt.s32 	%p607, %r2470, %r277;
	@%p607 bra 	$L__BB20_225;
	bra.uni 	$L__BB20_566;
$L__BB20_226:
	setp.eq.s32 	%p585, %r2407, %r106;
	@%p585 bra 	$L__BB20_228;
	mul.wide.s32 	%rd280, %r2454, 4;
	add.s64 	%rd281, %rd4, %rd280;
	st.global.u32 	[%rd281], %r2407;
	add.s64 	%rd282, %rd5, %rd280;
	add.s64 	%rd283, %rd6, %rd280;
	st.global.f32 	[%rd282], %f488;
	st.global.u32 	[%rd283], %r2453;
$L__BB20_228:
	setp.eq.s32 	%p586, %r106, %r107;
	@%p586 bra 	$L__BB20_230;
	mul.wide.s32 	%rd284, %r261, 4;
	add.s64 	%rd285, %rd4, %rd284;
	st.global.u32 	[%rd285], %r106;
	add.s64 	%rd286, %rd5, %rd284;
	add.s64 	%rd287, %rd6, %rd284;
	st.global.f32 	[%rd286], %f86;
	st.global.u32 	[%rd287], %r262;
$L__BB20_230:
	setp.eq.s32 	%p587, %r107, %r108;
	@%p587 bra 	$L__BB20_232;
	mul.wide.s32 	%rd288, %r263, 4;
	add.s64 	%rd289, %rd4, %rd288;
	st.global.u32 	[%rd289], %r107;
	add.s64 	%rd290, %rd5, %rd288;
	add.s64 	%rd291, %rd6, %rd288;
	st.global.f32 	[%rd290], %f490;
	st.global.u32 	[%rd291], %r2457;
$L__BB20_232:
	setp.eq.s32 	%p588, %r108, %r109;
	@%p588 bra 	$L__BB20_234;
	mul.wide.s32 	%rd292, %r265, 4;
	add.s64 	%rd293, %rd4, %rd292;
	st.global.u32 	[%rd293], %r108;
	add.s64 	%rd294, %rd5, %rd292;
	add.s64 	%rd295, %rd6, %rd292;
	st.global.f32 	[%rd294], %f491;
	st.global.u32 	[%rd295], %r2458;
$L__BB20_234:
	setp.eq.s32 	%p589, %r109, %r110;
	@%p589 bra 	$L__BB20_236;
	mul.wide.s32 	%rd296, %r267, 4;
	add.s64 	%rd297, %rd4, %rd296;
	st.global.u32 	[%rd297], %r109;
	add.s64 	%rd298, %rd5, %rd296;
	add.s64 	%rd299, %rd6, %rd296;
	st.global.f32 	[%rd298], %f492;
	st.global.u32 	[%rd299], %r2459;
$L__BB20_236:
	setp.eq.s32 	%p590, %r110, %r111;
	@%p590 bra 	$L__BB20_238;
	mul.wide.s32 	%rd300, %r269, 4;
	add.s64 	%rd301, %rd4, %rd300;
	st.global.u32 	[%rd301], %r110;
	add.s64 	%rd302, %rd5, %rd300;
	add.s64 	%rd303, %rd6, %rd300;
	st.global.f32 	[%rd302], %f493;
	st.global.u32 	[%rd303], %r2460;
$L__BB20_238:
	setp.eq.s32 	%p591, %r111, %r112;
	@%p591 bra 	$L__BB20_240;
	mul.wide.s32 	%rd304, %r271, 4;
	add.s64 	%rd305, %rd4, %rd304;
	st.global.u32 	[%rd305], %r111;
	add.s64 	%rd306, %rd5, %rd304;
	add.s64 	%rd307, %rd6, %rd304;
	st.global.f32 	[%rd306], %f494;
	st.global.u32 	[%rd307], %r2461;
$L__BB20_240:
	setp.eq.s32 	%p592, %r112, %r113;
	@%p592 bra 	$L__BB20_242;
	mul.wide.s32 	%rd308, %r273, 4;
	add.s64 	%rd309, %rd4, %rd308;
	st.global.u32 	[%rd309], %r112;
	add.s64 	%rd310, %rd5, %rd308;
	add.s64 	%rd311, %rd6, %rd308;
	st.global.f32 	[%rd310], %f495;
	st.global.u32 	[%rd311], %r2462;
$L__BB20_242:
	setp.eq.s32 	%p593, %r113, %r114;
	@%p593 bra 	$L__BB20_566;
	mul.wide.s32 	%rd312, %r275, 4;
	add.s64 	%rd313, %rd4, %rd312;
	st.global.u32 	[%rd313], %r113;
	add.s64 	%rd314, %rd5, %rd312;
	add.s64 	%rd315, %rd6, %rd312;
	st.global.f32 	[%rd314], %f496;
	st.global.u32 	[%rd315], %r2463;
	bra.uni 	$L__BB20_566;
$L__BB20_244:
	setp.lt.s32 	%p17, %r3, 1;
	@%p17 bra 	$L__BB20_566;
	setp.ne.s32 	%p18, %r1, 0;
	@%p18 bra 	$L__BB20_383;
	mul.wide.u32 	%rd175, %r2, 4;
	add.s64 	%rd174, %rd1, %rd175;
	// begin inline asm
	ld.global.nc.u32 %r2479, [%rd174];
	// end inline asm
	mov.u32 	%r300, %tid.x;
	and.b32  	%r1250, %r300, 31;
	and.b32  	%r1251, %r300, 992;
	mul.lo.s32 	%r1252, %r1251, 9;
	or.b32  	%r301, %r1252, %r1250;
	setp.ge.u32 	%p276, %r301, %r3;
	mov.u32 	%r2471, %r2479;
	@%p276 bra 	$L__BB20_248;
	mul.wide.u32 	%rd177, %r301, 4;
	add.s64 	%rd176, %rd174, %rd177;
	// begin inline asm
	ld.global.nc.u32 %r2471, [%rd176];
	// end inline asm
$L__BB20_248:
	add.s32 	%r304, %r301, 32;
	setp.ge.u32 	%p277, %r304, %r3;
	shl.b32 	%r1254, %r301, 2;
	cvt.u64.u32 	%rd178, %r1254;
	add.s64 	%rd30, %rd174, %rd178;
	mov.u32 	%r2472, %r2479;
	@%p277 bra 	$L__BB20_250;
	add.s64 	%rd179, %rd30, 128;
	// begin inline asm
	ld.global.nc.u32 %r2472, [%rd179];
	// end inline asm
$L__BB20_250:
	add.s32 	%r307, %r301, 64;
	setp.ge.u32 	%p278, %r307, %r3;
	mov.u32 	%r2473, %r2479;
	@%p278 bra 	$L__BB20_252;
	add.s64 	%rd180, %rd30, 256;
	// begin inline asm
	ld.global.nc.u32 %r2473, [%rd180];
	// end inline asm
$L__BB20_252:
	add.s32 	%r310, %r301, 96;
	setp.ge.u32 	%p279, %r310, %r3;
	mov.u32 	%r2474, %r2479;
	@%p279 bra 	$L__BB20_254;
	add.s64 	%rd181, %rd30, 384;
	// begin inline asm
	ld.global.nc.u32 %r2474, [%rd181];
	// end inline asm
$L__BB20_254:
	add.s32 	%r313, %r301, 128;
	setp.ge.u32 	%p280, %r313, %r3;
	mov.u32 	%r2475, %r2479;
	@%p280 bra 	$L__BB20_256;
	add.s64 	%rd182, %rd30, 512;
	// begin inline asm
	ld.global.nc.u32 %r2475, [%rd182];
	// end inline asm
$L__BB20_256:
	add.s32 	%r316, %r301, 160;
	setp.ge.u32 	%p281, %r316, %r3;
	mov.u32 	%r2476, %r2479;
	@%p281 bra 	$L__BB20_258;
	add.s64 	%rd183, %rd30, 640;
	// begin inline asm
	ld.global.nc.u32 %r2476, [%rd183];
	// end inline asm
$L__BB20_258:
	add.s32 	%r319, %r301, 192;
	setp.ge.u32 	%p282, %r319, %r3;
	mov.u32 	%r2477, %r2479;
	@%p282 bra 	$L__BB20_260;
	add.s64 	%rd184, %rd30, 768;
	// begin inline asm
	ld.global.nc.u32 %r2477, [%rd184];
	// end inline asm
$L__BB20_260:
	add.s32 	%r322, %r301, 224;
	setp.ge.u32 	%p283, %r322, %r3;
	mov.u32 	%r2478, %r2479;
	@%p283 bra 	$L__BB20_262;
	add.s64 	%rd185, %rd30, 896;
	// begin inline asm
	ld.global.nc.u32 %r2478, [%rd185];
	// end inline asm
$L__BB20_262:
	add.s32 	%r325, %r301, 256;
	setp.ge.u32 	%p284, %r325, %r3;
	@%p284 bra 	$L__BB20_264;
	add.s64 	%rd186, %rd30, 1024;
	// begin inline asm
	ld.global.nc.u32 %r2479, [%rd186];
	// end inline asm
$L__BB20_264:
	setp.ge.u32 	%p285, %r301, %r3;
	// begin inline asm
	mov.u32 %r1263, %laneid;
	// end inline asm
	shr.u32 	%r329, %r300, 5;
	mad.lo.s32 	%r330, %r329, 288, %r1263;
	shl.b32 	%r1264, %r330, 2;
	mov.u32 	%r1265, _ZN6thrust24THRUST_300001_SM_1000_NS8cuda_cub4core6detail5shmemE;
	add.s32 	%r331, %r1265, %r1264;
	st.shared.u32 	[%r331], %r2471;
	st.shared.u32 	[%r331+128], %r2472;
	st.shared.u32 	[%r331+256], %r2473;
	st.shared.u32 	[%r331+384], %r2474;
	st.shared.u32 	[%r331+512], %r2475;
	st.shared.u32 	[%r331+640], %r2476;
	st.shared.u32 	[%r331+768], %r2477;
	st.shared.u32 	[%r331+896], %r2478;
	st.shared.u32 	[%r331+1024], %r2479;
	bar.warp.sync 	-1;
	shl.b32 	%r332, %r1263, 3;
	shl.b32 	%r1266, %r1263, 5;
	add.s32 	%r333, %r331, %r1266;
	ld.shared.u32 	%r334, [%r333];
	ld.shared.u32 	%r335, [%r333+4];
	ld.shared.u32 	%r336, [%r333+8];
	ld.shared.u32 	%r337, [%r333+12];
	ld.shared.u32 	%r338, [%r333+16];
	ld.shared.u32 	%r339, [%r333+20];
	ld.shared.u32 	%r340, [%r333+24];
	ld.shared.u32 	%r341, [%r333+28];
	ld.shared.u32 	%r342, [%r333+32];
	bar.sync 	0;
	add.s64 	%rd188, %rd2, %rd175;
	add.s64 	%rd189, %rd3, %rd175;
	ld.global.u32 	%r2488, [%rd189];
	ld.global.f32 	%f505, [%rd188];
	mul.wide.u32 	%rd190, %r301, 4;
	add.s64 	%rd31, %rd188, %rd190;
	add.s64 	%rd32, %rd189, %rd190;
	mov.f32 	%f497, %f505;
	mov.u32 	%r2480, %r2488;
	@%p285 bra 	$L__BB20_266;
	ld.global.f32 	%f497, [%rd31];
	ld.global.u32 	%r2480, [%rd32];
$L__BB20_266:
	setp.ge.u32 	%p286, %r304, %r3;
	mov.f32 	%f498, %f505;
	mov.u32 	%r2481, %r2488;
	@%p286 bra 	$L__BB20_268;
	ld.global.f32 	%f498, [%rd31+128];
	ld.global.u32 	%r2481, [%rd32+128];
$L__BB20_268:
	setp.ge.u32 	%p287, %r307, %r3;
	mov.f32 	%f499, %f505;
	mov.u32 	%r2482, %r2488;
	@%p287 bra 	$L__BB20_270;
	ld.global.f32 	%f499, [%rd31+256];
	ld.global.u32 	%r2482, [%rd32+256];
$L__BB20_270:
	setp.ge.u32 	%p288, %r310, %r3;
	mov.f32 	%f500, %f505;
	mov.u32 	%r2483, %r2488;
	@%p288 bra 	$L__BB20_272;
	ld.global.f32 	%f500, [%rd31+384];
	ld.global.u32 	%r2483, [%rd32+384];
$L__BB20_272:
	setp.ge.u32 	%p289, %r313, %r3;
	mov.f32 	%f501, %f505;
	mov.u32 	%r2484, %r2488;
	@%p289 bra 	$L__BB20_274;
	ld.global.f32 	%f501, [%rd31+512];
	ld.global.u32 	%r2484, [%rd32+512];
$L__BB20_274:
	setp.ge.u32 	%p290, %r316, %r3;
	mov.f32 	%f502, %f505;
	mov.u32 	%r2485, %r2488;
	@%p290 bra 	$L__BB20_276;
	ld.global.f32 	%f502, [%rd31+640];
	ld.global.u32 	%r2485, [%rd32+640];
$L__BB20_276:
	setp.ge.u32 	%p291, %r319, %r3;
	mov.f32 	%f503, %f505;
	mov.u32 	%r2486, %r2488;
	@%p291 bra 	$L__BB20_278;
	ld.global.f32 	%f503, [%rd31+768];
	ld.global.u32 	%r2486, [%rd32+768];
$L__BB20_278:
	setp.ge.u32 	%p292, %r322, %r3;
	mov.f32 	%f504, %f505;
	mov.u32 	%r2487, %r2488;
	@%p292 bra 	$L__BB20_280;
	ld.global.f32 	%f504, [%rd31+896];
	ld.global.u32 	%r2487, [%rd32+896];
$L__BB20_280:
	setp.ge.u32 	%p293, %r325, %r3;
	@%p293 bra 	$L__BB20_282;
	ld.global.f32 	%f505, [%rd31+1024];
	ld.global.u32 	%r2488, [%rd32+1024];
$L__BB20_282:
	add.s32 	%r1270, %r331, %r1264;
	mov.b32 	%r1271, %f497;
	st.shared.v2.u32 	[%r1270], {%r1271, %r2480};
	mov.b32 	%r1272, %f498;
	st.shared.v2.u32 	[%r1270+256], {%r1272, %r2481};
	mov.b32 	%r1273, %f499;
	st.shared.v2.u32 	[%r1270+512], {%r1273, %r2482};
	mov.b32 	%r1274, %f500;
	st.shared.v2.u32 	[%r1270+768], {%r1274, %r2483};
	mov.b32 	%r1275, %f501;
	st.shared.v2.u32 	[%r1270+1024], {%r1275, %r2484};
	mov.b32 	%r1276, %f502;
	st.shared.v2.u32 	[%r1270+1280], {%r1276, %r2485};
	mov.b32 	%r1277, %f503;
	st.shared.v2.u32 	[%r1270+1536], {%r1277, %r2486};
	mov.b32 	%r1278, %f504;
	st.shared.v2.u32 	[%r1270+1792], {%r1278, %r2487};
	mov.b32 	%r1279, %f505;
	st.shared.v2.u32 	[%r1270+2048], {%r1279, %r2488};
	bar.warp.sync 	-1;
	add.s32 	%r1280, %r330, %r332;
	shl.b32 	%r1281, %r1280, 2;
	add.s32 	%r1282, %r333, %r1281;
	ld.shared.v2.u32 	{%r1283, %r2510}, [%r1282];
	mov.b32 	%f515, %r1283;
	ld.shared.v2.u32 	{%r1284, %r363}, [%r1282+8];
	mov.b32 	%f114, %r1284;
	ld.shared.v2.u32 	{%r1285, %r364}, [%r1282+16];
	mov.b32 	%f115, %r1285;
	ld.shared.v2.u32 	{%r1286, %r365}, [%r1282+24];
	mov.b32 	%f116, %r1286;
	ld.shared.v2.u32 	{%r1287, %r366}, [%r1282+32];
	mov.b32 	%f117, %r1287;
	ld.shared.v2.u32 	{%r1288, %r367}, [%r1282+40];
	mov.b32 	%f118, %r1288;
	ld.shared.v2.u32 	{%r1289, %r368}, [%r1282+48];
	mov.b32 	%f119, %r1289;
	ld.shared.v2.u32 	{%r1290, %r369}, [%r1282+56];
	mov.b32 	%f120, %r1290;
	ld.shared.v2.u32 	{%r1291, %r370}, [%r1282+64];
	mov.b32 	%f121, %r1291;
	bar.sync 	0;
	shl.b32 	%r1292, %r300, 2;
	add.s32 	%r1294, %r1265, %r1292;
	add.s32 	%r371, %r1294, 1192;
	st.shared.u32 	[%r1294+1192], %r342;
	bar.sync 	0;
	setp.eq.s32 	%p294, %r300, 0;
	mov.b32 	%r2490, 1;
	@%p294 bra 	$L__BB20_284;
	ld.shared.u32 	%r2489, [%r371+-4];
	setp.ne.s32 	%p295, %r2489, %r334;
	selp.u32 	%r2490, 1, 0, %p295;
$L__BB20_284:
	setp.eq.s32 	%p296, %r300, 0;
	setp.ne.s32 	%p297, %r334, %r335;
	setp.ne.s32 	%p298, %r335, %r336;
	setp.ne.s32 	%p299, %r336, %r337;
	setp.ne.s32 	%p300, %r337, %r338;
	setp.ne.s32 	%p301, %r338, %r339;
	setp.ne.s32 	%p302, %r339, %r340;
	setp.ne.s32 	%p303, %r340, %r341;
	mul.lo.s32 	%r1295, %r300, 9;
	setp.eq.s32 	%p304, %r1295, %r3;
	selp.u32 	%r1296, 1, 0, %p304;
	selp.b32 	%r1297, %r1296, %r2490, %p304;
	selp.b32 	%r376, %r1296, %r1297, %p296;
	add.s32 	%r1298, %r1295, 1;
	setp.eq.s32 	%p305, %r1298, %r3;
	or.pred  	%p306, %p305, %p297;
	selp.u32 	%r377, 1, 0, %p306;
	add.s32 	%r1299, %r1295, 2;
	setp.eq.s32 	%p307, %r1299, %r3;
	or.pred  	%p1, %p307, %p298;
	selp.u32 	%r378, 1, 0, %p1;
	add.s32 	%r1300, %r1295, 3;
	setp.eq.s32 	%p308, %r1300, %r3;
	or.pred  	%p2, %p308, %p299;
	selp.u32 	%r379, 1, 0, %p2;
	add.s32 	%r1301, %r1295, 4;
	setp.eq.s32 	%p309, %r1301, %r3;
	or.pred  	%p3, %p309, %p300;
	selp.u32 	%r380, 1, 0, %p3;
	add.s32 	%r1302, %r1295, 5;
	setp.eq.s32 	%p310, %r1302, %r3;
	or.pred  	%p4, %p310, %p301;
	selp.u32 	%r381, 1, 0, %p4;
	add.s32 	%r1303, %r1295, 6;
	setp.eq.s32 	%p311, %r1303, %r3;
	or.pred  	%p5, %p311, %p302;
	selp.u32 	%r382, 1, 0, %p5;
	add.s32 	%r1304, %r1295, 7;
	setp.eq.s32 	%p312, %r1304, %r3;
	or.pred  	%p313, %p312, %p303;
	selp.u32 	%r383, 1, 0, %p313;
	mov.u32 	%r2491, %r1284;
	mov.f32 	%f506, %f114;
	mov.u32 	%r2492, %r363;
	@%p306 bra 	$L__BB20_287;
	setp.gt.f32 	%p314, %f515, %f114;
	mov.u32 	%r2491, %r1283;
	mov.f32 	%f506, %f515;
	mov.u32 	%r2492, %r2510;
	@%p314 bra 	$L__BB20_287;
	mov.u32 	%r2491, %r1284;
	mov.f32 	%f506, %f114;
	mov.u32 	%r2492, %r363;
$L__BB20_287:
	mov.u32 	%r2493, %r1285;
	mov.f32 	%f507, %f115;
	mov.u32 	%r2494, %r364;
	@%p1 bra 	$L__BB20_290;
	setp.gt.f32 	%p315, %f506, %f115;
	mov.u32 	%r2493, %r2491;
	mov.f32 	%f507, %f506;
	mov.u32 	%r2494, %r2492;
	@%p315 bra 	$L__BB20_290;
	mov.u32 	%r2493, %r1285;
	mov.f32 	%f507, %f115;
	mov.u32 	%r2494, %r364;
$L__BB20_290:
	mov.u32 	%r2495, %r1286;
	mov.f32 	%f508, %f116;
	mov.u32 	%r2496, %r365;
	@%p2 bra 	$L__BB20_293;
	setp.gt.f32 	%p316, %f507, %f116;
	mov.u32 	%r2495, %r2493;
	mov.f32 	%f508, %f507;
	mov.u32 	%r2496, %r2494;
	@%p316 bra 	$L__BB20_293;
	mov.u32 	%r2495, %r1286;
	mov.f32 	%f508, %f116;
	mov.u32 	%r2496, %r365;
$L__BB20_293:
	mov.u32 	%r2497, %r1287;
	mov.f32 	%f509, %f117;
	mov.u32 	%r2498, %r366;
	@%p3 bra 	$L__BB20_296;
	setp.gt.f32 	%p317, %f508, %f117;
	mov.u32 	%r2497, %r2495;
	mov.f32 	%f509, %f508;
	mov.u32 	%r2498, %r2496;
	@%p317 bra 	$L__BB20_296;
	mov.u32 	%r2497, %r1287;
	mov.f32 	%f509, %f117;
	mov.u32 	%r2498, %r366;
$L__BB20_296:
	mov.u32 	%r2499, %r1288;
	mov.f32 	%f510, %f118;
	mov.u32 	%r2500, %r367;
	@%p4 bra 	$L__BB20_299;
	setp.gt.f32 	%p318, %f509, %f118;
	mov.u32 	%r2499, %r2497;
	mov.f32 	%f510, %f509;
	mov.u32 	%r2500, %r2498;
	@%p318 bra 	$L__BB20_299;
	mov.u32 	%r2499, %r1288;
	mov.f32 	%f510, %f118;
	mov.u32 	%r2500, %r367;
$L__BB20_299:
	mov.u32 	%r2501, %r1289;
	mov.f32 	%f511, %f119;
	mov.u32 	%r2502, %r368;
	@%p5 bra 	$L__BB20_302;
	setp.gt.f32 	%p319, %f510, %f119;
	mov.u32 	%r2501, %r2499;
	mov.f32 	%f511, %f510;
	mov.u32 	%r2502, %r2500;
	@%p319 bra 	$L__BB20_302;
	mov.u32 	%r2501, %r1289;
	mov.f32 	%f511, %f119;
	mov.u32 	%r2502, %r368;
$L__BB20_302:
	mad.lo.s32 	%r1305, %r300, 9, 7;
	setp.eq.s32 	%p320, %r1305, %r3;
	setp.ne.s32 	%p321, %r340, %r341;
	or.pred  	%p322, %p320, %p321;
	mov.u32 	%r2503, %r1290;
	mov.f32 	%f512, %f120;
	mov.u32 	%r2504, %r369;
	@%p322 bra 	$L__BB20_305;
	setp.gt.f32 	%p323, %f511, %f120;
	mov.u32 	%r2503, %r2501;
	mov.f32 	%f512, %f511;
	mov.u32 	%r2504, %r2502;
	@%p323 bra 	$L__BB20_305;
	mov.u32 	%r2503, %r1290;
	mov.f32 	%f512, %f120;
	mov.u32 	%r2504, %r369;
$L__BB20_305:
	mad.lo.s32 	%r1306, %r300, 9, 8;
	setp.eq.s32 	%p324, %r1306, %r3;
	setp.ne.s32 	%p325, %r341, %r342;
	or.pred  	%p326, %p324, %p325;
	mov.u32 	%r2505, %r1291;
	mov.f32 	%f513, %f121;
	mov.u32 	%r2506, %r370;
	@%p326 bra 	$L__BB20_308;
	setp.gt.f32 	%p327, %f512, %f121;
	mov.u32 	%r2505, %r2503;
	mov.f32 	%f513, %f512;
	mov.u32 	%r2506, %r2504;
	@%p327 bra 	$L__BB20_308;
	mov.u32 	%r2505, %r1291;
	mov.f32 	%f513, %f121;
	mov.u32 	%r2506, %r370;
$L__BB20_308:
	add.s32 	%r1397, %r376, %r377;
	add.s32 	%r1398, %r1397, %r378;
	add.s32 	%r1399, %r1398, %r379;
	add.s32 	%r1400, %r1399, %r380;
	add.s32 	%r1401, %r1400, %r381;
	add.s32 	%r1402, %r1401, %r382;
	add.s32 	%r1403, %r1402, %r383;
	setp.eq.s32 	%p328, %r1306, %r3;
	setp.ne.s32 	%p329, %r341, %r342;
	or.pred  	%p330, %p328, %p329;
	selp.u32 	%r1405, 1, 0, %p330;
	add.s32 	%r1308, %r1403, %r1405;
	mov.b32 	%r1394, 1;
	mov.b32 	%r1395, 0;
	mov.b32 	%r1396, -1;
	// begin inline asm
	shfl.sync.up.b32 %r1307, %r1308, %r1394, %r1395, %r1396;
	// end inline asm
	// begin inline asm
	shfl.sync.up.b32 %r1312, %r2505, %r1394, %r1395, %r1396;
	// end inline asm
	mov.b32 	%f289, %r1312;
	// begin inline asm
	shfl.sync.up.b32 %r1317, %r2506, %r1394, %r1395, %r1396;
	// end inline asm
	setp.eq.s32 	%p331, %r1308, 0;
	setp.lt.f32 	%p332, %f513, %f289;
	and.pred  	%p333, %p331, %p332;
	selp.f32 	%f290, %f289, %f513, %p333;
	selp.b32 	%r1406, %r1317, %r2506, %p333;
	setp.lt.s32 	%p334, %r1263, 1;
	selp.b32 	%r1407, 0, %r1307, %p334;
	add.s32 	%r1323, %r1407, %r1308;
	selp.f32 	%f291, %f513, %f290, %p334;
	selp.b32 	%r1333, %r2506, %r1406, %p334;
	mov.b32 	%r1334, 2;
	// begin inline asm
	shfl.sync.up.b32 %r1322, %r1323, %r1334, %r1395, %r1396;
	// end inline asm
	mov.b32 	%r1328, %f291;
	// begin inline asm
	shfl.sync.up.b32 %r1327, %r1328, %r1334, %r1395, %r1396;
	// end inline asm
	mov.b32 	%f293, %r1327;
	// begin inline asm
	shfl.sync.up.b32 %r1332, %r1333, %r1334, %r1395, %r1396;
	// end inline asm
	setp.eq.s32 	%p335, %r1323, 0;
	setp.lt.f32 	%p336, %f291, %f293;
	and.pred  	%p337, %p335, %p336;
	selp.f32 	%f294, %f293, %f291, %p337;
	selp.b32 	%r1408, %r1332, %r1333, %p337;
	setp.lt.s32 	%p338, %r1263, 2;
	selp.b32 	%r1409, 0, %r1322, %p338;
	add.s32 	%r1338, %r1409, %r1323;
	selp.f32 	%f295, %f291, %f294, %p338;
	selp.b32 	%r1348, %r1333, %r1408, %p338;
	mov.b32 	%r1349, 4;
	// begin inline asm
	shfl.sync.up.b32 %r1337, %r1338, %r1349, %r1395, %r1396;
	// end inline asm
	mov.b32 	%r1343, %f295;
	// begin inline asm
	shfl.sync.up.b32 %r1342, %r1343, %r1349, %r1395, %r1396;
	// end inline asm
	mov.b32 	%f297, %r1342;
	// begin inline asm
	shfl.sync.up.b32 %r1347, %r1348, %r1349, %r1395, %r1396;
	// end inline asm
	setp.eq.s32 	%p339, %r1338, 0;
	setp.lt.f32 	%p340, %f295, %f297;
	and.pred  	%p341, %p339, %p340;
	selp.f32 	%f298, %f297, %f295, %p341;
	selp.b32 	%r1410, %r1347, %r1348, %p341;
	setp.lt.s32 	%p342, %r1263, 4;
	selp.b32 	%r1411, 0, %r1337, %p342;
	add.s32 	%r1353, %r1411, %r1338;
	selp.f32 	%f299, %f295, %f298, %p342;
	selp.b32 	%r1363, %r1348, %r1410, %p342;
	mov.b32 	%r1364, 8;
	// begin inline asm
	shfl.sync.up.b32 %r1352, %r1353, %r1364, %r1395, %r1396;
	// end inline asm
	mov.b32 	%r1358, %f299;
	// begin inline asm
	shfl.sync.up.b32 %r1357, %r1358, %r1364, %r1395, %r1396;
	// end inline asm
	mov.b32 	%f301, %r1357;
	// begin inline asm
	shfl.sync.up.b32 %r1362, %r1363, %r1364, %r1395, %r1396;
	// end inline asm
	setp.eq.s32 	%p343, %r1353, 0;
	setp.lt.f32 	%p344, %f299, %f301;
	and.pred  	%p345, %p343, %p344;
	selp.f32 	%f302, %f301, %f299, %p345;
	selp.b32 	%r1412, %r1362, %r1363, %p345;
	setp.lt.s32 	%p346, %r1263, 8;
	selp.b32 	%r1413, 0, %r1352, %p346;
	add.s32 	%r1368, %r1413, %r1353;
	selp.f32 	%f303, %f299, %f302, %p346;
	selp.b32 	%r1378, %r1363, %r1412, %p346;
	mov.b32 	%r1379, 16;
	// begin inline asm
	shfl.sync.up.b32 %r1367, %r1368, %r1379, %r1395, %r1396;
	// end inline asm
	mov.b32 	%r1373, %f303;
	// begin inline asm
	shfl.sync.up.b32 %r1372, %r1373, %r1379, %r1395, %r1396;
	// end inline asm
	mov.b32 	%f305, %r1372;
	// begin inline asm
	shfl.sync.up.b32 %r1377, %r1378, %r1379, %r1395, %r1396;
	// end inline asm
	setp.eq.s32 	%p347, %r1368, 0;
	setp.lt.f32 	%p348, %f303, %f305;
	and.pred  	%p349, %p347, %p348;
	selp.f32 	%f130, %f305, %f303, %p349;
	selp.b32 	%r392, %r1377, %r1378, %p349;
	setp.lt.s32 	%p350, %r1263, 16;
	selp.b32 	%r1414, 0, %r1367, %p350;
	add.s32 	%r1383, %r1414, %r1368;
	selp.f32 	%f306, %f303, %f130, %p350;
	selp.b32 	%r1393, %r1378, %r392, %p350;
	// begin inline asm
	shfl.sync.up.b32 %r2507, %r1383, %r1394, %r1395, %r1396;
	// end inline asm
	mov.b32 	%r1388, %f306;
	// begin inline asm
	shfl.sync.up.b32 %r1387, %r1388, %r1394, %r1395, %r1396;
	// end inline asm
	mov.b32 	%f514, %r1387;
	// begin inline asm
	shfl.sync.up.b32 %r2508, %r1393, %r1394, %r1395, %r1396;
	// end inline asm
	setp.ne.s32 	%p351, %r1263, 31;
	@%p351 bra 	$L__BB20_310;
	mov.u32 	%r1415, _ZN6thrust24THRUST_300001_SM_1000_NS8cuda_cub4core6detail5shmemE;
	mad.lo.s32 	%r1416, %r329, 12, %r1415;
	st.shared.u32 	[%r1416], %r1383;
	st.shared.f32 	[%r1416+4], %f130;
	st.shared.u32 	[%r1416+8], %r392;
$L__BB20_310:
	bar.sync 	0;
	ld.shared.v4.u32 	{%r1417, %r1418, %r1419, %r1420}, [_ZN6thrust24THRUST_300001_SM_1000_NS8cuda_cub4core6detail5shmemE];
	mov.b32 	%f307, %r1418;
	setp.eq.s32 	%p352, %r329, 1;
	selp.f32 	%f308, %f307, 0f00000000, %p352;
	selp.b32 	%r1423, %r1419, 0, %p352;
	ld.shared.v4.u32 	{%r1424, %r1425, %r1426, %r1427}, [_ZN6thrust24THRUST_300001_SM_1000_NS8cuda_cub4core6detail5shmemE+16];
	mov.b32 	%f309, %r1427;
	mov.b32 	%f310, %r1424;
	add.s32 	%r1431, %r1420, %r1417;
	setp.eq.s32 	%p353, %r1420, 0;
	setp.gt.f32 	%p354, %f307, %f310;
	and.pred  	%p355, %p353, %p354;
	selp.f32 	%f311, %f307, %f310, %p355;
	selp.b32 	%r1432, %r1419, %r1425, %p355;
	setp.eq.s32 	%p356, %r329, 2;
	selp.b32 	%r1433, %r1431, %r1417, %p356;
	selp.f32 	%f313, %f311, %f308, %p356;
	selp.b32 	%r1434, %r1432, %r1423, %p356;
	ld.shared.v4.u32 	{%r1435, %r1436, %r1437, %r1438}, [_ZN6thrust24THRUST_300001_SM_1000_NS8cuda_cub4core6detail5shmemE+32];
	mov.b32 	%f314, %r1437;
	add.s32 	%r1442, %r1426, %r1431;
	setp.eq.s32 	%p357, %r1426, 0;
	setp.gt.f32 	%p358, %f311, %f309;
	and.pred  	%p359, %p357, %p358;
	selp.f32 	%f315, %f311, %f309, %p359;
	selp.b32 	%r1443, %r1432, %r1435, %p359;
	setp.eq.s32 	%p360, %r329, 3;
	selp.b32 	%r1444, %r1442, %r1433, %p360;
	selp.f32 	%f317, %f315, %f313, %p360;
	selp.b32 	%r1445, %r1443, %r1434, %p360;
	add.s32 	%r1446, %r1436, %r1442;
	setp.eq.s32 	%p361, %r1436, 0;
	setp.gt.f32 	%p362, %f315, %f314;
	and.pred  	%p363, %p361, %p362;
	selp.f32 	%f318, %f315, %f314, %p363;
	selp.b32 	%r1447, %r1443, %r1438, %p363;
	setp.eq.s32 	%p364, %r329, 4;
	selp.b32 	%r1448, %r1446, %r1444, %p364;
	selp.f32 	%f320, %f318, %f317, %p364;
	selp.b32 	%r1449, %r1447, %r1445, %p364;
	ld.shared.v4.u32 	{%r1450, %r1451, %r1452, %r1453}, [_ZN6thrust24THRUST_300001_SM_1000_NS8cuda_cub4core6detail5shmemE+48];
	mov.b32 	%f321, %r1451;
	add.s32 	%r1456, %r1450, %r1446;
	setp.eq.s32 	%p365, %r1450, 0;
	setp.gt.f32 	%p366, %f318, %f321;
	and.pred  	%p367, %p365, %p366;
	selp.f32 	%f322, %f318, %f321, %p367;
	selp.b32 	%r1457, %r1447, %r1452, %p367;
	setp.eq.s32 	%p368, %r329, 5;
	selp.b32 	%r1458, %r1456, %r1448, %p368;
	selp.f32 	%f324, %f322, %f320, %p368;
	selp.b32 	%r1459, %r1457, %r1449, %p368;
	ld.shared.v4.u32 	{%r1460, %r1461, %r1462, %r1463}, [_ZN6thrust24THRUST_300001_SM_1000_NS8cuda_cub4core6detail5shmemE+64];
	mov.b32 	%f325, %r1463;
	mov.b32 	%f326, %r1460;
	add.s32 	%r1467, %r1453, %r1456;
	setp.eq.s32 	%p369, %r1453, 0;
	setp.gt.f32 	%p370, %f322, %f326;
	and.pred  	%p371, %p369, %p370;
	selp.f32 	%f327, %f322, %f326, %p371;
	selp.b32 	%r1468, %r1457, %r1461, %p371;
	setp.eq.s32 	%p372, %r329, 6;
	selp.b32 	%r1469, %r1467, %r1458, %p372;
	selp.f32 	%f329, %f327, %f324, %p372;
	selp.b32 	%r1470, %r1468, %r1459, %p372;
	ld.shared.v4.u32 	{%r1471, %r1472, %r1473, %r1474}, [_ZN6thrust24THRUST_300001_SM_1000_NS8cuda_cub4core6detail5shmemE+80];
	mov.b32 	%f330, %r1473;
	add.s32 	%r1478, %r1462, %r1467;
	setp.eq.s32 	%p373, %r1462, 0;
	setp.gt.f32 	%p374, %f327, %f325;
	and.pred  	%p375, %p373, %p374;
	selp.f32 	%f331, %f327, %f325, %p375;
	selp.b32 	%r1479, %r1468, %r1471, %p375;
	setp.eq.s32 	%p376, %r329, 7;
	selp.b32 	%r404, %r1478, %r1469, %p376;
	selp.f32 	%f132, %f331, %f329, %p376;
	selp.b32 	%r405, %r1479, %r1470, %p376;
	add.s32 	%r2523, %r1472, %r1478;
	setp.eq.s32 	%p377, %r1472, 0;
	setp.gt.f32 	%p378, %f331, %f330;
	and.pred  	%p379, %p377, %p378;
	selp.f32 	%f133, %f331, %f330, %p379;
	selp.b32 	%r407, %r1479, %r1474, %p379;
	setp.lt.u32 	%p380, %r300, 32;
	@%p380 bra 	$L__BB20_312;
	setp.eq.s32 	%p381, %r2507, 0;
	setp.gt.f32 	%p382, %f132, %f514;
	and.pred  	%p383, %p381, %p382;
	setp.eq.s32 	%p384, %r1263, 0;
	selp.b32 	%r1480, 0, %r2507, %p384;
	add.s32 	%r2507, %r404, %r1480;
	or.pred  	%p385, %p384, %p383;
	selp.f32 	%f514, %f132, %f514, %p385;
	selp.b32 	%r2508, %r405, %r2508, %p385;
$L__BB20_312:
	setp.eq.s32 	%p386, %r300, 0;
	mov.u32 	%r2509, %r376;
	@%p386 bra 	$L__BB20_314;
	add.s32 	%r2509, %r376, %r2507;
	setp.eq.s32 	%p387, %r376, 0;
	setp.gt.f32 	%p388, %f514, %f515;
	and.pred  	%p389, %p387, %p388;
	selp.f32 	%f515, %f514, %f515, %p389;
	selp.b32 	%r2510, %r2508, %r2510, %p389;
$L__BB20_314:
	mad.lo.s32 	%r1481, %r300, 9, 1;
	setp.eq.s32 	%p390, %r1481, %r3;
	setp.ne.s32 	%p391, %r334, %r335;
	or.pred  	%p392, %p390, %p391;
	selp.u32 	%r1482, 1, 0, %p392;
	add.s32 	%r416, %r2509, %r1482;
	mov.f32 	%f516, %f114;
	mov.u32 	%r2511, %r363;
	@%p392 bra 	$L__BB20_317;
	setp.gt.f32 	%p393, %f515, %f114;
	mov.f32 	%f516, %f515;
	mov.u32 	%r2511, %r2510;
	@%p393 bra 	$L__BB20_317;
	mov.f32 	%f516, %f114;
	mov.u32 	%r2511, %r363;
$L__BB20_317:
	add.s32 	%r418, %r416, %r378;
	mov.f32 	%f517, %f115;
	mov.u32 	%r2512, %r364;
	@%p1 bra 	$L__BB20_320;
	setp.gt.f32 	%p394, %f516, %f115;
	mov.f32 	%f517, %f516;
	mov.u32 	%r2512, %r2511;
	@%p394 bra 	$L__BB20_320;
	mov.f32 	%f517, %f115;
	mov.u32 	%r2512, %r364;
$L__BB20_320:
	mad.lo.s32 	%r1484, %r300, 9, 3;
	setp.eq.s32 	%p395, %r1484, %r3;
	setp.ne.s32 	%p396, %r336, %r337;
	or.pred  	%p6, %p395, %p396;
	selp.u32 	%r1485, 1, 0, %p6;
	add.s32 	%r420, %r418, %r1485;
	mov.f32 	%f518, %f116;
	mov.u32 	%r2513, %r365;
	@%p6 bra 	$L__BB20_323;
	setp.gt.f32 	%p397, %f517, %f116;
	mov.f32 	%f518, %f517;
	mov.u32 	%r2513, %r2512;
	@%p397 bra 	$L__BB20_323;
	mov.f32 	%f518, %f116;
	mov.u32 	%r2513, %r365;
$L__BB20_323:
	mad.lo.s32 	%r1486, %r300, 9, 4;
	setp.eq.s32 	%p398, %r1486, %r3;
	setp.ne.s32 	%p399, %r337, %r338;
	or.pred  	%p7, %p398, %p399;
	selp.u32 	%r1487, 1, 0, %p7;
	add.s32 	%r422, %r420, %r1487;
	mov.f32 	%f519, %f117;
	mov.u32 	%r2514, %r366;
	@%p7 bra 	$L__BB20_326;
	setp.gt.f32 	%p400, %f518, %f117;
	mov.f32 	%f519, %f518;
	mov.u32 	%r2514, %r2513;
	@%p400 bra 	$L__BB20_326;
	mov.f32 	%f519, %f117;
	mov.u32 	%r2514, %r366;
$L__BB20_326:
	add.s32 	%r424, %r422, %r381;
	mov.f32 	%f520, %f118;
	mov.u32 	%r2515, %r367;
	@%p4 bra 	$L__BB20_329;
	setp.gt.f32 	%p401, %f519, %f118;
	mov.f32 	%f520, %f519;
	mov.u32 	%r2515, %r2514;
	@%p401 bra 	$L__BB20_329;
	mov.f32 	%f520, %f118;
	mov.u32 	%r2515, %r367;
$L__BB20_329:
	add.s32 	%r426, %r424, %r382;
	mov.f32 	%f521, %f119;
	mov.u32 	%r2516, %r368;
	@%p5 bra 	$L__BB20_332;
	setp.gt.f32 	%p402, %f520, %f119;
	mov.f32 	%f521, %f520;
	mov.u32 	%r2516, %r2515;
	@%p402 bra 	$L__BB20_332;
	mov.f32 	%f521, %f119;
	mov.u32 	%r2516, %r368;
$L__BB20_332:
	mad.lo.s32 	%r1490, %r300, 9, 7;
	setp.eq.s32 	%p403, %r1490, %r3;
	setp.ne.s32 	%p404, %r340, %r341;
	or.pred  	%p405, %p403, %p404;
	selp.u32 	%r1491, 1, 0, %p405;
	add.s32 	%r428, %r426, %r1491;
	mov.f32 	%f522, %f120;
	mov.u32 	%r2517, %r369;
	@%p405 bra 	$L__BB20_335;
	setp.gt.f32 	%p406, %f521, %f120;
	mov.f32 	%f522, %f521;
	mov.u32 	%r2517, %r2516;
	@%p406 bra 	$L__BB20_335;
	mov.f32 	%f522, %f120;
	mov.u32 	%r2517, %r369;
$L__BB20_335:
	setp.eq.s32 	%p407, %r300, 0;
	selp.b32 	%r430, 0, %r2507, %p407;
	setp.lt.s32 	%p408, %r2523, 257;
	@%p408 bra 	$L__BB20_361;
	bar.sync 	0;
	setp.eq.s32 	%p424, %r376, 0;
	@%p424 bra 	$L__BB20_338;
	mov.u32 	%r1495, _ZN6thrust24THRUST_300001_SM_1000_NS8cuda_cub4core6detail5shmemE;
	mad.lo.s32 	%r1496, %r430, 12, %r1495;
	st.shared.u32 	[%r1496], %r2489;
	st.shared.f32 	[%r1496+4], %f514;
	st.shared.u32 	[%r1496+8], %r2508;
$L__BB20_338:
	mad.lo.s32 	%r1497, %r300, 9, 1;
	setp.ne.s32 	%p425, %r1497, %r3;
	setp.eq.s32 	%p426, %r334, %r335;
	and.pred  	%p427, %p425, %p426;
	@%p427 bra 	$L__BB20_340;
	mov.u32 	%r1498, _ZN6thrust24THRUST_300001_SM_1000_NS8cuda_cub4core6detail5shmemE;
	mad.lo.s32 	%r1499, %r2509, 12, %r1498;
	st.shared.u32 	[%r1499], %r334;
	st.shared.f32 	[%r1499+4], %f515;
	st.shared.u32 	[%r1499+8], %r2510;
$L__BB20_340:
	not.pred 	%p428, %p1;
	@%p428 bra 	$L__BB20_342;
	mov.u32 	%r1500, _ZN6thrust24THRUST_300001_SM_1000_NS8cuda_cub4core6detail5shmemE;
	mad.lo.s32 	%r1501, %r416, 12, %r1500;
	st.shared.u32 	[%r1501], %r335;
	st.shared.f32 	[%r1501+4], %f516;
	st.shared.u32 	[%r1501+8], %r2511;
$L__BB20_342:
	not.pred 	%p429, %p6;
	@%p429 bra 	$L__BB20_344;
	mov.u32 	%r1502, _ZN6thrust24THRUST_300001_SM_1000_NS8cuda_cub4core6detail5shmemE;
	mad.lo.s32 	%r1503, %r418, 12, %r1502;
	st.shared.u32 	[%r1503], %r336;
	st.shared.f32 	[%r1503+4], %f517;
	st.shared.u32 	[%r1503+8], %r2512;
$L__BB20_344:
	not.pred 	%p430, %p7;
	@%p430 bra 	$L__BB20_346;
	mov.u32 	%r1504, _ZN6thrust24THRUST_300001_SM_1000_NS8cuda_cub4core6detail5shmemE;
	mad.lo.s32 	%r1505, %r420, 12, %r1504;
	st.shared.u32 	[%r1505], %r337;
	st.shared.f32 	[%r1505+4], %f518;
	st.shared.u32 	[%r1505+8], %r2513;
$L__BB20_346:
	not.pred 	%p431, %p4;
	@%p431 bra 	$L__BB20_348;
	mov.u32 	%r1506, _ZN6thrust24THRUST_300001_SM_1000_NS8cuda_cub4core6detail5shmemE;
	mad.lo.s32 	%r1507, %r422, 12, %r1506;
	st.shared.u32 	[%r1507], %r338;
	st.shared.f32 	[%r1507+4], %f519;
	st.shared.u32 	[%r1507+8], %r2514;
$L__BB20_348:
	not.pred 	%p432, %p5;
	@%p432 bra 	$L__BB20_350;
	mov.u32 	%r1508, _ZN6thrust24THRUST_300001_SM_1000_NS8cuda_cub4core6detail5shmemE;
	mad.lo.s32 	%r1509, %r424, 12, %r1508;
	st.shared.u32 	[%r1509], %r339;
	st.shared.f32 	[%r1509+4], %f520;
	st.shared.u32 	[%r1509+8], %r2515;
$L__BB20_350:
	mad.lo.s32 	%r1510, %r300, 9, 7;
	setp.ne.s32 	%p433, %r1510, %r3;
	setp.eq.s32 	%p434, %r340, %r341;
	and.pred  	%p435, %p433, %p434;
	@%p435 bra 	$L__BB20_352;
	mov.u32 	%r1511, _ZN6thrust24THRUST_300001_SM_1000_NS8cuda_cub4core6detail5shmemE;
	mad.lo.s32 	%r1512, %r426, 12, %r1511;
	st.shared.u32 	[%r1512], %r340;
	st.shared.f32 	[%r1512+4], %f521;
	st.shared.u32 	[%r1512+8], %r2516;
$L__BB20_352:
	mad.lo.s32 	%r1513, %r300, 9, 8;
	setp.ne.s32 	%p436, %r1513, %r3;
	setp.eq.s32 	%p437, %r341, %r342;
	and.pred  	%p438, %p436, %p437;
	@%p438 bra 	$L__BB20_354;
	mov.u32 	%r1514, _ZN6thrust24THRUST_300001_SM_1000_NS8cuda_cub4core6detail5shmemE;
	mad.lo.s32 	%r1515, %r428, 12, %r1514;
	st.shared.u32 	[%r1515], %r341;
	st.shared.f32 	[%r1515+4], %f522;
	st.shared.u32 	[%r1515+8], %r2517;
$L__BB20_354:
	bar.sync 	0;
	setp.ge.u32 	%p439, %r300, %r2523;
	@%p439 bra 	$L__BB20_379;
	add.s32 	%r1516, %r1420, %r1426;
	add.s32 	%r1517, %r1516, %r1436;
	add.s32 	%r1518, %r1517, %r1450;
	add.s32 	%r1519, %r1518, %r1453;
	add.s32 	%r1520, %r1519, %r1462;
	add.s32 	%r1521, %r1520, %r1472;
	add.s32 	%r1522, %r1521, %r1417;
	not.b32 	%r1523, %r300;
	add.s32 	%r431, %r1522, %r1523;
	and.b32  	%r1524, %r431, 768;
	setp.eq.s32 	%p440, %r1524, 768;
	mov.u32 	%r2522, %r300;
	@%p440 bra 	$L__BB20_358;
	shr.u32 	%r1525, %r431, 8;
	add.s32 	%r1526, %r1525, 1;
	and.b32  	%r1527, %r1526, 3;
	mul.wide.u32 	%rd227, %r300, 4;
	add.s64 	%rd399, %rd6, %rd227;
	add.s64 	%rd398, %rd5, %rd227;
	add.s64 	%rd397, %rd4, %rd227;
	neg.s32 	%r2519, %r1527;
	mov.u32 	%r1528, _ZN6thrust24THRUST_300001_SM_1000_NS8cuda_cub4core6detail5shmemE;
	mad.lo.s32 	%r1529, %r300, 12, %r1528;
	add.s32 	%r2518, %r1529, 4;
	shl.b32 	%r1530, %r1526, 8;
	and.b32  	%r1531, %r1530, 768;
	add.s32 	%r2522, %r300, %r1531;
$L__BB20_357:
	.pragma "nounroll";
	ld.shared.u32 	%r1532, [%r2518+-4];
	ld.shared.f32 	%f333, [%r2518];
	ld.shared.u32 	%r1533, [%r2518+4];
	st.global.u32 	[%rd397], %r1532;
	st.global.f32 	[%rd398], %f333;
	st.global.u32 	[%rd399], %r1533;
	add.s64 	%rd399, %rd399, 1024;
	add.s64 	%rd398, %rd398, 1024;
	add.s64 	%rd397, %rd397, 1024;
	add.s32 	%r2519, %r2519, 1;
	setp.ne.s32 	%p441, %r2519, 0;
	add.s32 	%r2518, %r2518, 3072;
	@%p441 bra 	$L__BB20_357;
$L__BB20_358:
	setp.lt.u32 	%p442, %r431, 768;
	@%p442 bra 	$L__BB20_379;
	mul.wide.u32 	%rd228, %r2522, 4;
	add.s64 	%rd229, %rd228, 2048;
	add.s64 	%rd402, %rd4, %rd229;
	mov.u32 	%r1534, _ZN6thrust24THRUST_300001_SM_1000_NS8cuda_cub4core6detail5shmemE;
	mad.lo.s32 	%r1535, %r2522, 12, %r1534;
	add.s32 	%r2521, %r1535, 9224;
	add.s64 	%rd401, %rd5, %rd229;
	add.s64 	%rd400, %rd6, %rd229;
$L__BB20_360:
	ld.shared.u32 	%r1536, [%r2521+-9224];
	ld.shared.f32 	%f334, [%r2521+-9220];
	ld.shared.u32 	%r1537, [%r2521+-9216];
	st.global.u32 	[%rd402+-2048], %r1536;
	st.global.f32 	[%rd401+-2048], %f334;
	st.global.u32 	[%rd400+-2048], %r1537;
	ld.shared.u32 	%r1538, [%r2521+-6152];
	ld.shared.f32 	%f335, [%r2521+-6148];
	ld.shared.u32 	%r1539, [%r2521+-6144];
	st.global.u32 	[%rd402+-1024], %r1538;
	st.global.f32 	[%rd401+-1024], %f335;
	st.global.u32 	[%rd400+-1024], %r1539;
	ld.shared.u32 	%r1540, [%r2521+-3080];
	ld.shared.f32 	%f336, [%r2521+-3076];
	ld.shared.u32 	%r1541, [%r2521+-3072];
	st.global.u32 	[%rd402], %r1540;
	st.global.f32 	[%rd401], %f336;
	st.global.u32 	[%rd400], %r1541;
	ld.shared.u32 	%r1542, [%r2521+-8];
	ld.shared.f32 	%f337, [%r2521+-4];
	ld.shared.u32 	%r1543, [%r2521];
	st.global.u32 	[%rd402+1024], %r1542;
	st.global.f32 	[%rd401+1024], %f337;
	st.global.u32 	[%rd400+1024], %r1543;
	add.s32 	%r2522, %r2522, 1024;
	add.s64 	%rd402, %rd402, 4096;
	add.s32 	%r2521, %r2521, 12288;
	add.s64 	%rd401, %rd401, 4096;
	add.s64 	%rd400, %rd400, 4096;
	setp.lt.s32 	%p443, %r2522, %r2523;
	@%p443 bra 	$L__BB20_360;
	bra.uni 	$L__BB20_379;
$L__BB20_361:
	setp.eq.s32 	%p409, %r376, 0;
	@%p409 bra 	$L__BB20_363;
	mul.wide.s32 	%rd191, %r430, 4;
	add.s64 	%rd192, %rd4, %rd191;
	st.global.u32 	[%rd192], %r2489;
	add.s64 	%rd193, %rd5, %rd191;
	add.s64 	%rd194, %rd6, %rd191;
	st.global.f32 	[%rd193], %f514;
	st.global.u32 	[%rd194], %r2508;
$L__BB20_363:
	mad.lo.s32 	%r1492, %r300, 9, 1;
	setp.ne.s32 	%p410, %r1492, %r3;
	setp.eq.s32 	%p411, %r334, %r335;
	and.pred  	%p412, %p410, %p411;
	@%p412 bra 	$L__BB20_365;
	mul.wide.s32 	%rd195, %r2509, 4;
	add.s64 	%rd196, %rd4, %rd195;
	st.global.u32 	[%rd196], %r334;
	add.s64 	%rd197, %rd5, %rd195;
	add.s64 	%rd198, %rd6, %rd195;
	st.global.f32 	[%rd197], %f515;
	st.global.u32 	[%rd198], %r2510;
$L__BB20_365:
	not.pred 	%p413, %p1;
	@%p413 bra 	$L__BB20_367;
	mul.wide.s32 	%rd199, %r416, 4;
	add.s64 	%rd200, %rd4, %rd199;
	st.global.u32 	[%rd200], %r335;
	add.s64 	%rd201, %rd5, %rd199;
	add.s64 	%rd202, %rd6, %rd199;
	st.global.f32 	[%rd201], %f516;
	st.global.u32 	[%rd202], %r2511;
$L__BB20_367:
	not.pred 	%p414, %p6;
	@%p414 bra 	$L__BB20_369;
	mul.wide.s32 	%rd203, %r418, 4;
	add.s64 	%rd204, %rd4, %rd203;
	st.global.u32 	[%rd204], %r336;
	add.s64 	%rd205, %rd5, %rd203;
	add.s64 	%rd206, %rd6, %rd203;
	st.global.f32 	[%rd205], %f517;
	st.global.u32 	[%rd206], %r2512;
$L__BB20_369:
	not.pred 	%p415, %p7;
	@%p415 bra 	$L__BB20_371;
	mul.wide.s32 	%rd207, %r420, 4;
	add.s64 	%rd208, %rd4, %rd207;
	st.global.u32 	[%rd208], %r337;
	add.s64 	%rd209, %rd5, %rd207;
	add.s64 	%rd210, %rd6, %rd207;
	st.global.f32 	[%rd209], %f518;
	st.global.u32 	[%rd210], %r2513;
$L__BB20_371:
	not.pred 	%p416, %p4;
	@%p416 bra 	$L__BB20_373;
	mul.wide.s32 	%rd211, %r422, 4;
	add.s64 	%rd212, %rd4, %rd211;
	st.global.u32 	[%rd212], %r338;
	add.s64 	%rd213, %rd5, %rd211;
	add.s64 	%rd214, %rd6, %rd211;
	st.global.f32 	[%rd213], %f519;
	st.global.u32 	[%rd214], %r2514;
$L__BB20_373:
	not.pred 	%p417, %p5;
	@%p417 bra 	$L__BB20_375;
	mul.wide.s32 	%rd215, %r424, 4;
	add.s64 	%rd216, %rd4, %rd215;
	st.global.u32 	[%rd216], %r339;
	add.s64 	%rd217, %rd5, %rd215;
	add.s64 	%rd218, %rd6, %rd215;
	st.global.f32 	[%rd217], %f520;
	st.global.u32 	[%rd218], %r2515;
$L__BB20_375:
	mad.lo.s32 	%r1493, %r300, 9, 7;
	setp.ne.s32 	%p418, %r1493, %r3;
	setp.eq.s32 	%p419, %r340, %r341;
	and.pred  	%p420, %p418, %p419;
	@%p420 bra 	$L__BB20_377;
	mul.wide.s32 	%rd219, %r426, 4;
	add.s64 	%rd220, %rd4, %rd219;
	st.global.u32 	[%rd220], %r340;
	add.s64 	%rd221, %rd5, %rd219;
	add.s64 	%rd222, %rd6, %rd219;
	st.global.f32 	[%rd221], %f521;
	st.global.u32 	[%rd222], %r2516;
$L__BB20_377:
	mad.lo.s32 	%r1494, %r300, 9, 8;
	setp.ne.s32 	%p421, %r1494, %r3;
	setp.eq.s32 	%p422, %r341, %r342;
	and.pred  	%p423, %p421, %p422;
	@%p423 bra 	$L__BB20_379;
	mul.wide.s32 	%rd223, %r428, 4;
	add.s64 	%rd224, %rd4, %rd223;
	st.global.u32 	[%rd224], %r341;
	add.s64 	%rd225, %rd5, %rd223;
	add.s64 	%rd226, %rd6, %rd223;
	st.global.f32 	[%rd225], %f522;
	st.global.u32 	[%rd226], %r2517;
$L__BB20_379:
	setp.ne.s32 	%p444, %r300, 255;
	@%p444 bra 	$L__BB20_566;
	setp.ne.s32 	%p445, %r3, 2304;
	@%p445 bra 	$L__BB20_382;
	mul.wide.s32 	%rd230, %r2523, 4;
	add.s64 	%rd231, %rd4, %rd230;
	st.global.u32 	[%rd231], %r342;
	add.s64 	%rd232, %rd5, %rd230;
	add.s64 	%rd233, %rd6, %rd230;
	st.global.f32 	[%rd232], %f133;
	st.global.u32 	[%rd233], %r407;
	add.s32 	%r2523, %r2523, 1;
$L__BB20_382:
	ld.param.u64 	%rd390, [_ZN6thrust24THRUST_300001_SM_1000_NS8cuda_cub4core6detail13_kernel_agentINS1_15__reduce_by_key16ReduceByKeyAgentINS0_6detail15normal_iteratorINS0_10device_ptrIiEEEENS0_12zip_iteratorIN4cuda3std3__45tupleIJNS8_INS9_IfEEEESB_EEEEESB_SK_NSF_8equal_toIiEE11my_max_funcPiiEEJSB_SK_SB_SK_SO_N3cub18CUB_300001_SM_100024ReduceByKeyScanTileStateINSG_IJfiEEEiLb0EEESM_SN_iiEEEvDpT0__param_4];
	cvta.to.global.u64 	%rd234, %rd390;
	st.global.u32 	[%rd234], %r2523;
	bra.uni 	$L__BB20_566;
$L__BB20_383:
	mul.wide.u32 	%rd69, %r2, 4;
	add.s64 	%rd68, %rd1, %rd69;
	// begin inline asm
	ld.global.nc.u32 %r2532, [%rd68];
	// end inline asm
	mov.u32 	%r448, %tid.x;
	and.b32  	%r700, %r448, 31;
	and.b32  	%r701, %r448, 992;
	mul.lo.s32 	%r702, %r701, 9;
	or.b32  	%r449, %r702, %r700;
	setp.ge.u32 	%p19, %r449, %r3;
	mov.u32 	%r2524, %r2532;
	@%p19 bra 	$L__BB20_385;
	add.s32 	%r704, %r449, %r2;
	mul.wide.u32 	%rd71, %r704, 4;
	add.s64 	%rd70, %rd1, %rd71;
	// begin inline asm
	ld.global.nc.u32 %r2524, [%rd70];
	// end inline asm
$L__BB20_385:
	add.s32 	%r452, %r449, 32;
	setp.ge.u32 	%p20, %r452, %r3;
	shl.b32 	%r705, %r449, 2;
	cvt.u64.u32 	%rd72, %r705;
	add.s64 	%rd52, %rd68, %rd72;
	mov.u32 	%r2525, %r2532;
	@%p20 bra 	$L__BB20_387;
	add.s64 	%rd73, %rd52, 128;
	// begin inline asm
	ld.global.nc.u32 %r2525, [%rd73];
	// end inline asm
$L__BB20_387:
	add.s32 	%r455, %r449, 64;
	setp.ge.u32 	%p21, %r455, %r3;
	mov.u32 	%r2526, %r2532;
	@%p21 bra 	$L__BB20_389;
	add.s64 	%rd74, %rd52, 256;
	// begin inline asm
	ld.global.nc.u32 %r2526, [%rd74];
	// end inline asm
$L__BB20_389:
	add.s32 	%r458, %r449, 96;
	setp.ge.u32 	%p22, %r458, %r3;
	mov.u32 	%r2527, %r2532;
	@%p22 bra 	$L__BB20_391;
	add.s64 	%rd75, %rd52, 384;
	// begin inline asm
	ld.global.nc.u32 %r2527, [%rd75];
	// end inline asm
$L__BB20_391:
	add.s32 	%r461, %r449, 128;
	setp.ge.u32 	%p23, %r461, %r3;
	mov.u32 	%r2528, %r2532;
	@%p23 bra 	$L__BB20_393;
	add.s64 	%rd76, %rd52, 512;
	// begin inline asm
	ld.global.nc.u32 %r2528, [%rd76];
	// end inline asm
$L__BB20_393:
	add.s32 	%r464, %r449, 160;
	setp.ge.u32 	%p24, %r464, %r3;
	mov.u32 	%r2529, %r2532;
	@%p24 bra 	$L__BB20_395;
	add.s64 	%rd77, %rd52, 640;
	// begin inline asm
	ld.global.nc.u32 %r2529, [%rd77];
	// end inline asm
$L__BB20_395:
	add.s32 	%r467, %r449, 192;
	setp.ge.u32 	%p25, %r467, %r3;
	mov.u32 	%r2530, %r2532;
	@%p25 bra 	$L__BB20_397;
	add.s64 	%rd78, %rd52, 768;
	// begin inline asm
	ld.global.nc.u32 %r2530, [%rd78];
	// end inline asm
$L__BB20_397:
	add.s32 	%r470, %r449, 224;
	setp.ge.u32 	%p26, %r470, %r3;
	mov.u32 	%r2531, %r2532;
	@%p26 bra 	$L__BB20_399;
	add.s64 	%rd79, %rd52, 896;
	// begin inline asm
	ld.global.nc.u32 %r2531, [%rd79];
	// end inline asm
$L__BB20_399:
	add.s32 	%r473, %r449, 256;
	setp.ge.u32 	%p27, %r473, %r3;
	@%p27 bra 	$L__BB20_401;
	add.s64 	%rd80, %rd52, 1024;
	// begin inline asm
	ld.global.nc.u32 %r2532, [%rd80];
	// end inline asm
$L__BB20_401:
	// begin inline asm
	mov.u32 %r714, %laneid;
	// end inline asm
	shr.u32 	%r477, %r448, 5;
	mad.lo.s32 	%r478, %r477, 288, %r714;
	shl.b32 	%r716, %r478, 2;
	mov.u32 	%r717, _ZN6thrust24THRUST_300001_SM_1000_NS8cuda_cub4core6detail5shmemE;
	add.s32 	%r479, %r717, %r716;
	st.shared.u32 	[%r479], %r2524;
	st.shared.u32 	[%r479+128], %r2525;
	st.shared.u32 	[%r479+256], %r2526;
	st.shared.u32 	[%r479+384], %r2527;
	st.shared.u32 	[%r479+512], %r2528;
	st.shared.u32 	[%r479+640], %r2529;
	st.shared.u32 	[%r479+768], %r2530;
	st.shared.u32 	[%r479+896], %r2531;
	st.shared.u32 	[%r479+1024], %r2532;
	bar.warp.sync 	-1;
	shl.b32 	%r480, %r714, 3;
	shl.b32 	%r718, %r714, 5;
	add.s32 	%r481, %r479, %r718;
	ld.shared.u32 	%r482, [%r481];
	ld.shared.u32 	%r483, [%r481+4];
	ld.shared.u32 	%r484, [%r481+8];
	ld.shared.u32 	%r485, [%r481+12];
	ld.shared.u32 	%r486, [%r481+16];
	ld.shared.u32 	%r487, [%r481+20];
	ld.shared.u32 	%r488, [%r481+24];
	ld.shared.u32 	%r489, [%r481+28];
	ld.shared.u32 	%r490, [%r481+32];
	setp.ne.s32 	%p28, %r448, 0;
	mov.b32 	%r2543, 0;
	@%p28 bra 	$L__BB20_403;
	add.s64 	%rd81, %rd68, -4;
	// begin inline asm
	ld.global.nc.u32 %r2543, [%rd81];
	// end inline asm
$L__BB20_403:
	setp.ge.u32 	%p29, %r449, %r3;
	bar.sync 	0;
	add.s64 	%rd83, %rd2, %rd69;
	add.s64 	%rd84, %rd3, %rd69;
	ld.global.u32 	%r2542, [%rd84];
	ld.global.f32 	%f531, [%rd83];
	mul.wide.u32 	%rd85, %r449, 4;
	add.s64 	%rd53, %rd83, %rd85;
	add.s64 	%rd54, %rd84, %rd85;
	mov.f32 	%f523, %f531;
	mov.u32 	%r2534, %r2542;
	@%p29 bra 	$L__BB20_405;
	ld.global.f32 	%f523, [%rd53];
	ld.global.u32 	%r2534, [%rd54];
$L__BB20_405:
	setp.ge.u32 	%p30, %r452, %r3;
	mov.f32 	%f524, %f531;
	mov.u32 	%r2535, %r2542;
	@%p30 bra 	$L__BB20_407;
	ld.global.f32 	%f524, [%rd53+128];
	ld.global.u32 	%r2535, [%rd54+128];
$L__BB20_407:
	setp.ge.u32 	%p31, %r455, %r3;
	mov.f32 	%f525, %f531;
	mov.u32 	%r2536, %r2542;
	@%p31 bra 	$L__BB20_409;
	ld.global.f32 	%f525, [%rd53+256];
	ld.global.u32 	%r2536, [%rd54+256];
$L__BB20_409:
	setp.ge.u32 	%p32, %r458, %r3;
	mov.f32 	%f526, %f531;
	mov.u32 	%r2537, %r2542;
	@%p32 bra 	$L__BB20_411;
	ld.global.f32 	%f526, [%rd53+384];
	ld.global.u32 	%r2537, [%rd54+384];
$L__BB20_411:
	setp.ge.u32 	%p33, %r461, %r3;
	mov.f32 	%f527, %f531;
	mov.u32 	%r2538, %r2542;
	@%p33 bra 	$L__BB20_413;
	ld.global.f32 	%f527, [%rd53+512];
	ld.global.u32 	%r2538, [%rd54+512];
$L__BB20_413:
	setp.ge.u32 	%p34, %r464, %r3;
	mov.f32 	%f528, %f531;
	mov.u32 	%r2539, %r2542;
	@%p34 bra 	$L__BB20_415;
	ld.global.f32 	%f528, [%rd53+640];
	ld.global.u32 	%r2539, [%rd54+640];
$L__BB20_415:
	setp.ge.u32 	%p35, %r467, %r3;
	mov.f32 	%f529, %f531;
	mov.u32 	%r2540, %r2542;
	@%p35 bra 	$L__BB20_417;
	ld.global.f32 	%f529, [%rd53+768];
	ld.global.u32 	%r2540, [%rd54+768];
$L__BB20_417:
	setp.ge.u32 	%p36, %r470, %r3;
	mov.f32 	%f530, %f531;
	mov.u32 	%r2541, %r2542;
	@%p36 bra 	$L__BB20_419;
	ld.global.f32 	%f530, [%rd53+896];
	ld.global.u32 	%r2541, [%rd54+896];
$L__BB20_419:
	setp.ge.u32 	%p37, %r473, %r3;
	@%p37 bra 	$L__BB20_421;
	ld.global.f32 	%f531, [%rd53+1024];
	ld.global.u32 	%r2542, [%rd54+1024];
$L__BB20_421:
	setp.eq.s32 	%p38, %r448, 0;
	add.s32 	%r721, %r479, %r716;
	mov.b32 	%r722, %f523;
	st.shared.v2.u32 	[%r721], {%r722, %r2534};
	mov.b32 	%r723, %f524;
	st.shared.v2.u32 	[%r721+256], {%r723, %r2535};
	mov.b32 	%r724, %f525;
	st.shared.v2.u32 	[%r721+512], {%r724, %r2536};
	mov.b32 	%r725, %f526;
	st.shared.v2.u32 	[%r721+768], {%r725, %r2537};
	mov.b32 	%r726, %f527;
	st.shared.v2.u32 	[%r721+1024], {%r726, %r2538};
	mov.b32 	%r727, %f528;
	st.shared.v2.u32 	[%r721+1280], {%r727, %r2539};
	mov.b32 	%r728, %f529;
	st.shared.v2.u32 	[%r721+1536], {%r728, %r2540};
	mov.b32 	%r729, %f530;
	st.shared.v2.u32 	[%r721+1792], {%r729, %r2541};
	mov.b32 	%r730, %f531;
	st.shared.v2.u32 	[%r721+2048], {%r730, %r2542};
	bar.warp.sync 	-1;
	add.s32 	%r731, %r478, %r480;
	shl.b32 	%r732, %r731, 2;
	add.s32 	%r733, %r481, %r732;
	ld.shared.v2.u32 	{%r734, %r512}, [%r733];
	mov.b32 	%f164, %r734;
	ld.shared.v2.u32 	{%r735, %r513}, [%r733+8];
	mov.b32 	%f165, %r735;
	ld.shared.v2.u32 	{%r736, %r514}, [%r733+16];
	mov.b32 	%f166, %r736;
	ld.shared.v2.u32 	{%r737, %r515}, [%r733+24];
	mov.b32 	%f167, %r737;
	ld.shared.v2.u32 	{%r738, %r516}, [%r733+32];
	mov.b32 	%f168, %r738;
	ld.shared.v2.u32 	{%r739, %r517}, [%r733+40];
	mov.b32 	%f169, %r739;
	ld.shared.v2.u32 	{%r740, %r518}, [%r733+48];
	mov.b32 	%f170, %r740;
	ld.shared.v2.u32 	{%r741, %r519}, [%r733+56];
	mov.b32 	%f171, %r741;
	ld.shared.v2.u32 	{%r742, %r520}, [%r733+64];
	mov.b32 	%f172, %r742;
	bar.sync 	0;
	shl.b32 	%r743, %r448, 2;
	add.s32 	%r745, %r717, %r743;
	add.s32 	%r521, %r745, 1192;
	st.shared.u32 	[%r745+1192], %r490;
	bar.sync 	0;
	@%p38 bra 	$L__BB20_423;
	ld.shared.u32 	%r2543, [%r521+-4];
$L__BB20_423:
	setp.ne.s32 	%p39, %r2543, %r482;
	setp.ne.s32 	%p40, %r482, %r483;
	setp.ne.s32 	%p41, %r483, %r484;
	setp.ne.s32 	%p42, %r484, %r485;
	setp.ne.s32 	%p43, %r488, %r489;
	mul.lo.s32 	%r746, %r448, 9;
	setp.eq.s32 	%p44, %r746, %r3;
	or.pred  	%p8, %p44, %p39;
	selp.u32 	%r747, 1, 0, %p8;
	add.s32 	%r748, %r746, 1;
	setp.eq.s32 	%p45, %r748, %r3;
	or.pred  	%p9, %p45, %p40;
	selp.u32 	%r749, 1, 0, %p9;
	add.s32 	%r750, %r746, 2;
	setp.eq.s32 	%p46, %r750, %r3;
	or.pred  	%p10, %p46, %p41;
	add.s32 	%r751, %r746, 3;
	setp.eq.s32 	%p47, %r751, %r3;
	or.pred  	%p11, %p47, %p42;
	add.s32 	%r752, %r746, 7;
	setp.eq.s32 	%p48, %r752, %r3;
	or.pred  	%p12, %p48, %p43;
	add.s32 	%r524, %r749, %r747;
	mov.u32 	%r2544, %r735;
	mov.f32 	%f532, %f165;
	mov.u32 	%r2545, %r513;
	@%p9 bra 	$L__BB20_426;
	setp.gt.f32 	%p49, %f164, %f165;
	mov.u32 	%r2544, %r734;
	mov.f32 	%f532, %f164;
	mov.u32 	%r2545, %r512;
	@%p49 bra 	$L__BB20_426;
	mov.u32 	%r2544, %r735;
	mov.f32 	%f532, %f165;
	mov.u32 	%r2545, %r513;
$L__BB20_426:
	selp.u32 	%r753, 1, 0, %p10;
	add.s32 	%r526, %r524, %r753;
	mov.u32 	%r2546, %r736;
	mov.f32 	%f533, %f166;
	mov.u32 	%r2547, %r514;
	@%p10 bra 	$L__BB20_429;
	setp.gt.f32 	%p50, %f532, %f166;
	mov.u32 	%r2546, %r2544;
	mov.f32 	%f533, %f532;
	mov.u32 	%r2547, %r2545;
	@%p50 bra 	$L__BB20_429;
	mov.u32 	%r2546, %r736;
	mov.f32 	%f533, %f166;
	mov.u32 	%r2547, %r514;
$L__BB20_429:
	selp.u32 	%r754, 1, 0, %p11;
	add.s32 	%r528, %r526, %r754;
	mov.u32 	%r2548, %r737;
	mov.f32 	%f534, %f167;
	mov.u32 	%r2549, %r515;
	@%p11 bra 	$L__BB20_432;
	setp.gt.f32 	%p51, %f533, %f167;
	mov.u32 	%r2548, %r2546;
	mov.f32 	%f534, %f533;
	mov.u32 	%r2549, %r2547;
	@%p51 bra 	$L__BB20_432;
	mov.u32 	%r2548, %r737;
	mov.f32 	%f534, %f167;
	mov.u32 	%r2549, %r515;
$L__BB20_432:
	mad.lo.s32 	%r755, %r448, 9, 4;
	setp.eq.s32 	%p52, %r755, %r3;
	setp.ne.s32 	%p53, %r485, %r486;
	or.pred  	%p54, %p52, %p53;
	selp.u32 	%r756, 1, 0, %p54;
	add.s32 	%r530, %r528, %r756;
	mov.u32 	%r2550, %r738;
	mov.f32 	%f535, %f168;
	mov.u32 	%r2551, %r516;
	@%p54 bra 	$L__BB20_435;
	setp.gt.f32 	%p55, %f534, %f168;
	mov.u32 	%r2550, %r2548;
	mov.f32 	%f535, %f534;
	mov.u32 	%r2551, %r2549;
	@%p55 bra 	$L__BB20_435;
	mov.u32 	%r2550, %r738;
	mov.f32 	%f535, %f168;
	mov.u32 	%r2551, %r516;
$L__BB20_435:
	mad.lo.s32 	%r757, %r448, 9, 5;
	setp.eq.s32 	%p56, %r757, %r3;
	setp.ne.s32 	%p57, %r486, %r487;
	or.pred  	%p58, %p56, %p57;
	selp.u32 	%r758, 1, 0, %p58;
	add.s32 	%r532, %r530, %r758;
	mov.u32 	%r2552, %r739;
	mov.f32 	%f536, %f169;
	mov.u32 	%r2553, %r517;
	@%p58 bra 	$L__BB20_438;
	setp.gt.f32 	%p59, %f535, %f169;
	mov.u32 	%r2552, %r2550;
	mov.f32 	%f536, %f535;
	mov.u32 	%r2553, %r2551;
	@%p59 bra 	$L__BB20_438;
	mov.u32 	%r2552, %r739;
	mov.f32 	%f536, %f169;
	mov.u32 	%r2553, %r517;
$L__BB20_438:
	mad.lo.s32 	%r759, %r448, 9, 6;
	setp.eq.s32 	%p60, %r759, %r3;
	setp.ne.s32 	%p61, %r487, %r488;
	or.pred  	%p62, %p60, %p61;
	selp.u32 	%r760, 1, 0, %p62;
	add.s32 	%r534, %r532, %r760;
	mov.u32 	%r2554, %r740;
	mov.f32 	%f537, %f170;
	mov.u32 	%r2555, %r518;
	@%p62 bra 	$L__BB20_441;
	setp.gt.f32 	%p63, %f536, %f170;
	mov.u32 	%r2554, %r2552;
	mov.f32 	%f537, %f536;
	mov.u32 	%r2555, %r2553;
	@%p63 bra 	$L__BB20_441;
	mov.u32 	%r2554, %r740;
	mov.f32 	%f537, %f170;
	mov.u32 	%r2555, %r518;
$L__BB20_441:
	selp.u32 	%r761, 1, 0, %p12;
	add.s32 	%r536, %r534, %r761;
	mov.u32 	%r2556, %r741;
	mov.f32 	%f538, %f171;
	mov.u32 	%r2557, %r519;
	@%p12 bra 	$L__BB20_444;
	setp.gt.f32 	%p64, %f537, %f171;
	mov.u32 	%r2556, %r2554;
	mov.f32 	%f538, %f537;
	mov.u32 	%r2557, %r2555;
	@%p64 bra 	$L__BB20_444;
	mov.u32 	%r2556, %r741;
	mov.f32 	%f538, %f171;
	mov.u32 	%r2557, %r519;
$L__BB20_444:
	mad.lo.s32 	%r762, %r448, 9, 8;
	setp.eq.s32 	%p65, %r762, %r3;
	setp.ne.s32 	%p66, %r489, %r490;
	or.pred  	%p67, %p65, %p66;
	mov.u32 	%r2558, %r742;
	mov.f32 	%f539, %f172;
	mov.u32 	%r2559, %r520;
	@%p67 bra 	$L__BB20_447;
	setp.gt.f32 	%p68, %f538, %f172;
	mov.u32 	%r2558, %r2556;
	mov.f32 	%f539, %f538;
	mov.u32 	%r2559, %r2557;
	@%p68 bra 	$L__BB20_447;
	mov.u32 	%r2558, %r742;
	mov.f32 	%f539, %f172;
	mov.u32 	%r2559, %r520;
$L__BB20_447:
	setp.eq.s32 	%p69, %r762, %r3;
	setp.ne.s32 	%p70, %r489, %r490;
	or.pred  	%p71, %p69, %p70;
	selp.u32 	%r854, 1, 0, %p71;
	add.s32 	%r764, %r536, %r854;
	mov.b32 	%r850, 1;
	mov.b32 	%r851, 0;
	mov.b32 	%r852, -1;
	// begin inline asm
	shfl.sync.up.b32 %r763, %r764, %r850, %r851, %r852;
	// end inline asm
	// begin inline asm
	shfl.sync.up.b32 %r768, %r2558, %r850, %r851, %r852;
	// end inline asm
	mov.b32 	%f226, %r768;
	// begin inline asm
	shfl.sync.up.b32 %r773, %r2559, %r850, %r851, %r852;
	// end inline asm
	setp.eq.s32 	%p72, %r764, 0;
	setp.lt.f32 	%p73, %f539, %f226;
	and.pred  	%p74, %p72, %p73;
	selp.f32 	%f227, %f226, %f539, %p74;
	selp.b32 	%r855, %r773, %r2559, %p74;
	setp.lt.s32 	%p75, %r714, 1;
	selp.b32 	%r856, 0, %r763, %p75;
	add.s32 	%r779, %r856, %r764;
	selp.f32 	%f228, %f539, %f227, %p75;
	selp.b32 	%r789, %r2559, %r855, %p75;
	mov.b32 	%r790, 2;
	// begin inline asm
	shfl.sync.up.b32 %r778, %r779, %r790, %r851, %r852;
	// end inline asm
	mov.b32 	%r784, %f228;
	// begin inline asm
	shfl.sync.up.b32 %r783, %r784, %r790, %r851, %r852;
	// end inline asm
	mov.b32 	%f230, %r783;
	// begin inline asm
	shfl.sync.up.b32 %r788, %r789, %r790, %r851, %r852;
	// end inline asm
	setp.eq.s32 	%p76, %r779, 0;
	setp.lt.f32 	%p77, %f228, %f230;
	and.pred  	%p78, %p76, %p77;
	selp.f32 	%f231, %f230, %f228, %p78;
	selp.b32 	%r857, %r788, %r789, %p78;
	setp.lt.s32 	%p79, %r714, 2;
	selp.b32 	%r858, 0, %r778, %p79;
	add.s32 	%r794, %r858, %r779;
	selp.f32 	%f232, %f228, %f231, %p79;
	selp.b32 	%r804, %r789, %r857, %p79;
	mov.b32 	%r805, 4;
	// begin inline asm
	shfl.sync.up.b32 %r793, %r794, %r805, %r851, %r852;
	// end inline asm
	mov.b32 	%r799, %f232;
	// begin inline asm
	shfl.sync.up.b32 %r798, %r799, %r805, %r851, %r852;
	// end inline asm
	mov.b32 	%f234, %r798;
	// begin inline asm
	shfl.sync.up.b32 %r803, %r804, %r805, %r851, %r852;
	// end inline asm
	setp.eq.s32 	%p80, %r794, 0;
	setp.lt.f32 	%p81, %f232, %f234;
	and.pred  	%p82, %p80, %p81;
	selp.f32 	%f235, %f234, %f232, %p82;
	selp.b32 	%r859, %r803, %r804, %p82;
	setp.lt.s32 	%p83, %r714, 4;
	selp.b32 	%r860, 0, %r793, %p83;
	add.s32 	%r809, %r860, %r794;
	selp.f32 	%f236, %f232, %f235, %p83;
	selp.b32 	%r819, %r804, %r859, %p83;
	mov.b32 	%r820, 8;
	// begin inline asm
	shfl.sync.up.b32 %r808, %r809, %r820, %r851, %r852;
	// end inline asm
	mov.b32 	%r814, %f236;
	// begin inline asm
	shfl.sync.up.b32 %r813, %r814, %r820, %r851, %r852;
	// end inline asm
	mov.b32 	%f238, %r813;
	// begin inline asm
	shfl.sync.up.b32 %r818, %r819, %r820, %r851, %r852;
	// end inline asm
	setp.eq.s32 	%p84, %r809, 0;
	setp.lt.f32 	%p85, %f236, %f238;
	and.pred  	%p86, %p84, %p85;
	selp.f32 	%f239, %f238, %f236, %p86;
	selp.b32 	%r861, %r818, %r819, %p86;
	setp.lt.s32 	%p87, %r714, 8;
	selp.b32 	%r862, 0, %r808, %p87;
	add.s32 	%r824, %r862, %r809;
	selp.f32 	%f240, %f236, %f239, %p87;
	selp.b32 	%r834, %r819, %r861, %p87;
	mov.b32 	%r835, 16;
	// begin inline asm
	shfl.sync.up.b32 %r823, %r824, %r835, %r851, %r852;
	// end inline asm
	mov.b32 	%r829, %f240;
	// begin inline asm
	shfl.sync.up.b32 %r828, %r829, %r835, %r851, %r852;
	// end inline asm
	mov.b32 	%f242, %r828;
	// begin inline asm
	shfl.sync.up.b32 %r833, %r834, %r835, %r851, %r852;
	// end inline asm
	setp.eq.s32 	%p88, %r824, 0;
	setp.lt.f32 	%p89, %f240, %f242;
	and.pred  	%p90, %p88, %p89;
	selp.f32 	%f181, %f242, %f240, %p90;
	selp.b32 	%r539, %r833, %r834, %p90;
	setp.lt.s32 	%p91, %r714, 16;
	selp.b32 	%r863, 0, %r823, %p91;
	add.s32 	%r839, %r863, %r824;
	selp.f32 	%f243, %f240, %f181, %p91;
	selp.b32 	%r849, %r834, %r539, %p91;
	// begin inline asm
	shfl.sync.up.b32 %r2589, %r839, %r850, %r851, %r852;
	// end inline asm
	mov.b32 	%r844, %f243;
	// begin inline asm
	shfl.sync.up.b32 %r843, %r844, %r850, %r851, %r852;
	// end inline asm
	mov.b32 	%f553, %r843;
	// begin inline asm
	shfl.sync.up.b32 %r2590, %r849, %r850, %r851, %r852;
	// end inline asm
	setp.ne.s32 	%p92, %r714, 31;
	@%p92 bra 	$L__BB20_449;
	mad.lo.s32 	%r865, %r477, 12, %r717;
	st.shared.u32 	[%r865], %r839;
	st.shared.f32 	[%r865+4], %f181;
	st.shared.u32 	[%r865+8], %r539;
$L__BB20_449:
	bar.sync 	0;
	ld.shared.v4.u32 	{%r866, %r867, %r868, %r869}, [_ZN6thrust24THRUST_300001_SM_1000_NS8cuda_cub4core6detail5shmemE];
	mov.b32 	%f244, %r867;
	setp.eq.s32 	%p93, %r477, 1;
	selp.f32 	%f245, %f244, 0f00000000, %p93;
	selp.b32 	%r874, %r868, 0, %p93;
	ld.shared.v4.u32 	{%r875, %r876, %r877, %r878}, [_ZN6thrust24THRUST_300001_SM_1000_NS8cuda_cub4core6detail5shmemE+16];
	mov.b32 	%f246, %r878;
	mov.b32 	%f247, %r875;
	add.s32 	%r883, %r869, %r866;
	setp.eq.s32 	%p94, %r869, 0;
	setp.gt.f32 	%p95, %f244, %f247;
	and.pred  	%p96, %p94, %p95;
	selp.f32 	%f248, %f244, %f247, %p96;
	selp.b32 	%r884, %r868, %r876, %p96;
	setp.eq.s32 	%p97, %r477, 2;
	selp.b32 	%r885, %r883, %r866, %p97;
	selp.f32 	%f250, %f248, %f245, %p97;
	selp.b32 	%r886, %r884, %r874, %p97;
	ld.shared.v4.u32 	{%r887, %r888, %r889, %r890}, [_ZN6thrust24THRUST_300001_SM_1000_NS8cuda_cub4core6detail5shmemE+32];
	mov.b32 	%f251, %r889;
	add.s32 	%r895, %r877, %r883;
	setp.eq.s32 	%p98, %r877, 0;
	setp.gt.f32 	%p99, %f248, %f246;
	and.pred  	%p100, %p98, %p99;
	selp.f32 	%f252, %f248, %f246, %p100;
	selp.b32 	%r896, %r884, %r887, %p100;
	setp.eq.s32 	%p101, %r477, 3;
	selp.b32 	%r897, %r895, %r885, %p101;
	selp.f32 	%f254, %f252, %f250, %p101;
	selp.b32 	%r898, %r896, %r886, %p101;
	add.s32 	%r899, %r888, %r895;
	setp.eq.s32 	%p102, %r888, 0;
	setp.gt.f32 	%p103, %f252, %f251;
	and.pred  	%p104, %p102, %p103;
	selp.f32 	%f255, %f252, %f251, %p104;
	selp.b32 	%r900, %r896, %r890, %p104;
	setp.eq.s32 	%p105, %r477, 4;
	selp.b32 	%r901, %r899, %r897, %p105;
	selp.f32 	%f257, %f255, %f254, %p105;
	selp.b32 	%r902, %r900, %r898, %p105;
	ld.shared.v4.u32 	{%r903, %r904, %r905, %r906}, [_ZN6thrust24THRUST_300001_SM_1000_NS8cuda_cub4core6detail5shmemE+48];
	mov.b32 	%f258, %r904;
	add.s32 	%r911, %r903, %r899;
	setp.eq.s32 	%p106, %r903, 0;
	setp.gt.f32 	%p107, %f255, %f258;
	and.pred  	%p108, %p106, %p107;
	selp.f32 	%f259, %f255, %f258, %p108;
	selp.b32 	%r912, %r900, %r905, %p108;
	setp.eq.s32 	%p109, %r477, 5;
	selp.b32 	%r913, %r911, %r901, %p109;
	selp.f32 	%f261, %f259, %f257, %p109;
	selp.b32 	%r914, %r912, %r902, %p109;
	ld.shared.v4.u32 	{%r915, %r916, %r917, %r918}, [_ZN6thrust24THRUST_300001_SM_1000_NS8cuda_cub4core6detail5shmemE+64];
	mov.b32 	%f262, %r918;
	mov.b32 	%f263, %r915;
	add.s32 	%r923, %r906, %r911;
	setp.eq.s32 	%p110, %r906, 0;
	setp.gt.f32 	%p111, %f259, %f263;
	and.pred  	%p112, %p110, %p111;
	selp.f32 	%f264, %f259, %f263, %p112;
	selp.b32 	%r924, %r912, %r916, %p112;
	setp.eq.s32 	%p113, %r477, 6;
	selp.b32 	%r925, %r923, %r913, %p113;
	selp.f32 	%f266, %f264, %f261, %p113;
	selp.b32 	%r926, %r924, %r914, %p113;
	ld.shared.v4.u32 	{%r927, %r928, %r929, %r930}, [_ZN6thrust24THRUST_300001_SM_1000_NS8cuda_cub4core6detail5shmemE+80];
	mov.b32 	%f267, %r929;
	add.s32 	%r935, %r917, %r923;
	setp.eq.s32 	%p114, %r917, 0;
	setp.gt.f32 	%p115, %f264, %f262;
	and.pred  	%p116, %p114, %p115;
	selp.f32 	%f268, %f264, %f262, %p116;
	selp.b32 	%r936, %r924, %r927, %p116;
	setp.eq.s32 	%p117, %r477, 7;
	selp.b32 	%r543, %r935, %r925, %p117;
	selp.f32 	%f183, %f268, %f266, %p117;
	selp.b32 	%r544, %r936, %r926, %p117;
	add.s32 	%r545, %r928, %r935;
	setp.eq.s32 	%p118, %r928, 0;
	setp.gt.f32 	%p119, %f268, %f267;
	and.pred  	%p120, %p118, %p119;
	selp.f32 	%f184, %f268, %f267, %p120;
	selp.b32 	%r546, %r936, %r930, %p120;
	setp.lt.u32 	%p121, %r448, 32;
	@%p121 bra 	$L__BB20_451;
	setp.eq.s32 	%p122, %r2589, 0;
	setp.gt.f32 	%p123, %f183, %f553;
	and.pred  	%p124, %p122, %p123;
	setp.eq.s32 	%p125, %r714, 0;
	selp.b32 	%r937, 0, %r2589, %p125;
	add.s32 	%r2589, %r543, %r937;
	or.pred  	%p126, %p125, %p124;
	selp.f32 	%f553, %f183, %f553, %p126;
	selp.b32 	%r2590, %r544, %r2590, %p126;
	bra.uni 	$L__BB20_495;
$L__BB20_451:
	setp.ne.s32 	%p127, %r448, 0;
	@%p127 bra 	$L__BB20_453;
	st.shared.u32 	[_ZN6thrust24THRUST_300001_SM_1000_NS8cuda_cub4core6detail5shmemE+156], %r545;
	mov.b32 	%r939, %f184;
	st.shared.v2.u32 	[_ZN6thrust24THRUST_300001_SM_1000_NS8cuda_cub4core6detail5shmemE+160], {%r939, %r546};
	mul.wide.u32 	%rd90, %r1, 12;
	add.s64 	%rd91, %rd61, %rd90;
	add.s64 	%rd86, %rd91, 384;
	// begin inline asm
	st.cg.u32 [%rd86], %r545;
	// end inline asm
	add.s64 	%rd87, %rd91, 388;
	// begin inline asm
	st.cg.u32 [%rd87], %r939;
	// end inline asm
	add.s64 	%rd88, %rd91, 392;
	// begin inline asm
	st.cg.u32 [%rd88], %r546;
	// end inline asm
	mul.wide.u32 	%rd92, %r1, 4;
	add.s64 	%rd93, %rd60, %rd92;
	add.s64 	%rd89, %rd93, 128;
	mov.b32 	%r941, 100;
	// begin inline asm
	st.release.gpu.u32 [%rd89], %r941;
	// end inline asm
$L__BB20_453:
	not.b32 	%r942, %r448;
	add.s32 	%r2576, %r1, %r942;
	mov.u32 	%r943, %nctaid.x;
	setp.gt.u32 	%p128, %r943, 499;
	@%p128 bra 	$L__BB20_455;
	membar.cta;
	bra.uni 	$L__BB20_456;
$L__BB20_455:
	mov.b32 	%r944, 450;
	// begin inline asm
	nanosleep.u32 %r944;
	// end inline asm
$L__BB20_456:
	mul.wide.s32 	%rd94, %r2576, 4;
	add.s64 	%rd95, %rd60, %rd94;
	add.s64 	%rd55, %rd95, 128;
$L__BB20_457:
	// begin inline asm
	ld.relaxed.gpu.u32 %r2574, [%rd55];
	// end inline asm
	membar.gl;
	setp.eq.s32 	%p129, %r2574, 99;
	mov.b32 	%r946, -1;
	vote.sync.any.pred 	%p130, %p129, %r946;
	@%p130 bra 	$L__BB20_457;
	mov.b32 	%r2561, 0;
	mov.f32 	%f540, 0f00000000;
	setp.eq.s32 	%p131, %r2574, 101;
	@%p131 bra 	$L__BB20_461;
	setp.ne.s32 	%p132, %r2574, 100;
	@%p132 bra 	$L__BB20_462;
	mul.wide.s32 	%rd105, %r2576, 12;
	add.s64 	%rd106, %rd61, %rd105;
	add.s64 	%rd102, %rd106, 384;
	// begin inline asm
	ld.cg.u32 %r2560, [%rd102];
	// end inline asm
	add.s64 	%rd103, %rd106, 388;
	// begin inline asm
	ld.cg.u32 %r954, [%rd103];
	// end inline asm
	add.s64 	%rd104, %rd106, 392;
	// begin inline asm
	ld.cg.u32 %r2561, [%rd104];
	// end inline asm
	mov.b32 	%f540, %r954;
	bra.uni 	$L__BB20_462;
$L__BB20_461:
	mul.wide.s32 	%rd100, %r2576, 12;
	add.s64 	%rd101, %rd62, %rd100;
	add.s64 	%rd97, %rd101, 384;
	// begin inline asm
	ld.cg.u32 %r2560, [%rd97];
	// end inline asm
	add.s64 	%rd98, %rd101, 388;
	// begin inline asm
	ld.cg.u32 %r951, [%rd98];
	// end inline asm
	add.s64 	%rd99, %rd101, 392;
	// begin inline asm
	ld.cg.u32 %r2561, [%rd99];
	// end inline asm
	mov.b32 	%f540, %r951;
$L__BB20_462:
	mov.b32 	%r971, -1;
	vote.sync.ballot.b32 	%r972, %p131, %r971;
	// begin inline asm
	mov.u32 %r956, %lanemask_ge;
	// end inline asm
	and.b32  	%r973, %r972, %r956;
	or.b32  	%r974, %r973, -2147483648;
	add.s32 	%r975, %r974, -1;
	not.b32 	%r976, %r974;
	and.b32  	%r977, %r976, %r975;
	popc.b32 	%r558, %r977;
	mov.b32 	%r969, 1;
	// begin inline asm
	shfl.sync.down.b32 %r957, %r2560, %r969, %r558, %r971;
	// end inline asm
	mov.b32 	%r963, %f540;
	// begin inline asm
	shfl.sync.down.b32 %r962, %r963, %r969, %r558, %r971;
	// end inline asm
	// begin inline asm
	shfl.sync.down.b32 %r967, %r2561, %r969, %r558, %r971;
	// end inline asm
	setp.ge.s32 	%p135, %r714, %r558;
	@%p135 bra 	$L__BB20_464;
	mov.b32 	%f271, %r962;
	add.s32 	%r562, %r957, %r2560;
	setp.eq.s32 	%p136, %r2560, 0;
	setp.lt.f32 	%p137, %f540, %f271;
	and.pred  	%p138, %p136, %p137;
	selp.f32 	%f540, %f271, %f540, %p138;
	selp.b32 	%r2561, %r967, %r2561, %p138;
	mov.u32 	%r2560, %r562;
$L__BB20_464:
	mov.b32 	%r990, 2;
	mov.b32 	%r992, -1;
	// begin inline asm
	shfl.sync.down.b32 %r978, %r2560, %r990, %r558, %r992;
	// end inline asm
	mov.b32 	%r984, %f540;
	// begin inline asm
	shfl.sync.down.b32 %r983, %r984, %r990, %r558, %r992;
	// end inline asm
	// begin inline asm
	shfl.sync.down.b32 %r988, %r2561, %r990, %r558, %r992;
	// end inline asm
	add.s32 	%r569, %r714, 2;
	setp.gt.s32 	%p139, %r569, %r558;
	@%p139 bra 	$L__BB20_466;
	mov.b32 	%f272, %r983;
	add.s32 	%r570, %r978, %r2560;
	setp.eq.s32 	%p140, %r2560, 0;
	setp.lt.f32 	%p141, %f540, %f272;
	and.pred  	%p142, %p140, %p141;
	selp.f32 	%f540, %f272, %f540, %p142;
	selp.b32 	%r2561, %r988, %r2561, %p142;
	mov.u32 	%r2560, %r570;
$L__BB20_466:
	mov.b32 	%r1005, 4;
	mov.b32 	%r1007, -1;
	// begin inline asm
	shfl.sync.down.b32 %r993, %r2560, %r1005, %r558, %r1007;
	// end inline asm
	mov.b32 	%r999, %f540;
	// begin inline asm
	shfl.sync.down.b32 %r998, %r999, %r1005, %r558, %r1007;
	// end inline asm
	// begin inline asm
	shfl.sync.down.b32 %r1003, %r2561, %r1005, %r558, %r1007;
	// end inline asm
	add.s32 	%r577, %r714, 4;
	setp.gt.s32 	%p143, %r577, %r558;
	@%p143 bra 	$L__BB20_468;
	mov.b32 	%f273, %r998;
	add.s32 	%r578, %r993, %r2560;
	setp.eq.s32 	%p144, %r2560, 0;
	setp.lt.f32 	%p145, %f540, %f273;
	and.pred  	%p146, %p144, %p145;
	selp.f32 	%f540, %f273, %f540, %p146;
	selp.b32 	%r2561, %r1003, %r2561, %p146;
	mov.u32 	%r2560, %r578;
$L__BB20_468:
	mov.b32 	%r1020, 8;
	mov.b32 	%r1022, -1;
	// begin inline asm
	shfl.sync.down.b32 %r1008, %r2560, %r1020, %r558, %r1022;
	// end inline asm
	mov.b32 	%r1014, %f540;
	// begin inline asm
	shfl.sync.down.b32 %r1013, %r1014, %r1020, %r558, %r1022;
	// end inline asm
	// begin inline asm
	shfl.sync.down.b32 %r1018, %r2561, %r1020, %r558, %r1022;
	// end inline asm
	add.s32 	%r585, %r714, 8;
	setp.gt.s32 	%p147, %r585, %r558;
	@%p147 bra 	$L__BB20_470;
	mov.b32 	%f274, %r1013;
	add.s32 	%r586, %r1008, %r2560;
	setp.eq.s32 	%p148, %r2560, 0;
	setp.lt.f32 	%p149, %f540, %f274;
	and.pred  	%p150, %p148, %p149;
	selp.f32 	%f540, %f274, %f540, %p150;
	selp.b32 	%r2561, %r1018, %r2561, %p150;
	mov.u32 	%r2560, %r586;
$L__BB20_470:
	mov.b32 	%r1035, 16;
	mov.b32 	%r1037, -1;
	// begin inline asm
	shfl.sync.down.b32 %r1023, %r2560, %r1035, %r558, %r1037;
	// end inline asm
	mov.b32 	%r1029, %f540;
	// begin inline asm
	shfl.sync.down.b32 %r1028, %r1029, %r1035, %r558, %r1037;
	// end inline asm
	// begin inline asm
	shfl.sync.down.b32 %r1033, %r2561, %r1035, %r558, %r1037;
	// end inline asm
	add.s32 	%r593, %r714, 16;
	setp.gt.s32 	%p151, %r593, %r558;
	@%p151 bra 	$L__BB20_472;
	mov.b32 	%f275, %r1028;
	add.s32 	%r594, %r1023, %r2560;
	setp.eq.s32 	%p152, %r2560, 0;
	setp.lt.f32 	%p153, %f540, %f275;
	and.pred  	%p154, %p152, %p153;
	selp.f32 	%f540, %f275, %f540, %p154;
	selp.b32 	%r2561, %r1033, %r2561, %p154;
	mov.u32 	%r2560, %r594;
$L__BB20_472:
$L__BB20_473:
	setp.ne.s32 	%p155, %r2574, 101;
	mov.b32 	%r1040, -1;
	vote.sync.all.pred 	%p156, %p155, %r1040;
	not.pred 	%p157, %p156;
	@%p157 bra 	$L__BB20_491;
	mul.wide.s32 	%rd165, %r2576, 4;
	add.s64 	%rd164, %rd60, %rd165;
$L__BB20_475:
	// begin inline asm
	ld.relaxed.gpu.u32 %r2574, [%rd164];
	// end inline asm
	membar.gl;
	setp.eq.s32 	%p247, %r2574, 99;
	mov.b32 	%r1159, -1;
	vote.sync.any.pred 	%p248, %p247, %r1159;
	@%p248 bra 	$L__BB20_475;
	mov.b32 	%r2578, 0;
	mov.f32 	%f547, 0f00000000;
	setp.eq.s32 	%p249, %r2574, 101;
	@%p249 bra 	$L__BB20_479;
	setp.ne.s32 	%p250, %r2574, 100;
	@%p250 bra 	$L__BB20_480;
	mul.wide.s32 	%rd173, %r2576, 12;
	add.s64 	%rd170, %rd61, %rd173;
	// begin inline asm
	ld.cg.u32 %r2577, [%rd170];
	// end inline asm
	add.s64 	%rd171, %rd170, 4;
	// begin inline asm
	ld.cg.u32 %r1166, [%rd171];
	// end inline asm
	add.s64 	%rd172, %rd170, 8;
	// begin inline asm
	ld.cg.u32 %r2578, [%rd172];
	// end inline asm
	mov.b32 	%f547, %r1166;
	bra.uni 	$L__BB20_480;
$L__BB20_479:
	mul.wide.s32 	%rd169, %r2576, 12;
	add.s64 	%rd166, %rd62, %rd169;
	// begin inline asm
	ld.cg.u32 %r2577, [%rd166];
	// end inline asm
	add.s64 	%rd167, %rd166, 4;
	// begin inline asm
	ld.cg.u32 %r1163, [%rd167];
	// end inline asm
	add.s64 	%rd168, %rd166, 8;
	// begin inline asm
	ld.cg.u32 %r2578, [%rd168];
	// end inline asm
	mov.b32 	%f547, %r1163;
$L__BB20_480:
	mov.b32 	%r1182, -1;
	vote.sync.ballot.b32 	%r1183, %p249, %r1182;
	and.b32  	%r1184, %r1183, %r956;
	or.b32  	%r1185, %r1184, -2147483648;
	add.s32 	%r1186, %r1185, -1;
	not.b32 	%r1187, %r1185;
	and.b32  	%r1188, %r1187, %r1186;
	popc.b32 	%r611, %r1188;
	mov.b32 	%r1180, 1;
	// begin inline asm
	shfl.sync.down.b32 %r1168, %r2577, %r1180, %r611, %r1182;
	// end inline asm
	mov.b32 	%r1174, %f547;
	// begin inline asm
	shfl.sync.down.b32 %r1173, %r1174, %r1180, %r611, %r1182;
	// end inline asm
	// begin inline asm
	shfl.sync.down.b32 %r1178, %r2578, %r1180, %r611, %r1182;
	// end inline asm
	setp.ge.s32 	%p253, %r714, %r611;
	mov.u32 	%r2581, %r2577;
	@%p253 bra 	$L__BB20_482;
	mov.b32 	%f284, %r1173;
	add.s32 	%r2581, %r1168, %r2577;
	setp.eq.s32 	%p254, %r2577, 0;
	setp.lt.f32 	%p255, %f547, %f284;
	and.pred  	%p256, %p254, %p255;
	selp.f32 	%f547, %f284, %f547, %p256;
	selp.b32 	%r2578, %r1178, %r2578, %p256;
$L__BB20_482:
	mov.b32 	%r1201, 2;
	mov.b32 	%r1203, -1;
	// begin inline asm
	shfl.sync.down.b32 %r1189, %r2581, %r1201, %r611, %r1203;
	// end inline asm
	mov.b32 	%r1195, %f547;
	// begin inline asm
	shfl.sync.down.b32 %r1194, %r1195, %r1201, %r611, %r1203;
	// end inline asm
	// begin inline asm
	shfl.sync.down.b32 %r1199, %r2578, %r1201, %r611, %r1203;
	// end inline asm
	setp.gt.s32 	%p257, %r569, %r611;
	@%p257 bra 	$L__BB20_484;
	mov.b32 	%f285, %r1194;
	add.s32 	%r622, %r1189, %r2581;
	setp.eq.s32 	%p258, %r2581, 0;
	setp.lt.f32 	%p259, %f547, %f285;
	and.pred  	%p260, %p258, %p259;
	selp.f32 	%f547, %f285, %f547, %p260;
	selp.b32 	%r2578, %r1199, %r2578, %p260;
	mov.u32 	%r2581, %r622;
$L__BB20_484:
	mov.b32 	%r1216, 4;
	mov.b32 	%r1218, -1;
	// begin inline asm
	shfl.sync.down.b32 %r1204, %r2581, %r1216, %r611, %r1218;
	// end inline asm
	mov.b32 	%r1210, %f547;
	// begin inline asm
	shfl.sync.down.b32 %r1209, %r1210, %r1216, %r611, %r1218;
	// end inline asm
	// begin inline asm
	shfl.sync.down.b32 %r1214, %r2578, %r1216, %r611, %r1218;
	// end inline asm
	setp.gt.s32 	%p261, %r577, %r611;
	@%p261 bra 	$L__BB20_486;
	mov.b32 	%f286, %r1209;
	add.s32 	%r629, %r1204, %r2581;
	setp.eq.s32 	%p262, %r2581, 0;
	setp.lt.f32 	%p263, %f547, %f286;
	and.pred  	%p264, %p262, %p263;
	selp.f32 	%f547, %f286, %f547, %p264;
	selp.b32 	%r2578, %r1214, %r2578, %p264;
	mov.u32 	%r2581, %r629;
$L__BB20_486:
	mov.b32 	%r1231, 8;
	mov.b32 	%r1233, -1;
	// begin inline asm
	shfl.sync.down.b32 %r1219, %r2581, %r1231, %r611, %r1233;
	// end inline asm
	mov.b32 	%r1225, %f547;
	// begin inline asm
	shfl.sync.down.b32 %r1224, %r1225, %r1231, %r611, %r1233;
	// end inline asm
	// begin inline asm
	shfl.sync.down.b32 %r1229, %r2578, %r1231, %r611, %r1233;
	// end inline asm
	setp.gt.s32 	%p265, %r585, %r611;
	@%p265 bra 	$L__BB20_488;
	mov.b32 	%f287, %r1224;
	add.s32 	%r636, %r1219, %r2581;
	setp.eq.s32 	%p266, %r2581, 0;
	setp.lt.f32 	%p267, %f547, %f287;
	and.pred  	%p268, %p266, %p267;
	selp.f32 	%f547, %f287, %f547, %p268;
	selp.b32 	%r2578, %r1229, %r2578, %p268;
	mov.u32 	%r2581, %r636;
$L__BB20_488:
	mov.b32 	%r1246, 16;
	mov.b32 	%r1248, -1;
	// begin inline asm
	shfl.sync.down.b32 %r1234, %r2581, %r1246, %r611, %r1248;
	// end inline asm
	mov.b32 	%r1240, %f547;
	// begin inline asm
	shfl.sync.down.b32 %r1239, %r1240, %r1246, %r611, %r1248;
	// end inline asm
	// begin inline asm
	shfl.sync.down.b32 %r1244, %r2578, %r1246, %r611, %r1248;
	// end inline asm
	setp.gt.s32 	%p269, %r593, %r611;
	@%p269 bra 	$L__BB20_490;
	mov.b32 	%f288, %r1239;
	add.s32 	%r643, %r1234, %r2581;
	setp.eq.s32 	%p270, %r2581, 0;
	setp.lt.f32 	%p271, %f547, %f288;
	and.pred  	%p272, %p270, %p271;
	selp.f32 	%f547, %f288, %f547, %p272;
	selp.b32 	%r2578, %r1244, %r2578, %p272;
	mov.u32 	%r2581, %r643;
$L__BB20_490:
	add.s32 	%r647, %r2581, %r2560;
	setp.eq.s32 	%p273, %r2560, 0;
	setp.gt.f32 	%p274, %f547, %f540;
	and.pred  	%p275, %p273, %p274;
	selp.f32 	%f540, %f547, %f540, %p275;
	selp.b32 	%r2561, %r2578, %r2561, %p275;
	add.s32 	%r2576, %r2576, -32;
	mov.u32 	%r2560, %r647;
	bra.uni 	$L__BB20_473;
$L__BB20_491:
	setp.ne.s32 	%p158, %r448, 0;
	@%p158 bra 	$L__BB20_493;
	add.s32 	%r1042, %r2560, %r545;
	setp.eq.s32 	%p159, %r545, 0;
	setp.gt.f32 	%p160, %f540, %f184;
	and.pred  	%p161, %p159, %p160;
	selp.f32 	%f276, %f540, %f184, %p161;
	selp.b32 	%r1044, %r2561, %r546, %p161;
	mul.wide.u32 	%rd111, %r1, 12;
	add.s64 	%rd112, %rd62, %rd111;
	add.s64 	%rd107, %rd112, 384;
	mov.b32 	%r1043, %f276;
	// begin inline asm
	st.cg.u32 [%rd107], %r1042;
	// end inline asm
	add.s64 	%rd108, %rd112, 388;
	// begin inline asm
	st.cg.u32 [%rd108], %r1043;
	// end inline asm
	add.s64 	%rd109, %rd112, 392;
	// begin inline asm
	st.cg.u32 [%rd109], %r1044;
	// end inline asm
	mul.wide.u32 	%rd113, %r1, 4;
	add.s64 	%rd114, %rd60, %rd113;
	add.s64 	%rd110, %rd114, 128;
	mov.b32 	%r1045, 101;
	// begin inline asm
	st.release.gpu.u32 [%rd110], %r1045;
	// end inline asm
	st.shared.u32 	[_ZN6thrust24THRUST_300001_SM_1000_NS8cuda_cub4core6detail5shmemE+132], %r2560;
	mov.b32 	%r1046, %f540;
	st.shared.v2.u32 	[_ZN6thrust24THRUST_300001_SM_1000_NS8cuda_cub4core6detail5shmemE+136], {%r1046, %r2561};
	st.shared.v2.u32 	[_ZN6thrust24THRUST_300001_SM_1000_NS8cuda_cub4core6detail5shmemE+144], {%r1042, %r1043};
	st.shared.u32 	[_ZN6thrust24THRUST_300001_SM_1000_NS8cuda_cub4core6detail5shmemE+152], %r1044;
$L__BB20_493:
	setp.ne.s32 	%p162, %r714, 0;
	@%p162 bra 	$L__BB20_495;
	mov.b32 	%r1047, %f540;
	st.shared.v2.u32 	[_ZN6thrust24THRUST_300001_SM_1000_NS8cuda_cub4core6detail5shmemE+104], {%r2560, %r1047};
	st.shared.u32 	[_ZN6thrust24THRUST_300001_SM_1000_NS8cuda_cub4core6detail5shmemE+112], %r2561;
	mov.u32 	%r2589, %r2560;
	mov.f32 	%f553, %f540;
	mov.u32 	%r2590, %r2561;
$L__BB20_495:
	setp.eq.s32 	%p163, %r448, 0;
	bar.sync 	0;
	@%p163 bra 	$L__BB20_497;
	ld.shared.u32 	%r1048, [_ZN6thrust24THRUST_300001_SM_1000_NS8cuda_cub4core6detail5shmemE+112];
	ld.shared.v2.u32 	{%r1049, %r1050}, [_ZN6thrust24THRUST_300001_SM_1000_NS8cuda_cub4core6detail5shmemE+104];
	mov.b32 	%f277, %r1050;
	add.s32 	%r652, %r1049, %r2589;
	setp.eq.s32 	%p164, %r2589, 0;
	setp.gt.f32 	%p165, %f277, %f553;
	and.pred  	%p166, %p164, %p165;
	selp.f32 	%f553, %f277, %f553, %p166;
	selp.b32 	%r2590, %r1048, %r2590, %p166;
	mov.u32 	%r2589, %r652;
$L__BB20_497:
	selp.u32 	%r1053, 1, 0, %p8;
	add.s32 	%r656, %r2589, %r1053;
	setp.leu.f32 	%p167, %f553, %f164;
	or.pred  	%p168, %p8, %p167;
	selp.f32 	%f217, %f164, %f553, %p168;
	selp.b32 	%r657, %r512, %r2590, %p168;
	selp.u32 	%r1054, 1, 0, %p9;
	add.s32 	%r1055, %r1054, %r1053;
	add.s32 	%r658, %r1055, %r2589;
	mov.f32 	%f555, %f165;
	mov.u32 	%r2593, %r513;
	@%p9 bra 	$L__BB20_500;
	setp.gt.f32 	%p169, %f217, %f165;
	mov.f32 	%f555, %f217;
	mov.u32 	%r2593, %r657;
	@%p169 bra 	$L__BB20_500;
	mov.f32 	%f555, %f165;
	mov.u32 	%r2593, %r513;
$L__BB20_500:
	mad.lo.s32 	%r1059, %r448, 9, 2;
	setp.eq.s32 	%p170, %r1059, %r3;
	setp.ne.s32 	%p171, %r483, %r484;
	or.pred  	%p13, %p170, %p171;
	selp.u32 	%r1060, 1, 0, %p13;
	add.s32 	%r1061, %r1055, %r1060;
	add.s32 	%r660, %r1061, %r2589;
	mov.f32 	%f556, %f166;
	mov.u32 	%r2594, %r514;
	@%p13 bra 	$L__BB20_503;
	setp.gt.f32 	%p172, %f555, %f166;
	mov.f32 	%f556, %f555;
	mov.u32 	%r2594, %r2593;
	@%p172 bra 	$L__BB20_503;
	mov.f32 	%f556, %f166;
	mov.u32 	%r2594, %r514;
$L__BB20_503:
	mul.lo.s32 	%r1065, %r448, 9;
	add.s32 	%r1066, %r1065, 2;
	setp.eq.s32 	%p173, %r1066, %r3;
	setp.ne.s32 	%p174, %r483, %r484;
	or.pred  	%p175, %p173, %p174;
	selp.u32 	%r1067, 1, 0, %p175;
	add.s32 	%r1068, %r1055, %r1067;
	add.s32 	%r1069, %r1065, 3;
	setp.eq.s32 	%p176, %r1069, %r3;
	setp.ne.s32 	%p177, %r484, %r485;
	or.pred  	%p14, %p176, %p177;
	selp.u32 	%r1070, 1, 0, %p14;
	add.s32 	%r1071, %r1068, %r1070;
	add.s32 	%r662, %r1071, %r2589;
	mov.f32 	%f557, %f167;
	mov.u32 	%r2595, %r515;
	@%p14 bra 	$L__BB20_506;
	setp.gt.f32 	%p178, %f556, %f167;
	mov.f32 	%f557, %f556;
	mov.u32 	%r2595, %r2594;
	@%p178 bra 	$L__BB20_506;
	mov.f32 	%f557, %f167;
	mov.u32 	%r2595, %r515;
$L__BB20_506:
	selp.u32 	%r1072, 1, 0, %p9;
	selp.u32 	%r1073, 1, 0, %p8;
	add.s32 	%r1074, %r1072, %r1073;
	mul.lo.s32 	%r1075, %r448, 9;
	add.s32 	%r1076, %r1075, 2;
	setp.eq.s32 	%p179, %r1076, %r3;
	setp.ne.s32 	%p180, %r483, %r484;
	or.pred  	%p181, %p179, %p180;
	selp.u32 	%r1077, 1, 0, %p181;
	add.s32 	%r1078, %r1074, %r1077;
	add.s32 	%r1079, %r1075, 3;
	setp.eq.s32 	%p182, %r1079, %r3;
	setp.ne.s32 	%p183, %r484, %r485;
	or.pred  	%p184, %p182, %p183;
	selp.u32 	%r1080, 1, 0, %p184;
	add.s32 	%r1081, %r1078, %r1080;
	add.s32 	%r1082, %r1075, 4;
	setp.eq.s32 	%p185, %r1082, %r3;
	setp.ne.s32 	%p186, %r485, %r486;
	or.pred  	%p187, %p185, %p186;
	selp.u32 	%r1083, 1, 0, %p187;
	add.s32 	%r1084, %r1081, %r1083;
	add.s32 	%r664, %r1084, %r2589;
	mov.f32 	%f558, %f168;
	mov.u32 	%r2596, %r516;
	@%p187 bra 	$L__BB20_509;
	setp.gt.f32 	%p188, %f557, %f168;
	mov.f32 	%f558, %f557;
	mov.u32 	%r2596, %r2595;
	@%p188 bra 	$L__BB20_509;
	mov.f32 	%f558, %f168;
	mov.u32 	%r2596, %r516;
$L__BB20_509:
	selp.u32 	%r1085, 1, 0, %p9;
	selp.u32 	%r1086, 1, 0, %p8;
	add.s32 	%r1087, %r1085, %r1086;
	mul.lo.s32 	%r1088, %r448, 9;
	add.s32 	%r1089, %r1088, 2;
	setp.eq.s32 	%p189, %r1089, %r3;
	setp.ne.s32 	%p190, %r483, %r484;
	or.pred  	%p191, %p189, %p190;
	selp.u32 	%r1090, 1, 0, %p191;
	add.s32 	%r1091, %r1087, %r1090;
	add.s32 	%r1092, %r1088, 3;
	setp.eq.s32 	%p192, %r1092, %r3;
	setp.ne.s32 	%p193, %r484, %r485;
	or.pred  	%p194, %p192, %p193;
	selp.u32 	%r1093, 1, 0, %p194;
	add.s32 	%r1094, %r1091, %r1093;
	add.s32 	%r1095, %r1088, 4;
	setp.eq.s32 	%p195, %r1095, %r3;
	setp.ne.s32 	%p196, %r485, %r486;
	or.pred  	%p197, %p195, %p196;
	selp.u32 	%r1096, 1, 0, %p197;
	add.s32 	%r1097, %r1094, %r1096;
	add.s32 	%r1098, %r1088, 5;
	setp.eq.s32 	%p198, %r1098, %r3;
	setp.ne.s32 	%p199, %r486, %r487;
	or.pred  	%p200, %p198, %p199;
	selp.u32 	%r1099, 1, 0, %p200;
	add.s32 	%r1100, %r1097, %r1099;
	add.s32 	%r666, %r1100, %r2589;
	mov.f32 	%f559, %f169;
	mov.u32 	%r2597, %r517;
	@%p200 bra 	$L__BB20_512;
	setp.gt.f32 	%p201, %f558, %f169;
	mov.f32 	%f559, %f558;
	mov.u32 	%r2597, %r2596;
	@%p201 bra 	$L__BB20_512;
	mov.f32 	%f559, %f169;
	mov.u32 	%r2597, %r517;
$L__BB20_512:
	add.s32 	%r668, %r534, %r2589;
	mad.lo.s32 	%r1101, %r448, 9, 6;
	setp.eq.s32 	%p202, %r1101, %r3;
	setp.ne.s32 	%p203, %r487, %r488;
	or.pred  	%p204, %p202, %p203;
	mov.f32 	%f560, %f170;
	mov.u32 	%r2598, %r518;
	@%p204 bra 	$L__BB20_515;
	setp.gt.f32 	%p205, %f559, %f170;
	mov.f32 	%f560, %f559;
	mov.u32 	%r2598, %r2597;
	@%p205 bra 	$L__BB20_515;
	mov.f32 	%f560, %f170;
	mov.u32 	%r2598, %r518;
$L__BB20_515:
	add.s32 	%r670, %r536, %r2589;
	mov.f32 	%f561, %f171;
	mov.u32 	%r2599, %r519;
	@%p12 bra 	$L__BB20_518;
	setp.gt.f32 	%p206, %f560, %f171;
	mov.f32 	%f561, %f560;
	mov.u32 	%r2599, %r2598;
	@%p206 bra 	$L__BB20_518;
	mov.f32 	%f561, %f171;
	mov.u32 	%r2599, %r519;
$L__BB20_518:
	mad.lo.s32 	%r1102, %r448, 9, 5;
	setp.eq.s32 	%p207, %r1102, %r3;
	setp.ne.s32 	%p208, %r486, %r487;
	or.pred  	%p15, %p207, %p208;
	ld.shared.v4.u32 	{%r2607, %r1103, %r673, %r674}, [_ZN6thrust24THRUST_300001_SM_1000_NS8cuda_cub4core6detail5shmemE+144];
	mov.b32 	%f225, %r1103;
	ld.shared.u32 	%r675, [_ZN6thrust24THRUST_300001_SM_1000_NS8cuda_cub4core6detail5shmemE+132];
	setp.lt.s32 	%p209, %r674, 257;
	@%p209 bra 	$L__BB20_544;
	bar.sync 	0;
	not.pred 	%p225, %p8;
	@%p225 bra 	$L__BB20_521;
	sub.s32 	%r1107, %r2589, %r675;
	mov.u32 	%r1108, _ZN6thrust24THRUST_300001_SM_1000_NS8cuda_cub4core6detail5shmemE;
	mad.lo.s32 	%r1109, %r1107, 12, %r1108;
	st.shared.u32 	[%r1109], %r2543;
	st.shared.f32 	[%r1109+4], %f553;
	st.shared.u32 	[%r1109+8], %r2590;
$L__BB20_521:
	not.pred 	%p226, %p9;
	@%p226 bra 	$L__BB20_523;
	sub.s32 	%r1110, %r656, %r675;
	mov.u32 	%r1111, _ZN6thrust24THRUST_300001_SM_1000_NS8cuda_cub4core6detail5shmemE;
	mad.lo.s32 	%r1112, %r1110, 12, %r1111;
	st.shared.u32 	[%r1112], %r482;
	st.shared.f32 	[%r1112+4], %f217;
	st.shared.u32 	[%r1112+8], %r657;
$L__BB20_523:
	not.pred 	%p227, %p13;
	@%p227 bra 	$L__BB20_525;
	sub.s32 	%r1113, %r658, %r675;
	mov.u32 	%r1114, _ZN6thrust24THRUST_300001_SM_1000_NS8cuda_cub4core6detail5shmemE;
	mad.lo.s32 	%r1115, %r1113, 12, %r1114;
	st.shared.u32 	[%r1115], %r483;
	st.shared.f32 	[%r1115+4], %f555;
	st.shared.u32 	[%r1115+8], %r2593;
$L__BB20_525:
	not.pred 	%p228, %p14;
	@%p228 bra 	$L__BB20_527;
	sub.s32 	%r1116, %r660, %r675;
	mov.u32 	%r1117, _ZN6thrust24THRUST_300001_SM_1000_NS8cuda_cub4core6detail5shmemE;
	mad.lo.s32 	%r1118, %r1116, 12, %r1117;
	st.shared.u32 	[%r1118], %r484;
	st.shared.f32 	[%r1118+4], %f556;
	st.shared.u32 	[%r1118+8], %r2594;
$L__BB20_527:
	mad.lo.s32 	%r1119, %r448, 9, 4;
	setp.ne.s32 	%p229, %r1119, %r3;
	setp.eq.s32 	%p230, %r485, %r486;
	and.pred  	%p231, %p229, %p230;
	@%p231 bra 	$L__BB20_529;
	sub.s32 	%r1120, %r662, %r675;
	mov.u32 	%r1121, _ZN6thrust24THRUST_300001_SM_1000_NS8cuda_cub4core6detail5shmemE;
	mad.lo.s32 	%r1122, %r1120, 12, %r1121;
	st.shared.u32 	[%r1122], %r485;
	st.shared.f32 	[%r1122+4], %f557;
	st.shared.u32 	[%r1122+8], %r2595;
$L__BB20_529:
	not.pred 	%p232, %p15;
	@%p232 bra 	$L__BB20_531;
	sub.s32 	%r1123, %r664, %r675;
	mov.u32 	%r1124, _ZN6thrust24THRUST_300001_SM_1000_NS8cuda_cub4core6detail5shmemE;
	mad.lo.s32 	%r1125, %r1123, 12, %r1124;
	st.shared.u32 	[%r1125], %r486;
	st.shared.f32 	[%r1125+4], %f558;
	st.shared.u32 	[%r1125+8], %r2596;
$L__BB20_531:
	mad.lo.s32 	%r1126, %r448, 9, 6;
	setp.ne.s32 	%p233, %r1126, %r3;
	setp.eq.s32 	%p234, %r487, %r488;
	and.pred  	%p235, %p233, %p234;
	@%p235 bra 	$L__BB20_533;
	sub.s32 	%r1127, %r666, %r675;
	mov.u32 	%r1128, _ZN6thrust24THRUST_300001_SM_1000_NS8cuda_cub4core6detail5shmemE;
	mad.lo.s32 	%r1129, %r1127, 12, %r1128;
	st.shared.u32 	[%r1129], %r487;
	st.shared.f32 	[%r1129+4], %f559;
	st.shared.u32 	[%r1129+8], %r2597;
$L__BB20_533:
	not.pred 	%p236, %p12;
	@%p236 bra 	$L__BB20_535;
	sub.s32 	%r1130, %r668, %r675;
	mov.u32 	%r1131, _ZN6thrust24THRUST_300001_SM_1000_NS8cuda_cub4core6detail5shmemE;
	mad.lo.s32 	%r1132, %r1130, 12, %r1131;
	st.shared.u32 	[%r1132], %r488;
	st.shared.f32 	[%r1132+4], %f560;
	st.shared.u32 	[%r1132+8], %r2598;
$L__BB20_535:
	mad.lo.s32 	%r1133, %r448, 9, 8;
	setp.ne.s32 	%p237, %r1133, %r3;
	setp.eq.s32 	%p238, %r489, %r490;
	and.pred  	%p239, %p237, %p238;
	@%p239 bra 	$L__BB20_537;
	sub.s32 	%r1134, %r670, %r675;
	mov.u32 	%r1135, _ZN6thrust24THRUST_300001_SM_1000_NS8cuda_cub4core6detail5shmemE;
	mad.lo.s32 	%r1136, %r1134, 12, %r1135;
	st.shared.u32 	[%r1136], %r489;
	st.shared.f32 	[%r1136+4], %f561;
	st.shared.u32 	[%r1136+8], %r2599;
$L__BB20_537:
	bar.sync 	0;
	setp.ge.s32 	%p240, %r448, %r674;
	@%p240 bra 	$L__BB20_562;
	not.b32 	%r1137, %r448;
	add.s32 	%r676, %r674, %r1137;
	and.b32  	%r1138, %r676, 768;
	setp.eq.s32 	%p241, %r1138, 768;
	mov.u32 	%r2606, %r448;
	@%p241 bra 	$L__BB20_541;
	shr.u32 	%r1139, %r676, 8;
	add.s32 	%r1140, %r1139, 1;
	and.b32  	%r1141, %r1140, 3;
	mov.u32 	%r1142, _ZN6thrust24THRUST_300001_SM_1000_NS8cuda_cub4core6detail5shmemE;
	mad.lo.s32 	%r1143, %r448, 12, %r1142;
	add.s32 	%r2602, %r1143, 8;
	add.s32 	%r2601, %r448, %r675;
	neg.s32 	%r2600, %r1141;
	shl.b32 	%r1144, %r1140, 8;
	and.b32  	%r1145, %r1144, 768;
	add.s32 	%r2606, %r448, %r1145;
$L__BB20_540:
	.pragma "nounroll";
	mul.wide.s32 	%rd151, %r2601, 4;
	add.s64 	%rd152, %rd6, %rd151;
	add.s64 	%rd153, %rd5, %rd151;
	add.s64 	%rd154, %rd4, %rd151;
	ld.shared.u32 	%r1146, [%r2602+-8];
	ld.shared.f32 	%f278, [%r2602+-4];
	ld.shared.u32 	%r1147, [%r2602];
	st.global.u32 	[%rd154], %r1146;
	st.global.f32 	[%rd153], %f278;
	st.global.u32 	[%rd152], %r1147;
	add.s32 	%r2602, %r2602, 3072;
	add.s32 	%r2601, %r2601, 256;
	add.s32 	%r2600, %r2600, 1;
	setp.ne.s32 	%p242, %r2600, 0;
	@%p242 bra 	$L__BB20_540;
$L__BB20_541:
	setp.lt.u32 	%p243, %r676, 768;
	@%p243 bra 	$L__BB20_562;
	add.s64 	%rd56, %rd4, 2048;
	add.s32 	%r2605, %r2606, %r675;
	mov.u32 	%r1148, _ZN6thrust24THRUST_300001_SM_1000_NS8cuda_cub4core6detail5shmemE;
	mad.lo.s32 	%r1149, %r2606, 12, %r1148;
	add.s32 	%r2604, %r1149, 9224;
	add.s64 	%rd57, %rd5, 2048;
	add.s64 	%rd58, %rd6, 2048;
$L__BB20_543:
	mul.wide.s32 	%rd155, %r2605, 4;
	add.s64 	%rd156, %rd56, %rd155;
	add.s64 	%rd157, %rd57, %rd155;
	add.s64 	%rd158, %rd58, %rd155;
	ld.shared.u32 	%r1150, [%r2604+-9224];
	ld.shared.f32 	%f279, [%r2604+-9220];
	ld.shared.u32 	%r1151, [%r2604+-9216];
	st.global.u32 	[%rd156+-2048], %r1150;
	st.global.f32 	[%rd157+-2048], %f279;
	st.global.u32 	[%rd158+-2048], %r1151;
	ld.shared.u32 	%r1152, [%r2604+-6152];
	ld.shared.f32 	%f280, [%r2604+-6148];
	ld.shared.u32 	%r1153, [%r2604+-6144];
	st.global.u32 	[%rd156+-1024], %r1152;
	st.global.f32 	[%rd157+-1024], %f280;
	st.global.u32 	[%rd158+-1024], %r1153;
	ld.shared.u32 	%r1154, [%r2604+-3080];
	ld.shared.f32 	%f281, [%r2604+-3076];
	ld.shared.u32 	%r1155, [%r2604+-3072];
	st.global.u32 	[%rd156], %r1154;
	st.global.f32 	[%rd157], %f281;
	st.global.u32 	[%rd158], %r1155;
	ld.shared.u32 	%r1156, [%r2604+-8];
	ld.shared.f32 	%f282, [%r2604+-4];
	ld.shared.u32 	%r1157, [%r2604];
	st.global.u32 	[%rd156+1024], %r1156;
	st.global.f32 	[%rd157+1024], %f282;
	st.global.u32 	[%rd158+1024], %r1157;
	add.s32 	%r2606, %r2606, 1024;
	add.s32 	%r2605, %r2605, 1024;
	add.s32 	%r2604, %r2604, 12288;
	setp.lt.s32 	%p244, %r2606, %r674;
	@%p244 bra 	$L__BB20_543;
	bra.uni 	$L__BB20_562;
$L__BB20_544:
	not.pred 	%p210, %p8;
	@%p210 bra 	$L__BB20_546;
	mul.wide.s32 	%rd115, %r2589, 4;
	add.s64 	%rd116, %rd4, %rd115;
	st.global.u32 	[%rd116], %r2543;
	add.s64 	%rd117, %rd5, %rd115;
	add.s64 	%rd118, %rd6, %rd115;
	st.global.f32 	[%rd117], %f553;
	st.global.u32 	[%rd118], %r2590;
$L__BB20_546:
	not.pred 	%p211, %p9;
	@%p211 bra 	$L__BB20_548;
	mul.wide.s32 	%rd119, %r656, 4;
	add.s64 	%rd120, %rd4, %rd119;
	st.global.u32 	[%rd120], %r482;
	add.s64 	%rd121, %rd5, %rd119;
	add.s64 	%rd122, %rd6, %rd119;
	st.global.f32 	[%rd121], %f217;
	st.global.u32 	[%rd122], %r657;
$L__BB20_548:
	not.pred 	%p212, %p13;
	@%p212 bra 	$L__BB20_550;
	mul.wide.s32 	%rd123, %r658, 4;
	add.s64 	%rd124, %rd4, %rd123;
	st.global.u32 	[%rd124], %r483;
	add.s64 	%rd125, %rd5, %rd123;
	add.s64 	%rd126, %rd6, %rd123;
	st.global.f32 	[%rd125], %f555;
	st.global.u32 	[%rd126], %r2593;
$L__BB20_550:
	not.pred 	%p213, %p14;
	@%p213 bra 	$L__BB20_552;
	mul.wide.s32 	%rd127, %r660, 4;
	add.s64 	%rd128, %rd4, %rd127;
	st.global.u32 	[%rd128], %r484;
	add.s64 	%rd129, %rd5, %rd127;
	add.s64 	%rd130, %rd6, %rd127;
	st.global.f32 	[%rd129], %f556;
	st.global.u32 	[%rd130], %r2594;
$L__BB20_552:
	mad.lo.s32 	%r1104, %r448, 9, 4;
	setp.ne.s32 	%p214, %r1104, %r3;
	setp.eq.s32 	%p215, %r485, %r486;
	and.pred  	%p216, %p214, %p215;
	@%p216 bra 	$L__BB20_554;
	mul.wide.s32 	%rd131, %r662, 4;
	add.s64 	%rd132, %rd4, %rd131;
	st.global.u32 	[%rd132], %r485;
	add.s64 	%rd133, %rd5, %rd131;
	add.s64 	%rd134, %rd6, %rd131;
	st.global.f32 	[%rd133], %f557;
	st.global.u32 	[%rd134], %r2595;
$L__BB20_554:
	not.pred 	%p217, %p15;
	@%p217 bra 	$L__BB20_556;
	mul.wide.s32 	%rd135, %r664, 4;
	add.s64 	%rd136, %rd4, %rd135;
	st.global.u32 	[%rd136], %r486;
	add.s64 	%rd137, %rd5, %rd135;
	add.s64 	%rd138, %rd6, %rd135;
	st.global.f32 	[%rd137], %f558;
	st.global.u32 	[%rd138], %r2596;
$L__BB20_556:
	mad.lo.s32 	%r1105, %r448, 9, 6;
	setp.ne.s32 	%p218, %r1105, %r3;
	setp.eq.s32 	%p219, %r487, %r488;
	and.pred  	%p220, %p218, %p219;
	@%p220 bra 	$L__BB20_558;
	mul.wide.s32 	%rd139, %r666, 4;
	add.s64 	%rd140, %rd4, %rd139;
	st.global.u32 	[%rd140], %r487;
	add.s64 	%rd141, %rd5, %rd139;
	add.s64 	%rd142, %rd6, %rd139;
	st.global.f32 	[%rd141], %f559;
	st.global.u32 	[%rd142], %r2597;
$L__BB20_558:
	not.pred 	%p221, %p12;
	@%p221 bra 	$L__BB20_560;
	mul.wide.s32 	%rd143, %r668, 4;
	add.s64 	%rd144, %rd4, %rd143;
	st.global.u32 	[%rd144], %r488;
	add.s64 	%rd145, %rd5, %rd143;
	add.s64 	%rd146, %rd6, %rd143;
	st.global.f32 	[%rd145], %f560;
	st.global.u32 	[%rd146], %r2598;
$L__BB20_560:
	mad.lo.s32 	%r1106, %r448, 9, 8;
	setp.ne.s32 	%p222, %r1106, %r3;
	setp.eq.s32 	%p223, %r489, %r490;
	and.pred  	%p224, %p222, %p223;
	@%p224 bra 	$L__BB20_562;
	mul.wide.s32 	%rd147, %r670, 4;
	add.s64 	%rd148, %rd4, %rd147;
	st.global.u32 	[%rd148], %r489;
	add.s64 	%rd149, %rd5, %rd147;
	add.s64 	%rd150, %rd6, %rd147;
	st.global.f32 	[%rd149], %f561;
	st.global.u32 	[%rd150], %r2599;
$L__BB20_562:
	setp.ne.s32 	%p245, %r448, 255;
	@%p245 bra 	$L__BB20_566;
	setp.ne.s32 	%p246, %r3, 2304;
	@%p246 bra 	$L__BB20_565;
	mul.wide.s32 	%rd159, %r2607, 4;
	add.s64 	%rd160, %rd4, %rd159;
	st.global.u32 	[%rd160], %r490;
	add.s64 	%rd161, %rd5, %rd159;
	add.s64 	%rd162, %rd6, %rd159;
	st.global.f32 	[%rd161], %f225;
	st.global.u32 	[%rd162], %r673;
	add.s32 	%r2607, %r2607, 1;
$L__BB20_565:
	ld.param.u64 	%rd389, [_ZN6thrust24THRUST_300001_SM_1000_NS8cuda_cub4core6detail13_kernel_agentINS1_15__reduce_by_key16ReduceByKeyAgentINS0_6detail15normal_iteratorINS0_10device_ptrIiEEEENS0_12zip_iteratorIN4cuda3std3__45tupleIJNS8_INS9_IfEEEESB_EEEEESB_SK_NSF_8equal_toIiEE11my_max_funcPiiEEJSB_SK_SB_SK_SO_N3cub18CUB_300001_SM_100024ReduceByKeyScanTileStateINSG_IJfiEEEiLb0EEESM_SN_iiEEEvDpT0__param_4];
	cvta.to.global.u64 	%rd163, %rd389;
	st.global.u32 	[%rd163], %r2607;
$L__BB20_566:
	ret;

}
	// .globl	_ZN6thrust24THRUST_300001_SM_1000_NS8cuda_cub4core6detail13_kernel_agentINS1_15__reduce_by_key9InitAgentIN3cub18CUB_300001_SM_100024ReduceByKeyScanTileStateIN4cuda3std3__45tupleIJfiEEElLb0EEElPlEEJSF_lSG_EEEvDpT0_
.visible .entry _ZN6thrust24THRUST_300001_SM_1000_NS8cuda_cub4core6detail13_kernel_agentINS1_15__reduce_by_key9InitAgentIN3cub18CUB_300001_SM_100024ReduceByKeyScanTileStateIN4cuda3std3__45tupleIJfiEEElLb0EEElPlEEJSF_lSG_EEEvDpT0_(
	.param .align 8 .b8 _ZN6thrust24THRUST_300001_SM_1000_NS8cuda_cub4core6detail13_kernel_agentINS1_15__reduce_by_key9InitAgentIN3cub18CUB_300001_SM_100024ReduceByKeyScanTileStateIN4cuda3std3__45tupleIJfiEEElLb0EEElPlEEJSF_lSG_EEEvDpT0__param_0[24],
	.param .u64 _ZN6thrust24THRUST_300001_SM_1000_NS8cuda_cub4core6detail13_kernel_agentINS1_15__reduce_by_key9InitAgentIN3cub18CUB_300001_SM_100024ReduceByKeyScanTileStateIN4cuda3std3__45tupleIJfiEEElLb0EEElPlEEJSF_lSG_EEEvDpT0__param_1,
	.param .u64 .ptr .align 1 _ZN6thrust24THRUST_300001_SM_1000_NS8cuda_cub4core6detail13_kernel_agentINS1_15__reduce_by_key9InitAgentIN3cub18CUB_300001_SM_100024ReduceByKeyScanTileStateIN4cuda3std3__45tupleIJfiEEElLb0EEElPlEEJSF_lSG_EEEvDpT0__param_2
)
.maxntid 128
{
	.reg .pred 	%p<6>;
	.reg .b32 	%r<10>;
	.reg .b64 	%rd<10>;

	ld.param.u64 	%rd3, [_ZN6thrust24THRUST_300001_SM_1000_NS8cuda_cub4core6detail13_kernel_agentINS1_15__reduce_by_key9InitAgentIN3cub18CUB_300001_SM_100024ReduceByKeyScanTileStateIN4cuda3std3__45tupleIJfiEEElLb0EEElPlEEJSF_lSG_EEEvDpT0__param_0];
	ld.param.u32 	%r4, [_ZN6thrust24THRUST_300001_SM_1000_NS8cuda_cub4core6detail13_kernel_agentINS1_15__reduce_by_key9InitAgentIN3cub18CUB_300001_SM_100024ReduceByKeyScanTileStateIN4cuda3std3__45tupleIJfiEEElLb0EEElPlEEJSF_lSG_EEEvDpT0__param_1];
	ld.param.u64 	%rd2, [_ZN6thrust24THRUST_300001_SM_1000_NS8cuda_cub4core6detail13_kernel_agentINS1_15__reduce_by_key9InitAgentIN3cub18CUB_300001_SM_100024ReduceByKeyScanTileStateIN4cuda3std3__45tupleIJfiEEElLb0EEElPlEEJSF_lSG_EEEvDpT0__param_2];
	cvta.to.global.u64 	%rd1, %rd3;
	mov.u32 	%r1, %ctaid.x;
	mov.u32 	%r5, %ntid.x;
	mov.u32 	%r2, %tid.x;
	mad.lo.s32 	%r3, %r1, %r5, %r2;
	setp.ge.s32 	%p1, %r3, %r4;
	@%p1 bra 	$L__BB21_2;
	mul.wide.s32 	%rd4, %r3, 4;
	add.s64 	%rd5, %rd1, %rd4;
	mov.b32 	%r6, 99;
	st.global.u32 	[%rd5+128], %r6;
$L__BB21_2:
	setp.ne.s32 	%p2, %r1, 0;
	setp.gt.u32 	%p3, %r2, 31;
	or.pred  	%p4, %p2, %p3;
	@%p4 bra 	$L__BB21_4;
	mul.wide.u32 	%rd6, %r2, 4;
	add.s64 	%rd7, %rd1, %rd6;
	mov.b32 	%r8, 0;
	st.global.u32 	[%rd7], %r8;
$L__BB21_4:
	or.b32  	%r9, %r1, %r2;
	setp.ne.s32 	%p5, %r9, 0;
	@%p5 bra 	$L__BB21_6;
	cvta.to.global.u64 	%rd8, %rd2;
	mov.b64 	%rd9, 0;
	st.global.u64 	[%rd8], %rd9;
$L__BB21_6:
	ret;

}
	// .globl	_ZN6thrust24THRUST_300001_SM_1000_NS8cuda_cub4core6detail13_kernel_agentINS1_15__reduce_by_key16ReduceByKeyAgentINS0_6detail15normal_iteratorINS0_10device_ptrIiEEEENS0_12zip_iteratorIN4cuda3std3__45tupleIJNS8_INS9_IfEEEESB_EEEEESB_SK_NSF_8equal_toIiEE11my_max_funcPllEEJSB_SK_SB_SK_SO_N3cub18CUB_300001_SM_100024ReduceByKeyScanTileStateINSG_IJfiEEElLb0EEESM_SN_llEEEvDpT0_
.visible .entry _ZN6thrust24THRUST_300001_SM_1000_NS8cuda_cub4core6detail13_kernel_agentINS1_15__reduce_by_key16ReduceByKeyAgentINS0_6detail15normal_iteratorINS0_10device_ptrIiEEEENS0_12zip_iteratorIN4cuda3std3__45tupleIJNS8_INS9_IfEEEESB_EEEEESB_SK_NSF_8equal_toIiEE11my_max_funcPllEEJSB_SK_SB_SK_SO_N3cub18CUB_300001_SM_100024ReduceByKeyScanTileStateINSG_IJfiEEElLb0EEESM_SN_llEEEvDpT0_(
	.param .align 8 .b8 _ZN6thrust24THRUST_300001_SM_1000_NS8cuda_cub4core6detail13_kernel_agentINS1_15__reduce_by_key16ReduceByKeyAgentINS0_6detail15normal_iteratorINS0_10device_ptrIiEEEENS0_12zip_iteratorIN4cuda3std3__45tupleIJNS8_INS9_IfEEEESB_EEEEESB_SK_NSF_8equal_toIiEE11my_max_funcPllEEJSB_SK_SB_SK_SO_N3cub18CUB_300001_SM_100024ReduceByKeyScanTileStateINSG_IJfiEEElLb0EEESM_SN_llEEEvDpT0__param_0[8],
	.param .align 8 .b8 _ZN6thrust24THRUST_300001_SM_1000_NS8cuda_cub4core6detail13_kernel_agentINS1_15__reduce_by_key16ReduceByKeyAgentINS0_6detail15normal_iteratorINS0_10device_ptrIiEEEENS0_12zip_iteratorIN4cuda3std3__45tupleIJNS8_INS9_IfEEEESB_EEEEESB_SK_NSF_8equal_toIiEE11my_max_funcPllEEJSB_SK_SB_SK_SO_N3cub18CUB_300001_SM_100024ReduceByKeyScanTileStateINSG_IJfiEEElLb0EEESM_SN_llEEEvDpT0__param_1[16],
	.param .align 8 .b8 _ZN6thrust24THRUST_300001_SM_1000_NS8cuda_cub4core6detail13_kernel_agentINS1_15__reduce_by_key16ReduceByKeyAgentINS0_6detail15normal_iteratorINS0_10device_ptrIiEEEENS0_12zip_iteratorIN4cuda3std3__45tupleIJNS8_INS9_IfEEEESB_EEEEESB_SK_NSF_8equal_toIiEE11my_max_funcPllEEJSB_SK_SB_SK_SO_N3cub18CUB_300001_SM_100024ReduceByKeyScanTileStateINSG_IJfiEEElLb0EEESM_SN_llEEEvDpT0__param_2[8],
	.param .align 8 .b8 _ZN6thrust24THRUST_300001_SM_1000_NS8cuda_cub4core6detail13_kernel_agentINS1_15__reduce_by_key16ReduceByKeyAgentINS0_6detail15normal_iteratorINS0_10device_ptrIiEEEENS0_12zip_iteratorIN4cuda3std3__45tupleIJNS8_INS9_IfEEEESB_EEEEESB_SK_NSF_8equal_toIiEE11my_max_funcPllEEJSB_SK_SB_SK_SO_N3cub18CUB_300001_SM_100024ReduceByKeyScanTileStateINSG_IJfiEEElLb0EEESM_SN_llEEEvDpT0__param_3[16],
	.param .u64 .ptr .align 1 _ZN6thrust24THRUST_300001_SM_1000_NS8cuda_cub4core6detail13_kernel_agentINS1_15__reduce_by_key16ReduceByKeyAgentINS0_6detail15normal_iteratorINS0_10device_ptrIiEEEENS0_12zip_iteratorIN4cuda3std3__45tupleIJNS8_INS9_IfEEEESB_EEEEESB_SK_NSF_8equal_toIiEE11my_max_funcPllEEJSB_SK_SB_SK_SO_N3cub18CUB_300001_SM_100024ReduceByKeyScanTileStateINSG_IJfiEEElLb0EEESM_SN_llEEEvDpT0__param_4,
	.param .align 8 .b8 _ZN6thrust24THRUST_300001_SM_1000_NS8cuda_cub4core6detail13_kernel_agentINS1_15__reduce_by_key16ReduceByKeyAgentINS0_6detail15normal_iteratorINS0_10device_ptrIiEEEENS0_12zip_iteratorIN4cuda3std3__45tupleIJNS8_INS9_IfEEEESB_EEEEESB_SK_NSF_8equal_toIiEE11my_max_funcPllEEJSB_SK_SB_SK_SO_N3cub18CUB_300001_SM_100024ReduceByKeyScanTileStateINSG_IJfiEEElLb0EEESM_SN_llEEEvDpT0__param_5[24],
	.param .align 1 .b8 _ZN6thrust24THRUST_300001_SM_1000_NS8cuda_cub4core6detail13_kernel_agentINS1_15__reduce_by_key16ReduceByKeyAgentINS0_6detail15normal_iteratorINS0_10device_ptrIiEEEENS0_12zip_iteratorIN4cuda3std3__45tupleIJNS8_INS9_IfEEEESB_EEEEESB_SK_NSF_8equal_toIiEE11my_max_funcPllEEJSB_SK_SB_SK_SO_N3cub18CUB_300001_SM_100024ReduceByKeyScanTileStateINSG_IJfiEEElLb0EEESM_SN_llEEEvDpT0__param_6[1],
	.param .align 1 .b8 _ZN6thrust24THRUST_300001_SM_1000_NS8cuda_cub4core6detail13_kernel_agentINS1_15__reduce_by_key16ReduceByKeyAgentINS0_6detail15normal_iteratorINS0_10device_ptrIiEEEENS0_12zip_iteratorIN4cuda3std3__45tupleIJNS8_INS9_IfEEEESB_EEEEESB_SK_NSF_8equal_toIiEE11my_max_funcPllEEJSB_SK_SB_SK_SO_N3cub18CUB_300001_SM_100024ReduceByKeyScanTileStateINSG_IJfiEEElLb0EEESM_SN_llEEEvDpT0__param_7[1],
	.param .u64 _ZN6thrust24THRUST_300001_SM_1000_NS8cuda_cub4core6detail13_kernel_agentINS1_15__reduce_by_key16ReduceByKeyAgentINS0_6detail15normal_iteratorINS0_10device_ptrIiEEEENS0_12zip_iteratorIN4cuda3std3__45tupleIJNS8_INS9_IfEEEESB_EEEEESB_SK_NSF_8equal_toIiEE11my_max_funcPllEEJSB_SK_SB_SK_SO_N3cub18CUB_300001_SM_100024ReduceByKeyScanTileStateINSG_IJfiEEElLb0EEESM_SN_llEEEvDpT0__param_8,
	.param .u64 _ZN6thrust24THRUST_300001_SM_1000_NS8cuda_cub4core6detail13_kernel_agentINS1_15__reduce_by_key16ReduceByKeyAgentINS0_6detail15normal_iteratorINS0_10device_ptrIiEEEENS0_12zip_iteratorIN4cuda3std3__45tupleIJNS8_INS9_IfEEEESB_EEEEESB_SK_NSF_8equal_toIiEE11my_max_funcPllEEJSB_SK_SB_SK_SO_N3cub18CUB_300001_SM_100024ReduceByKeyScanTileStateINSG_IJfiEEElLb0EEESM_SN_llEEEvDpT0__param_9
)
.maxntid 256
{
	.reg .pred 	%p<739>;
	.reg .b32 	%r<2316>;
	.reg .b32 	%f<561>;
	.reg .b64 	%rd<991>;

	ld.param.u64 	%rd263, [_ZN6thrust24THRUST_300001_SM_1000_NS8cuda_cub4core6detail13_kernel_agentINS1_15__reduce_by_key16ReduceByKeyAgentINS0_6detail15normal_iteratorINS0_10device_ptrIiEEEENS0_12zip_iteratorIN4cuda3std3__45tupleIJNS8_INS9_IfEEEESB_EEEEESB_SK_NSF_8equal_toIiEE11my_max_funcPllEEJSB_SK_SB_SK_SO_N3cub18CUB_300001_SM_100024ReduceByKeyScanTileStateINSG_IJfiEEElLb0EEESM_SN_llEEEvDpT0__param_5+16];
	ld.param.u64 	%rd262, [_ZN6thrust24THRUST_300001_SM_1000_NS8cuda_cub4core6detail13_kernel_agentINS1_15__reduce_by_key16ReduceByKeyAgentINS0_6detail15normal_iteratorINS0_10device_ptrIiEEEENS0_12zip_iteratorIN4cuda3std3__45tupleIJNS8_INS9_IfEEEESB_EEEEESB_SK_NSF_8equal_toIiEE11my_max_funcPllEEJSB_SK_SB_SK_SO_N3cub18CUB_300001_SM_100024ReduceByKeyScanTileStateINSG_IJfiEEElLb0EEESM_SN_llEEEvDpT0__param_5+8];
	ld.param.u64 	%rd261, [_ZN6thrust24THRUST_300001_SM_1000_NS8cuda_cub4core6detail13_kernel_agentINS1_15__reduce_by_key16ReduceByKeyAgentINS0_6detail15normal_iteratorINS0_10device_ptrIiEEEENS0_12zip_iteratorIN4cuda3std3__45tupleIJNS8_INS9_IfEEEESB_EEEEESB_SK_NSF_8equal_toIiEE11my_max_funcPllEEJSB_SK_SB_SK_SO_N3cub18CUB_300001_SM_100024ReduceByKeyScanTileStateINSG_IJfiEEElLb0EEESM_SN_llEEEvDpT0__param_5];
	ld.param.u64 	%rd4, [_ZN6thrust24THRUST_300001_SM_1000_NS8cuda_cub4core6detail13_kernel_agentINS1_15__reduce_by_key16ReduceByKeyAgentINS0_6detail15normal_iteratorINS0_10device_ptrIiEEEENS0_12zip_iteratorIN4cuda3std3__45tupleIJNS8_INS9_IfEEEESB_EEEEESB_SK_NSF_8equal_toIiEE11my_max_funcPllEEJSB_SK_SB_SK_SO_N3cub18CUB_300001_SM_100024ReduceByKeyScanTileStateINSG_IJfiEEElLb0EEESM_SN_llEEEvDpT0__param_0];
	ld.param.u64 	%rd265, [_ZN6thrust24THRUST_300001_SM_1000_NS8cuda_cub4core6detail13_kernel_agentINS1_15__reduce_by_key16ReduceByKeyAgentINS0_6detail15normal_iteratorINS0_10device_ptrIiEEEENS0_12zip_iteratorIN4cuda3std3__45tupleIJNS8_INS9_IfEEEESB_EEEEESB_SK_NSF_8equal_toIiEE11my_max_funcPllEEJSB_SK_SB_SK_SO_N3cub18CUB_300001_SM_100024ReduceByKeyScanTileStateINSG_IJfiEEElLb0EEESM_SN_llEEEvDpT0__param_3+8];
	ld.param.u64 	%rd266, [_ZN6thrust24THRUST_300001_SM_1000_NS8cuda_cub4core6detail13_kernel_agentINS1_15__reduce_by_key16ReduceByKeyAgentINS0_6detail15normal_iteratorINS0_10device_ptrIiEEEENS0_12zip_iteratorIN4cuda3std3__45tupleIJNS8_INS9_IfEEEESB_EEEEESB_SK_NSF_8equal_toIiEE11my_max_funcPllEEJSB_SK_SB_SK_SO_N3cub18CUB_300001_SM_100024ReduceByKeyScanTileStateINSG_IJfiEEElLb0EEESM_SN_llEEEvDpT0__param_3];
	ld.param.u64 	%rd267, [_ZN6thrust24THRUST_300001_SM_1000_NS8cuda_cub4core6detail13_kernel_agentINS1_15__reduce_by_key16ReduceByKeyAgentINS0_6detail15normal_iteratorINS0_10device_ptrIiEEEENS0_12zip_iteratorIN4cuda3std3__45tupleIJNS8_INS9_IfEEEESB_EEEEESB_SK_NSF_8equal_toIiEE11my_max_funcPllEEJSB_SK_SB_SK_SO_N3cub18CUB_300001_SM_100024ReduceByKeyScanTileStateINSG_IJfiEEElLb0EEESM_SN_llEEEvDpT0__param_2];
	ld.param.u64 	%rd268, [_ZN6thrust24THRUST_300001_SM_1000_NS8cuda_cub4core6detail13_kernel_agentINS1_15__reduce_by_key16ReduceByKeyAgentINS0_6detail15normal_iteratorINS0_10device_ptrIiEEEENS0_12zip_iteratorIN4cuda3std3__45tupleIJNS8_INS9_IfEEEESB_EEEEESB_SK_NSF_8equal_toIiEE11my_max_funcPllEEJSB_SK_SB_SK_SO_N3cub18CUB_300001_SM_100024ReduceByKeyScanTileStateINSG_IJfiEEElLb0EEESM_SN_llEEEvDpT0__param_1+8];
	ld.param.u64 	%rd269, [_ZN6thrust24THRUST_300001_SM_1000_NS8cuda_cub4core6detail13_kernel_agentINS1_15__reduce_by_key16ReduceByKeyAgentINS0_6detail15normal_iteratorINS0_10device_ptrIiEEEENS0_12zip_iteratorIN4cuda3std3__45tupleIJNS8_INS9_IfEEEESB_EEEEESB_SK_NSF_8equal_toIiEE11my_max_funcPllEEJSB_SK_SB_SK_SO_N3cub18CUB_300001_SM_100024ReduceByKeyScanTileStateINSG_IJfiEEElLb0EEESM_SN_llEEEvDpT0__param_1];
	ld.param.u64 	%rd270, [_ZN6thrust24THRUST_300001_SM_1000_NS8cuda_cub4core6detail13_kernel_agentINS1_15__reduce_by_key16ReduceByKeyAgentINS0_6detail15normal_iteratorINS0_10device_ptrIiEEEENS0_12zip_iteratorIN4cuda3std3__45tupleIJNS8_INS9_IfEEEESB_EEEEESB_SK_NSF_8equal_toIiEE11my_max_funcPllEEJSB_SK_SB_SK_SO_N3cub18CUB_300001_SM_100024ReduceByKeyScanTileStateINSG_IJfiEEElLb0EEESM_SN_llEEEvDpT0__param_4];
	ld.param.u64 	%rd264, [_ZN6thrust24THRUST_300001_SM_1000_NS8cuda_cub4core6detail13_kernel_agentINS1_15__reduce_by_key16ReduceByKeyAgentINS0_6detail15normal_iteratorINS0_10device_ptrIiEEEENS0_12zip_iteratorIN4cuda3std3__45tupleIJNS8_INS9_IfEEEESB_EEEEESB_SK_NSF_8equal_toIiEE11my_max_funcPllEEJSB_SK_SB_SK_SO_N3cub18CUB_300001_SM_100024ReduceByKeyScanTileStateINSG_IJfiEEElLb0EEESM_SN_llEEEvDpT0__param_8];
	cvta.to.global.u64 	%rd1, %rd270;
	cvta.to.global.u64 	%rd5, %rd269;
	cvta.to.global.u64 	%rd6, %rd268;
	cvta.to.global.u64 	%rd7, %rd267;
	cvta.to.global.u64 	%rd8, %rd266;
	cvta.to.global.u64 	%rd9, %rd265;
	mov.u32 	%r1, %ctaid.x;
	mul.wide.u32 	%rd10, %r1, 2304;
	sub.s64 	%rd11, %rd264, %rd10;
	setp.lt.s64 	%p16, %rd11, 2305;
	@%p16 bra 	$L__BB22_243;
	setp.ne.s32 	%p428, %r1, 0;
	@%p428 bra 	$L__BB22_100;
	mov.u32 	%r2, %tid.x;
	and.b32  	%r1844, %r2, 31;
	and.b32  	%r1845, %r2, 992;
	mul.lo.s32 	%r1846, %r1845, 9;
	or.b32  	%r1847, %r1846, %r1844;
	cvt.u64.u32 	%rd821, %r1847;
	add.s64 	%rd822, %rd10, %rd821;
	shl.b64 	%rd823, %rd822, 2;
	add.s64 	%rd811, %rd4, %rd823;
	// begin inline asm
	ld.global.nc.u32 %r1833, [%rd811];
	// end inline asm
	add.s64 	%rd812, %rd811, 128;
	// begin inline asm
	ld.global.nc.u32 %r1834, [%rd812];
	// end inline asm
	add.s64 	%rd813, %rd811, 256;
	// begin inline asm
	ld.global.nc.u32 %r1835, [%rd813];
	// end inline asm
	add.s64 	%rd814, %rd811, 384;
	// begin inline asm
	ld.global.nc.u32 %r1836, [%rd814];
	// end inline asm
	add.s64 	%rd815, %rd811, 512;
	// begin inline asm
	ld.global.nc.u32 %r1837, [%rd815];
	// end inline asm
	add.s64 	%rd816, %rd811, 640;
	// begin inline asm
	ld.global.nc.u32 %r1838, [%rd816];
	// end inline asm
	add.s64 	%rd817, %rd811, 768;
	// begin inline asm
	ld.global.nc.u32 %r1839, [%rd817];
	// end inline asm
	add.s64 	%rd818, %rd811, 896;
	// begin inline asm
	ld.global.nc.u32 %r1840, [%rd818];
	// end inline asm
	add.s64 	%rd819, %rd811, 1024;
	// begin inline asm
	ld.global.nc.u32 %r1841, [%rd819];
	// end inline asm
	// begin inline asm
	mov.u32 %r1842, %laneid;
	// end inline asm
	shr.u32 	%r4, %r2, 5;
	mad.lo.s32 	%r1848, %r4, 288, %r1842;
	shl.b32 	%r1849, %r1848, 2;
	mov.u32 	%r1850, _ZN6thrust24THRUST_300001_SM_1000_NS8cuda_cub4core6detail5shmemE;
	add.s32 	%r1851, %r1850, %r1849;
	st.shared.u32 	[%r1851], %r1833;
	st.shared.u32 	[%r1851+128], %r1834;
	st.shared.u32 	[%r1851+256], %r1835;
	st.shared.u32 	[%r1851+384], %r1836;
	st.shared.u32 	[%r1851+512], %r1837;
	st.shared.u32 	[%r1851+640], %r1838;
	st.shared.u32 	[%r1851+768], %r1839;
	st.shared.u32 	[%r1851+896], %r1840;
	st.shared.u32 	[%r1851+1024], %r1841;
	bar.warp.sync 	-1;
	shl.b32 	%r1852, %r1842, 3;
	add.s32 	%r1853, %r1848, %r1852;
	shl.b32 	%r1854, %r1842, 5;
	add.s32 	%r1855, %r1851, %r1854;
	ld.shared.u32 	%r5, [%r1855];
	ld.shared.u32 	%r6, [%r1855+4];
	ld.shared.u32 	%r7, [%r1855+8];
	ld.shared.u32 	%r8, [%r1855+12];
	ld.shared.u32 	%r9, [%r1855+16];
	ld.shared.u32 	%r10, [%r1855+20];
	ld.shared.u32 	%r11, [%r1855+24];
	ld.shared.u32 	%r12, [%r1855+28];
	ld.shared.u32 	%r13, [%r1855+32];
	bar.sync 	0;
	add.s64 	%rd824, %rd5, %rd823;
	add.s64 	%rd825, %rd6, %rd823;
	ld.global.u32 	%r1856, [%rd824];
	ld.global.u32 	%r1857, [%rd825];
	ld.global.u32 	%r1858, [%rd824+128];
	ld.global.u32 	%r1859, [%rd825+128];
	ld.global.u32 	%r1860, [%rd824+256];
	ld.global.u32 	%r1861, [%rd825+256];
	ld.global.u32 	%r1862, [%rd824+384];
	ld.global.u32 	%r1863, [%rd825+384];
	ld.global.u32 	%r1864, [%rd824+512];
	ld.global.u32 	%r1865, [%rd825+512];
	ld.global.u32 	%r1866, [%rd824+640];
	ld.global.u32 	%r1867, [%rd825+640];
	ld.global.u32 	%r1868, [%rd824+768];
	ld.global.u32 	%r1869, [%rd825+768];
	ld.global.u32 	%r1870, [%rd824+896];
	ld.global.u32 	%r1871, [%rd825+896];
	ld.global.u32 	%r1872, [%rd824+1024];
	ld.global.u32 	%r1873, [%rd825+1024];
	add.s32 	%r1874, %r1851, %r1849;
	st.shared.v2.u32 	[%r1874], {%r1856, %r1857};
	st.shared.v2.u32 	[%r1874+256], {%r1858, %r1859};
	st.shared.v2.u32 	[%r1874+512], {%r1860, %r1861};
	st.shared.v2.u32 	[%r1874+768], {%r1862, %r1863};
	st.shared.v2.u32 	[%r1874+1024], {%r1864, %r1865};
	st.shared.v2.u32 	[%r1874+1280], {%r1866, %r1867};
	st.shared.v2.u32 	[%r1874+1536], {%r1868, %r1869};
	st.shared.v2.u32 	[%r1874+1792], {%r1870, %r1871};
	st.shared.v2.u32 	[%r1874+2048], {%r1872, %r1873};
	bar.warp.sync 	-1;
	shl.b32 	%r1875, %r1853, 2;
	add.s32 	%r1876, %r1855, %r1875;
	ld.shared.v2.u32 	{%r1877, %r2158}, [%r1876];
	mov.b32 	%f458, %r1877;
	ld.shared.v2.u32 	{%r1878, %r15}, [%r1876+8];
	mov.b32 	%f2, %r1878;
	ld.shared.v2.u32 	{%r1879, %r16}, [%r1876+16];
	mov.b32 	%f3, %r1879;
	ld.shared.v2.u32 	{%r1880, %r17}, [%r1876+24];
	mov.b32 	%f4, %r1880;
	ld.shared.v2.u32 	{%r1881, %r18}, [%r1876+32];
	mov.b32 	%f5, %r1881;
	ld.shared.v2.u32 	{%r1882, %r19}, [%r1876+40];
	mov.b32 	%f6, %r1882;
	ld.shared.v2.u32 	{%r1883, %r20}, [%r1876+48];
	mov.b32 	%f7, %r1883;
	ld.shared.v2.u32 	{%r1884, %r21}, [%r1876+56];
	mov.b32 	%f8, %r1884;
	ld.shared.v2.u32 	{%r1885, %r22}, [%r1876+64];
	mov.b32 	%f9, %r1885;
	bar.sync 	0;
	shl.b32 	%r1886, %r2, 2;
	add.s32 	%r1887, %r1850, %r1886;
	add.s32 	%r23, %r1887, 1240;
	st.shared.u32 	[%r1887+1240], %r13;
	bar.sync 	0;
	setp.eq.s32 	%p616, %r2, 0;
	mov.b64 	%rd926, 0;
	@%p616 bra 	$L__BB22_4;
	ld.shared.u32 	%r2140, [%r23+-4];
	setp.ne.s32 	%p617, %r2140, %r5;
	selp.u64 	%rd926, 1, 0, %p617;
$L__BB22_4:
	setp.ne.s32 	%p618, %r5, %r6;
	selp.u64 	%rd14, 1, 0, %p618;
	setp.ne.s32 	%p619, %r6, %r7;
	selp.u64 	%rd15, 1, 0, %p619;
	setp.ne.s32 	%p620, %r7, %r8;
	selp.u64 	%rd16, 1, 0, %p620;
	setp.ne.s32 	%p621, %r8, %r9;
	selp.u64 	%rd17, 1, 0, %p621;
	setp.ne.s32 	%p622, %r9, %r10;
	selp.u64 	%rd18, 1, 0, %p622;
	setp.ne.s32 	%p623, %r10, %r11;
	selp.u64 	%rd19, 1, 0, %p623;
	setp.ne.s32 	%p624, %r11, %r12;
	selp.u64 	%rd20, 1, 0, %p624;
	mov.u32 	%r2141, %r15;
	mov.u32 	%r2142, %r1878;
	mov.f32 	%f449, %f2;
	@%p618 bra 	$L__BB22_7;
	setp.gt.f32 	%p625, %f458, %f2;
	mov.u32 	%r2141, %r2158;
	mov.u32 	%r2142, %r1877;
	mov.f32 	%f449, %f458;
	@%p625 bra 	$L__BB22_7;
	mov.u32 	%r2141, %r15;
	mov.u32 	%r2142, %r1878;
	mov.f32 	%f449, %f2;
$L__BB22_7:
	setp.ne.s32 	%p626, %r6, %r7;
	mov.u32 	%r2143, %r16;
	mov.u32 	%r2144, %r1879;
	mov.f32 	%f450, %f3;
	@%p626 bra 	$L__BB22_10;
	setp.gt.f32 	%p627, %f449, %f3;
	mov.u32 	%r2143, %r2141;
	mov.u32 	%r2144, %r2142;
	mov.f32 	%f450, %f449;
	@%p627 bra 	$L__BB22_10;
	mov.u32 	%r2143, %r16;
	mov.u32 	%r2144, %r1879;
	mov.f32 	%f450, %f3;
$L__BB22_10:
	setp.ne.s32 	%p628, %r7, %r8;
	mov.u32 	%r2145, %r17;
	mov.u32 	%r2146, %r1880;
	mov.f32 	%f451, %f4;
	@%p628 bra 	$L__BB22_13;
	setp.gt.f32 	%p629, %f450, %f4;
	mov.u32 	%r2145, %r2143;
	mov.u32 	%r2146, %r2144;
	mov.f32 	%f451, %f450;
	@%p629 bra 	$L__BB22_13;
	mov.u32 	%r2145, %r17;
	mov.u32 	%r2146, %r1880;
	mov.f32 	%f451, %f4;
$L__BB22_13:
	setp.ne.s32 	%p630, %r8, %r9;
	mov.u32 	%r2147, %r18;
	mov.u32 	%r2148, %r1881;
	mov.f32 	%f452, %f5;
	@%p630 bra 	$L__BB22_16;
	setp.gt.f32 	%p631, %f451, %f5;
	mov.u32 	%r2147, %r2145;
	mov.u32 	%r2148, %r2146;
	mov.f32 	%f452, %f451;
	@%p631 bra 	$L__BB22_16;
	mov.u32 	%r2147, %r18;
	mov.u32 	%r2148, %r1881;
	mov.f32 	%f452, %f5;
$L__BB22_16:
	setp.ne.s32 	%p632, %r9, %r10;
	mov.u32 	%r2149, %r19;
	mov.u32 	%r2150, %r1882;
	mov.f32 	%f453, %f6;
	@%p632 bra 	$L__BB22_19;
	setp.gt.f32 	%p633, %f452, %f6;
	mov.u32 	%r2149, %r2147;
	mov.u32 	%r2150, %r2148;
	mov.f32 	%f453, %f452;
	@%p633 bra 	$L__BB22_19;
	mov.u32 	%r2149, %r19;
	mov.u32 	%r2150, %r1882;
	mov.f32 	%f453, %f6;
$L__BB22_19:
	setp.ne.s32 	%p634, %r10, %r11;
	mov.u32 	%r2151, %r20;
	mov.u32 	%r2152, %r1883;
	mov.f32 	%f454, %f7;
	@%p634 bra 	$L__BB22_22;
	setp.gt.f32 	%p635, %f453, %f7;
	mov.u32 	%r2151, %r2149;
	mov.u32 	%r2152, %r2150;
	mov.f32 	%f454, %f453;
	@%p635 bra 	$L__BB22_22;
	mov.u32 	%r2151, %r20;
	mov.u32 	%r2152, %r1883;
	mov.f32 	%f454, %f7;
$L__BB22_22:
	setp.ne.s32 	%p636, %r11, %r12;
	mov.u32 	%r2153, %r21;
	mov.u32 	%r2154, %r1884;
	mov.f32 	%f455, %f8;
	@%p636 bra 	$L__BB22_25;
	setp.gt.f32 	%p637, %f454, %f8;
	mov.u32 	%r2153, %r2151;
	mov.u32 	%r2154, %r2152;
	mov.f32 	%f455, %f454;
	@%p637 bra 	$L__BB22_25;
	mov.u32 	%r2153, %r21;
	mov.u32 	%r2154, %r1884;
	mov.f32 	%f455, %f8;
$L__BB22_25:
	setp.ne.s32 	%p638, %r12, %r13;
	mov.u32 	%r2155, %r22;
	mov.u32 	%r2156, %r1885;
	mov.f32 	%f456, %f9;
	@%p638 bra 	$L__BB22_28;
	setp.gt.f32 	%p639, %f455, %f9;
	mov.u32 	%r2155, %r2153;
	mov.u32 	%r2156, %r2154;
	mov.f32 	%f456, %f455;
	@%p639 bra 	$L__BB22_28;
	mov.u32 	%r2155, %r22;
	mov.u32 	%r2156, %r1885;
	mov.f32 	%f456, %f9;
$L__BB22_28:
	add.s64 	%rd826, %rd926, %rd14;
	add.s64 	%rd827, %rd826, %rd15;
	add.s64 	%rd828, %rd827, %rd16;
	add.s64 	%rd829, %rd828, %rd17;
	add.s64 	%rd830, %rd829, %rd18;
	add.s64 	%rd831, %rd830, %rd19;
	add.s64 	%rd832, %rd831, %rd20;
	setp.ne.s32 	%p640, %r12, %r13;
	selp.u64 	%rd833, 1, 0, %p640;
	add.s64 	%rd834, %rd832, %rd833;
	mov.b64 	{%r1889, %r1894}, %rd834;
	mov.b32 	%r2005, 1;
	mov.b32 	%r2006, 0;
	mov.b32 	%r2007, -1;
	// begin inline asm
	shfl.sync.up.b32 %r1888, %r1889, %r2005, %r2006, %r2007;
	// end inline asm
	// begin inline asm
	shfl.sync.up.b32 %r1893, %r1894, %r2005, %r2006, %r2007;
	// end inline asm
	mov.b64 	%rd835, {%r1888, %r1893};
	// begin inline asm
	shfl.sync.up.b32 %r1898, %r2156, %r2005, %r2006, %r2007;
	// end inline asm
	mov.b32 	%f400, %r1898;
	// begin inline asm
	shfl.sync.up.b32 %r1903, %r2155, %r2005, %r2006, %r2007;
	// end inline asm
	setp.eq.s64 	%p641, %rd834, 0;
	setp.lt.f32 	%p642, %f456, %f400;
	and.pred  	%p643, %p641, %p642;
	selp.b32 	%r2008, %r1903, %r2155, %p643;
	selp.f32 	%f401, %f400, %f456, %p643;
	setp.lt.s32 	%p644, %r1842, 1;
	selp.b32 	%r1924, %r2155, %r2008, %p644;
	selp.f32 	%f402, %f456, %f401, %p644;
	selp.b64 	%rd836, 0, %rd835, %p644;
	add.s64 	%rd837, %rd836, %rd834;
	mov.b64 	{%r1909, %r1914}, %rd837;
	mov.b32 	%r1925, 2;
	// begin inline asm
	shfl.sync.up.b32 %r1908, %r1909, %r1925, %r2006, %r2007;
	// end inline asm
	// begin inline asm
	shfl.sync.up.b32 %r1913, %r1914, %r1925, %r2006, %r2007;
	// end inline asm
	mov.b64 	%rd838, {%r1908, %r1913};
	mov.b32 	%r1919, %f402;
	// begin inline asm
	shfl.sync.up.b32 %r1918, %r1919, %r1925, %r2006, %r2007;
	// end inline asm
	mov.b32 	%f404, %r1918;
	// begin inline asm
	shfl.sync.up.b32 %r1923, %r1924, %r1925, %r2006, %r2007;
	// end inline asm
	setp.eq.s64 	%p645, %rd837, 0;
	setp.lt.f32 	%p646, %f402, %f404;
	and.pred  	%p647, %p645, %p646;
	selp.b32 	%r2009, %r1923, %r1924, %p647;
	selp.f32 	%f405, %f404, %f402, %p647;
	setp.lt.s32 	%p648, %r1842, 2;
	selp.b32 	%r1944, %r1924, %r2009, %p648;
	selp.f32 	%f406, %f402, %f405, %p648;
	selp.b64 	%rd839, 0, %rd838, %p648;
	add.s64 	%rd840, %rd839, %rd837;
	mov.b64 	{%r1929, %r1934}, %rd840;
	mov.b32 	%r1945, 4;
	// begin inline asm
	shfl.sync.up.b32 %r1928, %r1929, %r1945, %r2006, %r2007;
	// end inline asm
	// begin inline asm
	shfl.sync.up.b32 %r1933, %r1934, %r1945, %r2006, %r2007;
	// end inline asm
	mov.b64 	%rd841, {%r1928, %r1933};
	mov.b32 	%r1939, %f406;
	// begin inline asm
	shfl.sync.up.b32 %r1938, %r1939, %r1945, %r2006, %r2007;
	// end inline asm
	mov.b32 	%f408, %r1938;
	// begin inline asm
	shfl.sync.up.b32 %r1943, %r1944, %r1945, %r2006, %r2007;
	// end inline asm
	setp.eq.s64 	%p649, %rd840, 0;
	setp.lt.f32 	%p650, %f406, %f408;
	and.pred  	%p651, %p649, %p650;
	selp.b32 	%r2010, %r1943, %r1944, %p651;
	selp.f32 	%f409, %f408, %f406, %p651;
	setp.lt.s32 	%p652, %r1842, 4;
	selp.b32 	%r1964, %r1944, %r2010, %p652;
	selp.f32 	%f410, %f406, %f409, %p652;
	selp.b64 	%rd842, 0, %rd841, %p652;
	add.s64 	%rd843, %rd842, %rd840;
	mov.b64 	{%r1949, %r1954}, %rd843;
	mov.b32 	%r1965, 8;
	// begin inline asm
	shfl.sync.up.b32 %r1948, %r1949, %r1965, %r2006, %r2007;
	// end inline asm
	// begin inline asm
	shfl.sync.up.b32 %r1953, %r1954, %r1965, %r2006, %r2007;
	// end inline asm
	mov.b64 	%rd844, {%r1948, %r1953};
	mov.b32 	%r1959, %f410;
	// begin inline asm
	shfl.sync.up.b32 %r1958, %r1959, %r1965, %r2006, %r2007;
	// end inline asm
	mov.b32 	%f412, %r1958;
	// begin inline asm
	shfl.sync.up.b32 %r1963, %r1964, %r1965, %r2006, %r2007;
	// end inline asm
	setp.eq.s64 	%p653, %rd843, 0;
	setp.lt.f32 	%p654, %f410, %f412;
	and.pred  	%p655, %p653, %p654;
	selp.b32 	%r2011, %r1963, %r1964, %p655;
	selp.f32 	%f413, %f412, %f410, %p655;
	setp.lt.s32 	%p656, %r1842, 8;
	selp.b32 	%r1984, %r1964, %r2011, %p656;
	selp.f32 	%f414, %f410, %f413, %p656;
	selp.b64 	%rd845, 0, %rd844, %p656;
	add.s64 	%rd846, %rd845, %rd843;
	mov.b64 	{%r1969, %r1974}, %rd846;
	mov.b32 	%r1985, 16;
	// begin inline asm
	shfl.sync.up.b32 %r1968, %r1969, %r1985, %r2006, %r2007;
	// end inline asm
	// begin inline asm
	shfl.sync.up.b32 %r1973, %r1974, %r1985, %r2006, %r2007;
	// end inline asm
	mov.b64 	%rd847, {%r1968, %r1973};
	mov.b32 	%r1979, %f414;
	// begin inline asm
	shfl.sync.up.b32 %r1978, %r1979, %r1985, %r2006, %r2007;
	// end inline asm
	mov.b32 	%f416, %r1978;
	// begin inline asm
	shfl.sync.up.b32 %r1983, %r1984, %r1985, %r2006, %r2007;
	// end inline asm
	setp.eq.s64 	%p657, %rd846, 0;
	setp.lt.f32 	%p658, %f414, %f416;
	and.pred  	%p659, %p657, %p658;
	selp.b32 	%r34, %r1983, %r1984, %p659;
	selp.f32 	%f18, %f416, %f414, %p659;
	setp.lt.s32 	%p660, %r1842, 16;
	selp.b32 	%r2004, %r1984, %r34, %p660;
	selp.f32 	%f417, %f414, %f18, %p660;
	selp.b64 	%rd848, 0, %rd847, %p660;
	add.s64 	%rd21, %rd848, %rd846;
	mov.b64 	{%r1989, %r1994}, %rd21;
	// begin inline asm
	shfl.sync.up.b32 %r1988, %r1989, %r2005, %r2006, %r2007;
	// end inline asm
	// begin inline asm
	shfl.sync.up.b32 %r1993, %r1994, %r2005, %r2006, %r2007;
	// end inline asm
	mov.b64 	%rd929, {%r1988, %r1993};
	mov.b32 	%r1999, %f417;
	// begin inline asm
	shfl.sync.up.b32 %r1998, %r1999, %r2005, %r2006, %r2007;
	// end inline asm
	mov.b32 	%f457, %r1998;
	// begin inline asm
	shfl.sync.up.b32 %r2157, %r2004, %r2005, %r2006, %r2007;
	// end inline asm
	setp.ne.s32 	%p661, %r1842, 31;
	@%p661 bra 	$L__BB22_30;
	shl.b32 	%r2012, %r4, 4;
	add.s32 	%r2014, %r1850, %r2012;
	st.shared.u64 	[%r2014], %rd21;
	mov.b32 	%r2015, %f18;
	st.shared.v2.u32 	[%r2014+8], {%r2015, %r34};
$L__BB22_30:
	bar.sync 	0;
	ld.shared.u64 	%rd849, [_ZN6thrust24THRUST_300001_SM_1000_NS8cuda_cub4core6detail5shmemE];
	ld.shared.v2.u32 	{%r2016, %r2017}, [_ZN6thrust24THRUST_300001_SM_1000_NS8cuda_cub4core6detail5shmemE+8];
	mov.b32 	%f418, %r2016;
	setp.eq.s32 	%p662, %r4, 1;
	selp.b32 	%r2020, %r2017, 0, %p662;
	selp.f32 	%f419, %f418, 0f00000000, %p662;
	ld.shared.u64 	%rd850, [_ZN6thrust24THRUST_300001_SM_1000_NS8cuda_cub4core6detail5shmemE+16];
	ld.shared.v2.u32 	{%r2021, %r2022}, [_ZN6thrust24THRUST_300001_SM_1000_NS8cuda_cub4core6detail5shmemE+24];
	mov.b32 	%f420, %r2021;
	add.s64 	%rd851, %rd850, %rd849;
	setp.eq.s64 	%p663, %rd850, 0;
	setp.gt.f32 	%p664, %f418, %f420;
	and.pred  	%p665, %p663, %p664;
	selp.b32 	%r2025, %r2017, %r2022, %p665;
	selp.f32 	%f421, %f418, %f420, %p665;
	setp.eq.s32 	%p666, %r4, 2;
	selp.b32 	%r2026, %r2025, %r2020, %p666;
	selp.f32 	%f423, %f421, %f419, %p666;
	selp.b64 	%rd852, %rd851, %rd849, %p666;
	ld.shared.u64 	%rd853, [_ZN6thrust24THRUST_300001_SM_1000_NS8cuda_cub4core6detail5shmemE+32];
	ld.shared.v2.u32 	{%r2027, %r2028}, [_ZN6thrust24THRUST_300001_SM_1000_NS8cuda_cub4core6detail5shmemE+40];
	mov.b32 	%f424, %r2027;
	add.s64 	%rd854, %rd853, %rd851;
	setp.eq.s64 	%p667, %rd853, 0;
	setp.gt.f32 	%p668, %f421, %f424;
	and.pred  	%p669, %p667, %p668;
	selp.b32 	%r2031, %r2025, %r2028, %p669;
	selp.f32 	%f425, %f421, %f424, %p669;
	setp.eq.s32 	%p670, %r4, 3;
	selp.b32 	%r2032, %r2031, %r2026, %p670;
	selp.f32 	%f427, %f425, %f423, %p670;
	selp.b64 	%rd855, %rd854, %rd852, %p670;
	ld.shared.u64 	%rd856, [_ZN6thrust24THRUST_300001_SM_1000_NS8cuda_cub4core6detail5shmemE+48];
	ld.shared.v2.u32 	{%r2033, %r2034}, [_ZN6thrust24THRUST_300001_SM_1000_NS8cuda_cub4core6detail5shmemE+56];
	mov.b32 	%f428, %r2033;
	add.s64 	%rd857, %rd856, %rd854;
	setp.eq.s64 	%p671, %rd856, 0;
	setp.gt.f32 	%p672, %f425, %f428;
	and.pred  	%p673, %p671, %p672;
	selp.b32 	%r2037, %r2031, %r2034, %p673;
	selp.f32 	%f429, %f425, %f428, %p673;
	setp.eq.s32 	%p674, %r4, 4;
	selp.b32 	%r2038, %r2037, %r2032, %p674;
	selp.f32 	%f431, %f429, %f427, %p674;
	selp.b64 	%rd858, %rd857, %rd855, %p674;
	ld.shared.u64 	%rd859, [_ZN6thrust24THRUST_300001_SM_1000_NS8cuda_cub4core6detail5shmemE+64];
	ld.shared.v2.u32 	{%r2039, %r2040}, [_ZN6thrust24THRUST_300001_SM_1000_NS8cuda_cub4core6detail5shmemE+72];
	mov.b32 	%f432, %r2039;
	add.s64 	%rd860, %rd859, %rd857;
	setp.eq.s64 	%p675, %rd859, 0;
	setp.gt.f32 	%p676, %f429, %f432;
	and.pred  	%p677, %p675, %p676;
	selp.b32 	%r2043, %r2037, %r2040, %p677;
	selp.f32 	%f433, %f429, %f432, %p677;
	setp.eq.s32 	%p678, %r4, 5;
	selp.b32 	%r2044, %r2043, %r2038, %p678;
	selp.f32 	%f435, %f433, %f431, %p678;
	selp.b64 	%rd861, %rd860, %rd858, %p678;
	ld.shared.u64 	%rd862, [_ZN6thrust24THRUST_300001_SM_1000_NS8cuda_cub4core6detail5shmemE+80];
	ld.shared.v2.u32 	{%r2045, %r2046}, [_ZN6thrust24THRUST_300001_SM_1000_NS8cuda_cub4core6detail5shmemE+88];
	mov.b32 	%f436, %r2045;
	add.s64 	%rd863, %rd862, %rd860;
	setp.eq.s64 	%p679, %rd862, 0;
	setp.gt.f32 	%p680, %f433, %f436;
	and.pred  	%p681, %p679, %p680;
	selp.b32 	%r2049, %r2043, %r2046, %p681;
	selp.f32 	%f437, %f433, %f436, %p681;
	setp.eq.s32 	%p682, %r4, 6;
	selp.b32 	%r2050, %r2049, %r2044, %p682;
	selp.f32 	%f439, %f437, %f435, %p682;
	selp.b64 	%rd864, %rd863, %rd861, %p682;
	ld.shared.u64 	%rd865, [_ZN6thrust24THRUST_300001_SM_1000_NS8cuda_cub4core6detail5shmemE+96];
	ld.shared.v2.u32 	{%r2051, %r2052}, [_ZN6thrust24THRUST_300001_SM_1000_NS8cuda_cub4core6detail5shmemE+104];
	mov.b32 	%f440, %r2051;
	add.s64 	%rd866, %rd865, %rd863;
	setp.eq.s64 	%p683, %rd865, 0;
	setp.gt.f32 	%p684, %f437, %f440;
	and.pred  	%p685, %p683, %p684;
	selp.b32 	%r2055, %r2049, %r2052, %p685;
	selp.f32 	%f441, %f437, %f440, %p685;
	setp.eq.s32 	%p686, %r4, 7;
	selp.b32 	%r36, %r2055, %r2050, %p686;
	selp.f32 	%f20, %f441, %f439, %p686;
	selp.b64 	%rd23, %rd866, %rd864, %p686;
	ld.shared.u64 	%rd867, [_ZN6thrust24THRUST_300001_SM_1000_NS8cuda_cub4core6detail5shmemE+112];
	ld.shared.v2.u32 	{%r2056, %r2057}, [_ZN6thrust24THRUST_300001_SM_1000_NS8cuda_cub4core6detail5shmemE+120];
	mov.b32 	%f443, %r2056;
	add.s64 	%rd24, %rd867, %rd866;
	setp.eq.s64 	%p687, %rd867, 0;
	setp.gt.f32 	%p688, %f441, %f443;
	and.pred  	%p689, %p687, %p688;
	selp.b32 	%r37, %r2055, %r2057, %p689;
	selp.f32 	%f21, %f441, %f443, %p689;
	setp.lt.u32 	%p690, %r2, 32;
	@%p690 bra 	$L__BB22_32;
	setp.eq.s64 	%p691, %rd929, 0;
	setp.gt.f32 	%p692, %f20, %f457;
	and.pred  	%p693, %p691, %p692;
	setp.eq.s32 	%p694, %r1842, 0;
	or.pred  	%p695, %p694, %p693;
	selp.b32 	%r2157, %r36, %r2157, %p695;
	selp.f32 	%f457, %f20, %f457, %p695;
	selp.b64 	%rd868, 0, %rd929, %p694;
	add.s64 	%rd929, %rd23, %rd868;
$L__BB22_32:
	setp.eq.s32 	%p696, %r2, 0;
	mov.u64 	%rd928, %rd926;
	@%p696 bra 	$L__BB22_34;
	add.s64 	%rd928, %rd926, %rd929;
	setp.eq.s64 	%p697, %rd926, 0;
	setp.gt.f32 	%p698, %f457, %f458;
	and.pred  	%p699, %p697, %p698;
	selp.b32 	%r2158, %r2157, %r2158, %p699;
	selp.f32 	%f458, %f457, %f458, %p699;
$L__BB22_34:
	setp.ne.s32 	%p700, %r5, %r6;
	add.s64 	%rd29, %rd928, %rd14;
	mov.u32 	%r2159, %r15;
	mov.f32 	%f459, %f2;
	@%p700 bra 	$L__BB22_37;
	setp.gt.f32 	%p701, %f458, %f2;
	mov.u32 	%r2159, %r2158;
	mov.f32 	%f459, %f458;
	@%p701 bra 	$L__BB22_37;
	mov.u32 	%r2159, %r15;
	mov.f32 	%f459, %f2;
$L__BB22_37:
	setp.ne.s32 	%p702, %r6, %r7;
	add.s64 	%rd30, %rd29, %rd15;
	mov.u32 	%r2160, %r16;
	mov.f32 	%f460, %f3;
	@%p702 bra 	$L__BB22_40;
	setp.gt.f32 	%p703, %f459, %f3;
	mov.u32 	%r2160, %r2159;
	mov.f32 	%f460, %f459;
	@%p703 bra 	$L__BB22_40;
	mov.u32 	%r2160, %r16;
	mov.f32 	%f460, %f3;
$L__BB22_40:
	setp.ne.s32 	%p704, %r7, %r8;
	add.s64 	%rd31, %rd30, %rd16;
	mov.u32 	%r2161, %r17;
	mov.f32 	%f461, %f4;
	@%p704 bra 	$L__BB22_43;
	setp.gt.f32 	%p705, %f460, %f4;
	mov.u32 	%r2161, %r2160;
	mov.f32 	%f461, %f460;
	@%p705 bra 	$L__BB22_43;
	mov.u32 	%r2161, %r17;
	mov.f32 	%f461, %f4;
$L__BB22_43:
	setp.ne.s32 	%p706, %r8, %r9;
	add.s64 	%rd32, %rd31, %rd17;
	mov.u32 	%r2162, %r18;
	mov.f32 	%f462, %f5;
	@%p706 bra 	$L__BB22_46;
	setp.gt.f32 	%p707, %f461, %f5;
	mov.u32 	%r2162, %r2161;
	mov.f32 	%f462, %f461;
	@%p707 bra 	$L__BB22_46;
	mov.u32 	%r2162, %r18;
	mov.f32 	%f462, %f5;
$L__BB22_46:
	setp.ne.s32 	%p708, %r9, %r10;
	add.s64 	%rd33, %rd32, %rd18;
	mov.u32 	%r2163, %r19;
	mov.f32 	%f463, %f6;
	@%p708 bra 	$L__BB22_49;
	setp.gt.f32 	%p709, %f462, %f6;
	mov.u32 	%r2163, %r2162;
	mov.f32 	%f463, %f462;
	@%p709 bra 	$L__BB22_49;
	mov.u32 	%r2163, %r19;
	mov.f32 	%f463, %f6;
$L__BB22_49:
	setp.ne.s32 	%p710, %r10, %r11;
	add.s64 	%rd34, %rd33, %rd19;
	mov.u32 	%r2164, %r20;
	mov.f32 	%f464, %f7;
	@%p710 bra 	$L__BB22_52;
	setp.gt.f32 	%p711, %f463, %f7;
	mov.u32 	%r2164, %r2163;
	mov.f32 	%f464, %f463;
	@%p711 bra 	$L__BB22_52;
	mov.u32 	%r2164, %r20;
	mov.f32 	%f464, %f7;
$L__BB22_52:
	setp.ne.s32 	%p712, %r11, %r12;
	add.s64 	%rd35, %rd34, %rd20;
	mov.u32 	%r2165, %r21;
	mov.f32 	%f465, %f8;
	@%p712 bra 	$L__BB22_55;
	setp.gt.f32 	%p713, %f464, %f8;
	mov.u32 	%r2165, %r2164;
	mov.f32 	%f465, %f464;
	@%p713 bra 	$L__BB22_55;
	mov.u32 	%r2165, %r21;
	mov.f32 	%f465, %f8;
$L__BB22_55:
	setp.ne.s32 	%p714, %r2, 0;
	@%p714 bra 	$L__BB22_57;
	add.s64 	%rd869, %rd263, 512;
	mov.b32 	%r2061, %f21;
	mov.b64 	%rd872, {%r2061, %r37};
	// begin inline asm
	st.cg.u64 [%rd869], %rd24;
	// end inline asm
	add.s64 	%rd871, %rd263, 520;
	// begin inline asm
	st.cg.u64 [%rd871], %rd872;
	// end inline asm
	add.s64 	%rd873, %rd261, 128;
	mov.b32 	%r2060, 101;
	// begin inline asm
	st.release.gpu.u32 [%rd873], %r2060;
	// end inline asm
	mov.b64 	%rd929, 0;
$L__BB22_57:
	setp.lt.s64 	%p715, %rd24, 257;
	@%p715 bra 	$L__BB22_82;
	bar.sync 	0;
	setp.eq.s64 	%p725, %rd926, 0;
	@%p725 bra 	$L__BB22_60;
	cvt.u32.u64 	%r2062, %rd929;
	mad.lo.s32 	%r2064, %r2062, 12, %r1850;
	st.shared.u32 	[%r2064], %r2140;
	st.shared.f32 	[%r2064+4], %f457;
	st.shared.u32 	[%r2064+8], %r2157;
$L__BB22_60:
	setp.eq.s32 	%p726, %r5, %r6;
	@%p726 bra 	$L__BB22_62;
	cvt.u32.u64 	%r2065, %rd928;
	mad.lo.s32 	%r2067, %r2065, 12, %r1850;
	st.shared.u32 	[%r2067], %r5;
	st.shared.f32 	[%r2067+4], %f458;
	st.shared.u32 	[%r2067+8], %r2158;
$L__BB22_62:
	setp.eq.s32 	%p727, %r6, %r7;
	@%p727 bra 	$L__BB22_64;
	cvt.u32.u64 	%r2068, %rd29;
	mad.lo.s32 	%r2070, %r2068, 12, %r1850;
	st.shared.u32 	[%r2070], %r6;
	st.shared.f32 	[%r2070+4], %f459;
	st.shared.u32 	[%r2070+8], %r2159;
$L__BB22_64:
	setp.eq.s32 	%p728, %r7, %r8;
	@%p728 bra 	$L__BB22_66;
	cvt.u32.u64 	%r2071, %rd30;
	mad.lo.s32 	%r2073, %r2071, 12, %r1850;
	st.shared.u32 	[%r2073], %r7;
	st.shared.f32 	[%r2073+4], %f460;
	st.shared.u32 	[%r2073+8], %r2160;
$L__BB22_66:
	setp.eq.s32 	%p729, %r8, %r9;
	@%p729 bra 	$L__BB22_68;
	cvt.u32.u64 	%r2074, %rd31;
	mad.lo.s32 	%r2076, %r2074, 12, %r1850;
	st.shared.u32 	[%r2076], %r8;
	st.shared.f32 	[%r2076+4], %f461;
	st.shared.u32 	[%r2076+8], %r2161;
$L__BB22_68:
	setp.eq.s32 	%p730, %r9, %r10;
	@%p730 bra 	$L__BB22_70;
	cvt.u32.u64 	%r2077, %rd32;
	mad.lo.s32 	%r2079, %r2077, 12, %r1850;
	st.shared.u32 	[%r2079], %r9;
	st.shared.f32 	[%r2079+4], %f462;
	st.shared.u32 	[%r2079+8], %r2162;
$L__BB22_70:
	setp.eq.s32 	%p731, %r10, %r11;
	@%p731 bra 	$L__BB22_72;
	cvt.u32.u64 	%r2080, %rd33;
	mad.lo.s32 	%r2082, %r2080, 12, %r1850;
	st.shared.u32 	[%r2082], %r10;
	st.shared.f32 	[%r2082+4], %f463;
	st.shared.u32 	[%r2082+8], %r2163;
$L__BB22_72:
	setp.eq.s32 	%p732, %r11, %r12;
	@%p732 bra 	$L__BB22_74;
	cvt.u32.u64 	%r2083, %rd34;
	mad.lo.s32 	%r2085, %r2083, 12, %r1850;
	st.shared.u32 	[%r2085], %r11;
	st.shared.f32 	[%r2085+4], %f464;
	st.shared.u32 	[%r2085+8], %r2164;
$L__BB22_74:
	setp.eq.s32 	%p733, %r12, %r13;
	@%p733 bra 	$L__BB22_76;
	cvt.u32.u64 	%r2086, %rd35;
	mad.lo.s32 	%r2088, %r2086, 12, %r1850;
	st.shared.u32 	[%r2088], %r12;
	st.shared.f32 	[%r2088+4], %f465;
	st.shared.u32 	[%r2088+8], %r2165;
$L__BB22_76:
	bar.sync 	0;
	cvt.u64.u32 	%rd935, %r2;
	setp.le.u64 	%p734, %rd24, %rd935;
	@%p734 bra 	$L__BB22_565;
	not.b64 	%rd911, %rd935;
	add.s64 	%rd38, %rd24, %rd911;
	shr.u64 	%rd912, %rd38, 8;
	add.s64 	%rd913, %rd912, 1;
	and.b64  	%rd930, %rd913, 3;
	and.b64  	%rd914, %rd38, 768;
	setp.eq.s64 	%p735, %rd914, 768;
	@%p735 bra 	$L__BB22_80;
	shl.b64 	%rd915, %rd935, 2;
	add.s64 	%rd933, %rd9, %rd915;
	add.s64 	%rd932, %rd8, %rd915;
	add.s64 	%rd931, %rd7, %rd915;
	mad.lo.s32 	%r2090, %r2, 12, %r1850;
	add.s32 	%r2166, %r2090, 4;
	shl.b64 	%rd916, %rd930, 8;
	add.s64 	%rd935, %rd916, %rd935;
$L__BB22_79:
	.pragma "nounroll";
	ld.shared.u32 	%r2091, [%r2166+-4];
	ld.shared.f32 	%f444, [%r2166];
	ld.shared.u32 	%r2092, [%r2166+4];
	st.global.u32 	[%rd931], %r2091;
	st.global.f32 	[%rd932], %f444;
	st.global.u32 	[%rd933], %r2092;
	add.s64 	%rd933, %rd933, 1024;
	add.s64 	%rd932, %rd932, 1024;
	add.s64 	%rd931, %rd931, 1024;
	add.s64 	%rd930, %rd930, -1;
	add.s32 	%r2166, %r2166, 3072;
	setp.ne.s64 	%p736, %rd930, 0;
	@%p736 bra 	$L__BB22_79;
$L__BB22_80:
	setp.lt.u64 	%p737, %rd38, 768;
	@%p737 bra 	$L__BB22_565;
$L__BB22_81:
	cvt.u32.u64 	%r2093, %rd935;
	mad.lo.s32 	%r2095, %r2093, 12, %r1850;
	ld.shared.u32 	%r2096, [%r2095];
	ld.shared.f32 	%f445, [%r2095+4];
	ld.shared.u32 	%r2097, [%r2095+8];
	shl.b64 	%rd917, %rd935, 2;
	add.s64 	%rd918, %rd7, %rd917;
	st.global.u32 	[%rd918], %r2096;
	add.s64 	%rd919, %rd8, %rd917;
	add.s64 	%rd920, %rd9, %rd917;
	st.global.f32 	[%rd919], %f445;
	st.global.u32 	[%rd920], %r2097;
	ld.shared.u32 	%r2098, [%r2095+3072];
	ld.shared.f32 	%f446, [%r2095+3076];
	ld.shared.u32 	%r2099, [%r2095+3080];
	and.b64  	%rd921, %rd917, 17179869180;
	add.s64 	%rd922, %rd7, %rd921;
	st.global.u32 	[%rd922+1024], %r2098;
	add.s64 	%rd923, %rd8, %rd921;
	add.s64 	%rd924, %rd9, %rd921;
	st.global.f32 	[%rd923+1024], %f446;
	st.global.u32 	[%rd924+1024], %r2099;
	ld.shared.u32 	%r2100, [%r2095+6144];
	ld.shared.f32 	%f447, [%r2095+6148];
	ld.shared.u32 	%r2101, [%r2095+6152];
	st.global.u32 	[%rd922+2048], %r2100;
	st.global.f32 	[%rd923+2048], %f447;
	st.global.u32 	[%rd924+2048], %r2101;
	ld.shared.u32 	%r2102, [%r2095+9216];
	ld.shared.f32 	%f448, [%r2095+9220];
	ld.shared.u32 	%r2103, [%r2095+9224];
	st.global.u32 	[%rd922+3072], %r2102;
	st.global.f32 	[%rd923+3072], %f448;
	st.global.u32 	[%rd924+3072], %r2103;
	add.s64 	%rd925, %rd935, 1024;
	and.b64  	%rd935, %rd925, 4294967295;
	setp.gt.u64 	%p738, %rd24, %rd935;
	@%p738 bra 	$L__BB22_81;
	bra.uni 	$L__BB22_565;
$L__BB22_82:
	setp.eq.s64 	%p716, %rd926, 0;
	@%p716 bra 	$L__BB22_84;
	shl.b64 	%rd875, %rd929, 2;
	add.s64 	%rd876, %rd7, %rd875;
	st.global.u32 	[%rd876], %r2140;
	add.s64 	%rd877, %rd8, %rd875;
	add.s64 	%rd878, %rd9, %rd875;
	st.global.f32 	[%rd877], %f457;
	st.global.u32 	[%rd878], %r2157;
$L__BB22_84:
	setp.eq.s32 	%p717, %r5, %r6;
	@%p717 bra 	$L__BB22_86;
	shl.b64 	%rd879, %rd928, 2;
	add.s64 	%rd880, %rd7, %rd879;
	st.global.u32 	[%rd880], %r5;
	add.s64 	%rd881, %rd8, %rd879;
	add.s64 	%rd882, %rd9, %rd879;
	st.global.f32 	[%rd881], %f458;
	st.global.u32 	[%rd882], %r2158;
$L__BB22_86:
	setp.eq.s32 	%p718, %r6, %r7;
	@%p718 bra 	$L__BB22_88;
	shl.b64 	%rd883, %rd29, 2;
	add.s64 	%rd884, %rd7, %rd883;
	st.global.u32 	[%rd884], %r6;
	add.s64 	%rd885, %rd8, %rd883;
	add.s64 	%rd886, %rd9, %rd883;
	st.global.f32 	[%rd885], %f459;
	st.global.u32 	[%rd886], %r2159;
$L__BB22_88:
	setp.eq.s32 	%p719, %r7, %r8;
	@%p719 bra 	$L__BB22_90;
	shl.b64 	%rd887, %rd30, 2;
	add.s64 	%rd888, %rd7, %rd887;
	st.global.u32 	[%rd888], %r7;
	add.s64 	%rd889, %rd8, %rd887;
	add.s64 	%rd890, %rd9, %rd887;
	st.global.f32 	[%rd889], %f460;
	st.global.u32 	[%rd890], %r2160;
$L__BB22_90:
	setp.eq.s32 	%p720, %r8, %r9;
	@%p720 bra 	$L__BB22_92;
	shl.b64 	%rd891, %rd31, 2;
	add.s64 	%rd892, %rd7, %rd891;
	st.global.u32 	[%rd892], %r8;
	add.s64 	%rd893, %rd8, %rd891;
	add.s64 	%rd894, %rd9, %rd891;
	st.global.f32 	[%rd893], %f461;
	st.global.u32 	[%rd894], %r2161;
$L__BB22_92:
	setp.eq.s32 	%p721, %r9, %r10;
	@%p721 bra 	$L__BB22_94;
	shl.b64 	%rd895, %rd32, 2;
	add.s64 	%rd896, %rd7, %rd895;
	st.global.u32 	[%rd896], %r9;
	add.s64 	%rd897, %rd8, %rd895;
	add.s64 	%rd898, %rd9, %rd895;
	st.global.f32 	[%rd897], %f462;
	st.global.u32 	[%rd898], %r2162;
$L__BB22_94:
	setp.eq.s32 	%p722, %r10, %r11;
	@%p722 bra 	$L__BB22_96;
	shl.b64 	%rd899, %rd33, 2;
	add.s64 	%rd900, %rd7, %rd899;
	st.global.u32 	[%rd900], %r10;
	add.s64 	%rd901, %rd8, %rd899;
	add.s64 	%rd902, %rd9, %rd899;
	st.global.f32 	[%rd901], %f463;
	st.global.u32 	[%rd902], %r2163;
$L__BB22_96:
	setp.eq.s32 	%p723, %r11, %r12;
	@%p723 bra 	$L__BB22_98;
	shl.b64 	%rd903, %rd34, 2;
	add.s64 	%rd904, %rd7, %rd903;
	st.global.u32 	[%rd904], %r11;
	add.s64 	%rd905, %rd8, %rd903;
	add.s64 	%rd906, %rd9, %rd903;
	st.global.f32 	[%rd905], %f464;
	st.global.u32 	[%rd906], %r2164;
$L__BB22_98:
	setp.eq.s32 	%p724, %r12, %r13;
	@%p724 bra 	$L__BB22_565;
	shl.b64 	%rd907, %rd35, 2;
	add.s64 	%rd908, %rd7, %rd907;
	st.global.u32 	[%rd908], %r12;
	add.s64 	%rd909, %rd8, %rd907;
	add.s64 	%rd910, %rd9, %rd907;
	st.global.f32 	[%rd909], %f465;
	st.global.u32 	[%rd910], %r2165;
	bra.uni 	$L__BB22_565;
$L__BB22_100:
	mov.u32 	%r52, %tid.x;
	and.b32  	%r1317, %r52, 31;
	and.b32  	%r1318, %r52, 992;
	mul.lo.s32 	%r1319, %r1318, 9;
	or.b32  	%r1320, %r1319, %r1317;
	cvt.u64.u32 	%rd641, %r1320;
	add.s64 	%rd55, %rd10, %rd641;
	shl.b64 	%rd642, %rd55, 2;
	add.s64 	%rd632, %rd4, %rd642;
	// begin inline asm
	ld.global.nc.u32 %r1306, [%rd632];
	// end inline asm
	add.s64 	%rd633, %rd632, 128;
	// begin inline asm
	ld.global.nc.u32 %r1307, [%rd633];
	// end inline asm
	add.s64 	%rd634, %rd632, 256;
	// begin inline asm
	ld.global.nc.u32 %r1308, [%rd634];
	// end inline asm
	add.s64 	%rd635, %rd632, 384;
	// begin inline asm
	ld.global.nc.u32 %r1309, [%rd635];
	// end inline asm
	add.s64 	%rd636, %rd632, 512;
	// begin inline asm
	ld.global.nc.u32 %r1310, [%rd636];
	// end inline asm
	add.s64 	%rd637, %rd632, 640;
	// begin inline asm
	ld.global.nc.u32 %r1311, [%rd637];
	// end inline asm
	add.s64 	%rd638, %rd632, 768;
	// begin inline asm
	ld.global.nc.u32 %r1312, [%rd638];
	// end inline asm
	add.s64 	%rd639, %rd632, 896;
	// begin inline asm
	ld.global.nc.u32 %r1313, [%rd639];
	// end inline asm
	add.s64 	%rd640, %rd632, 1024;
	// begin inline asm
	ld.global.nc.u32 %r1314, [%rd640];
	// end inline asm
	// begin inline asm
	mov.u32 %r1315, %laneid;
	// end inline asm
	shr.u32 	%r54, %r52, 5;
	mad.lo.s32 	%r55, %r54, 288, %r1315;
	shl.b32 	%r1321, %r55, 2;
	mov.u32 	%r1322, _ZN6thrust24THRUST_300001_SM_1000_NS8cuda_cub4core6detail5shmemE;
	add.s32 	%r56, %r1322, %r1321;
	st.shared.u32 	[%r56], %r1306;
	st.shared.u32 	[%r56+128], %r1307;
	st.shared.u32 	[%r56+256], %r1308;
	st.shared.u32 	[%r56+384], %r1309;
	st.shared.u32 	[%r56+512], %r1310;
	st.shared.u32 	[%r56+640], %r1311;
	st.shared.u32 	[%r56+768], %r1312;
	st.shared.u32 	[%r56+896], %r1313;
	st.shared.u32 	[%r56+1024], %r1314;
	bar.warp.sync 	-1;
	shl.b32 	%r57, %r1315, 3;
	shl.b32 	%r1323, %r1315, 5;
	add.s32 	%r58, %r56, %r1323;
	ld.shared.u32 	%r59, [%r58];
	ld.shared.u32 	%r60, [%r58+4];
	ld.shared.u32 	%r61, [%r58+8];
	ld.shared.u32 	%r62, [%r58+12];
	ld.shared.u32 	%r63, [%r58+16];
	ld.shared.u32 	%r64, [%r58+20];
	ld.shared.u32 	%r65, [%r58+24];
	ld.shared.u32 	%r66, [%r58+28];
	ld.shared.u32 	%r67, [%r58+32];
	setp.ne.s32 	%p429, %r52, 0;
	mov.b32 	%r2168, 0;
	@%p429 bra 	$L__BB22_102;
	shl.b64 	%rd644, %rd10, 2;
	add.s64 	%rd645, %rd4, %rd644;
	add.s64 	%rd643, %rd645, -4;
	// begin inline asm
	ld.global.nc.u32 %r2168, [%rd643];
	// end inline asm
$L__BB22_102:
	setp.eq.s32 	%p430, %r52, 0;
	bar.sync 	0;
	add.s64 	%rd647, %rd5, %rd642;
	add.s64 	%rd648, %rd6, %rd642;
	ld.global.u32 	%r1325, [%rd647];
	ld.global.u32 	%r1326, [%rd648];
	ld.global.u32 	%r1327, [%rd647+128];
	ld.global.u32 	%r1328, [%rd648+128];
	ld.global.u32 	%r1329, [%rd647+256];
	ld.global.u32 	%r1330, [%rd648+256];
	ld.global.u32 	%r1331, [%rd647+384];
	ld.global.u32 	%r1332, [%rd648+384];
	ld.global.u32 	%r1333, [%rd647+512];
	ld.global.u32 	%r1334, [%rd648+512];
	ld.global.u32 	%r1335, [%rd647+640];
	ld.global.u32 	%r1336, [%rd648+640];
	ld.global.u32 	%r1337, [%rd647+768];
	ld.global.u32 	%r1338, [%rd648+768];
	ld.global.u32 	%r1339, [%rd647+896];
	ld.global.u32 	%r1340, [%rd648+896];
	ld.global.u32 	%r1341, [%rd647+1024];
	ld.global.u32 	%r1342, [%rd648+1024];
	add.s32 	%r1344, %r56, %r1321;
	st.shared.v2.u32 	[%r1344], {%r1325, %r1326};
	st.shared.v2.u32 	[%r1344+256], {%r1327, %r1328};
	st.shared.v2.u32 	[%r1344+512], {%r1329, %r1330};
	st.shared.v2.u32 	[%r1344+768], {%r1331, %r1332};
	st.shared.v2.u32 	[%r1344+1024], {%r1333, %r1334};
	st.shared.v2.u32 	[%r1344+1280], {%r1335, %r1336};
	st.shared.v2.u32 	[%r1344+1536], {%r1337, %r1338};
	st.shared.v2.u32 	[%r1344+1792], {%r1339, %r1340};
	st.shared.v2.u32 	[%r1344+2048], {%r1341, %r1342};
	bar.warp.sync 	-1;
	add.s32 	%r1345, %r55, %r57;
	shl.b32 	%r1346, %r1345, 2;
	add.s32 	%r1347, %r58, %r1346;
	ld.shared.v2.u32 	{%r1348, %r70}, [%r1347];
	mov.b32 	%f33, %r1348;
	ld.shared.v2.u32 	{%r1349, %r71}, [%r1347+8];
	mov.b32 	%f34, %r1349;
	ld.shared.v2.u32 	{%r1350, %r72}, [%r1347+16];
	mov.b32 	%f35, %r1350;
	ld.shared.v2.u32 	{%r1351, %r73}, [%r1347+24];
	mov.b32 	%f36, %r1351;
	ld.shared.v2.u32 	{%r1352, %r74}, [%r1347+32];
	mov.b32 	%f37, %r1352;
	ld.shared.v2.u32 	{%r1353, %r75}, [%r1347+40];
	mov.b32 	%f38, %r1353;
	ld.shared.v2.u32 	{%r1354, %r76}, [%r1347+48];
	mov.b32 	%f39, %r1354;
	ld.shared.v2.u32 	{%r1355, %r77}, [%r1347+56];
	mov.b32 	%f40, %r1355;
	ld.shared.v2.u32 	{%r1356, %r78}, [%r1347+64];
	mov.b32 	%f41, %r1356;
	bar.sync 	0;
	shl.b32 	%r1357, %r52, 2;
	add.s32 	%r1359, %r1322, %r1357;
	add.s32 	%r79, %r1359, 1240;
	st.shared.u32 	[%r1359+1240], %r67;
	bar.sync 	0;
	@%p430 bra 	$L__BB22_104;
	ld.shared.u32 	%r2168, [%r79+-4];
$L__BB22_104:
	setp.ne.s32 	%p431, %r2168, %r59;
	selp.u64 	%rd56, 1, 0, %p431;
	setp.ne.s32 	%p432, %r59, %r60;
	selp.u64 	%rd649, 1, 0, %p432;
	add.s64 	%rd57, %rd649, %rd56;
	mov.u32 	%r2169, %r71;
	mov.u32 	%r2170, %r1349;
	mov.f32 	%f466, %f34;
	@%p432 bra 	$L__BB22_107;
	setp.gt.f32 	%p433, %f33, %f34;
	mov.u32 	%r2169, %r70;
	mov.u32 	%r2170, %r1348;
	mov.f32 	%f466, %f33;
	@%p433 bra 	$L__BB22_107;
	mov.u32 	%r2169, %r71;
	mov.u32 	%r2170, %r1349;
	mov.f32 	%f466, %f34;
$L__BB22_107:
	setp.ne.s32 	%p434, %r60, %r61;
	selp.u64 	%rd650, 1, 0, %p434;
	add.s64 	%rd58, %rd57, %rd650;
	mov.u32 	%r2171, %r72;
	mov.u32 	%r2172, %r1350;
	mov.f32 	%f467, %f35;
	@%p434 bra 	$L__BB22_110;
	setp.gt.f32 	%p435, %f466, %f35;
	mov.u32 	%r2171, %r2169;
	mov.u32 	%r2172, %r2170;
	mov.f32 	%f467, %f466;
	@%p435 bra 	$L__BB22_110;
	mov.u32 	%r2171, %r72;
	mov.u32 	%r2172, %r1350;
	mov.f32 	%f467, %f35;
$L__BB22_110:
	setp.ne.s32 	%p436, %r61, %r62;
	selp.u64 	%rd651, 1, 0, %p436;
	add.s64 	%rd59, %rd58, %rd651;
	mov.u32 	%r2173, %r73;
	mov.u32 	%r2174, %r1351;
	mov.f32 	%f468, %f36;
	@%p436 bra 	$L__BB22_113;
	setp.gt.f32 	%p437, %f467, %f36;
	mov.u32 	%r2173, %r2171;
	mov.u32 	%r2174, %r2172;
	mov.f32 	%f468, %f467;
	@%p437 bra 	$L__BB22_113;
	mov.u32 	%r2173, %r73;
	mov.u32 	%r2174, %r1351;
	mov.f32 	%f468, %f36;
$L__BB22_113:
	setp.ne.s32 	%p438, %r62, %r63;
	selp.u64 	%rd652, 1, 0, %p438;
	add.s64 	%rd60, %rd59, %rd652;
	mov.u32 	%r2175, %r74;
	mov.u32 	%r2176, %r1352;
	mov.f32 	%f469, %f37;
	@%p438 bra 	$L__BB22_116;
	setp.gt.f32 	%p439, %f468, %f37;
	mov.u32 	%r2175, %r2173;
	mov.u32 	%r2176, %r2174;
	mov.f32 	%f469, %f468;
	@%p439 bra 	$L__BB22_116;
	mov.u32 	%r2175, %r74;
	mov.u32 	%r2176, %r1352;
	mov.f32 	%f469, %f37;
$L__BB22_116:
	setp.ne.s32 	%p440, %r63, %r64;
	selp.u64 	%rd653, 1, 0, %p440;
	add.s64 	%rd61, %rd60, %rd653;
	mov.u32 	%r2177, %r75;
	mov.u32 	%r2178, %r1353;
	mov.f32 	%f470, %f38;
	@%p440 bra 	$L__BB22_119;
	setp.gt.f32 	%p441, %f469, %f38;
	mov.u32 	%r2177, %r2175;
	mov.u32 	%r2178, %r2176;
	mov.f32 	%f470, %f469;
	@%p441 bra 	$L__BB22_119;
	mov.u32 	%r2177, %r75;
	mov.u32 	%r2178, %r1353;
	mov.f32 	%f470, %f38;
$L__BB22_119:
	setp.ne.s32 	%p442, %r64, %r65;
	selp.u64 	%rd654, 1, 0, %p442;
	add.s64 	%rd62, %rd61, %rd654;
	mov.u32 	%r2179, %r76;
	mov.u32 	%r2180, %r1354;
	mov.f32 	%f471, %f39;
	@%p442 bra 	$L__BB22_122;
	setp.gt.f32 	%p443, %f470, %f39;
	mov.u32 	%r2179, %r2177;
	mov.u32 	%r2180, %r2178;
	mov.f32 	%f471, %f470;
	@%p443 bra 	$L__BB22_122;
	mov.u32 	%r2179, %r76;
	mov.u32 	%r2180, %r1354;
	mov.f32 	%f471, %f39;
$L__BB22_122:
	setp.ne.s32 	%p444, %r65, %r66;
	selp.u64 	%rd655, 1, 0, %p444;
	add.s64 	%rd63, %rd62, %rd655;
	mov.u32 	%r2181, %r77;
	mov.u32 	%r2182, %r1355;
	mov.f32 	%f472, %f40;
	@%p444 bra 	$L__BB22_125;
	setp.gt.f32 	%p445, %f471, %f40;
	mov.u32 	%r2181, %r2179;
	mov.u32 	%r2182, %r2180;
	mov.f32 	%f472, %f471;
	@%p445 bra 	$L__BB22_125;
	mov.u32 	%r2181, %r77;
	mov.u32 	%r2182, %r1355;
	mov.f32 	%f472, %f40;
$L__BB22_125:
	setp.ne.s32 	%p446, %r66, %r67;
	mov.u32 	%r2183, %r78;
	mov.u32 	%r2184, %r1356;
	mov.f32 	%f473, %f41;
	@%p446 bra 	$L__BB22_128;
	setp.gt.f32 	%p447, %f472, %f41;
	mov.u32 	%r2183, %r2181;
	mov.u32 	%r2184, %r2182;
	mov.f32 	%f473, %f472;
	@%p447 bra 	$L__BB22_128;
	mov.u32 	%r2183, %r78;
	mov.u32 	%r2184, %r1356;
	mov.f32 	%f473, %f41;
$L__BB22_128:
	setp.ne.s32 	%p448, %r66, %r67;
	selp.u64 	%rd656, 1, 0, %p448;
	add.s64 	%rd657, %rd63, %rd656;
	mov.b64 	{%r1361, %r1366}, %rd657;
	mov.b32 	%r1477, 1;
	mov.b32 	%r1478, 0;
	mov.b32 	%r1479, -1;
	// begin inline asm
	shfl.sync.up.b32 %r1360, %r1361, %r1477, %r1478, %r1479;
	// end inline asm
	// begin inline asm
	shfl.sync.up.b32 %r1365, %r1366, %r1477, %r1478, %r1479;
	// end inline asm
	mov.b64 	%rd658, {%r1360, %r1365};
	// begin inline asm
	shfl.sync.up.b32 %r1370, %r2184, %r1477, %r1478, %r1479;
	// end inline asm
	mov.b32 	%f337, %r1370;
	// begin inline asm
	shfl.sync.up.b32 %r1375, %r2183, %r1477, %r1478, %r1479;
	// end inline asm
	setp.eq.s64 	%p449, %rd657, 0;
	setp.lt.f32 	%p450, %f473, %f337;
	and.pred  	%p451, %p449, %p450;
	selp.b32 	%r1480, %r1375, %r2183, %p451;
	selp.f32 	%f338, %f337, %f473, %p451;
	setp.lt.s32 	%p452, %r1315, 1;
	selp.b32 	%r1396, %r2183, %r1480, %p452;
	selp.f32 	%f339, %f473, %f338, %p452;
	selp.b64 	%rd659, 0, %rd658, %p452;
	add.s64 	%rd660, %rd659, %rd657;
	mov.b64 	{%r1381, %r1386}, %rd660;
	mov.b32 	%r1397, 2;
	// begin inline asm
	shfl.sync.up.b32 %r1380, %r1381, %r1397, %r1478, %r1479;
	// end inline asm
	// begin inline asm
	shfl.sync.up.b32 %r1385, %r1386, %r1397, %r1478, %r1479;
	// end inline asm
	mov.b64 	%rd661, {%r1380, %r1385};
	mov.b32 	%r1391, %f339;
	// begin inline asm
	shfl.sync.up.b32 %r1390, %r1391, %r1397, %r1478, %r1479;
	// end inline asm
	mov.b32 	%f341, %r1390;
	// begin inline asm
	shfl.sync.up.b32 %r1395, %r1396, %r1397, %r1478, %r1479;
	// end inline asm
	setp.eq.s64 	%p453, %rd660, 0;
	setp.lt.f32 	%p454, %f339, %f341;
	and.pred  	%p455, %p453, %p454;
	selp.b32 	%r1481, %r1395, %r1396, %p455;
	selp.f32 	%f342, %f341, %f339, %p455;
	setp.lt.s32 	%p456, %r1315, 2;
	selp.b32 	%r1416, %r1396, %r1481, %p456;
	selp.f32 	%f343, %f339, %f342, %p456;
	selp.b64 	%rd662, 0, %rd661, %p456;
	add.s64 	%rd663, %rd662, %rd660;
	mov.b64 	{%r1401, %r1406}, %rd663;
	mov.b32 	%r1417, 4;
	// begin inline asm
	shfl.sync.up.b32 %r1400, %r1401, %r1417, %r1478, %r1479;
	// end inline asm
	// begin inline asm
	shfl.sync.up.b32 %r1405, %r1406, %r1417, %r1478, %r1479;
	// end inline asm
	mov.b64 	%rd664, {%r1400, %r1405};
	mov.b32 	%r1411, %f343;
	// begin inline asm
	shfl.sync.up.b32 %r1410, %r1411, %r1417, %r1478, %r1479;
	// end inline asm
	mov.b32 	%f345, %r1410;
	// begin inline asm
	shfl.sync.up.b32 %r1415, %r1416, %r1417, %r1478, %r1479;
	// end inline asm
	setp.eq.s64 	%p457, %rd663, 0;
	setp.lt.f32 	%p458, %f343, %f345;
	and.pred  	%p459, %p457, %p458;
	selp.b32 	%r1482, %r1415, %r1416, %p459;
	selp.f32 	%f346, %f345, %f343, %p459;
	setp.lt.s32 	%p460, %r1315, 4;
	selp.b32 	%r1436, %r1416, %r1482, %p460;
	selp.f32 	%f347, %f343, %f346, %p460;
	selp.b64 	%rd665, 0, %rd664, %p460;
	add.s64 	%rd666, %rd665, %rd663;
	mov.b64 	{%r1421, %r1426}, %rd666;
	mov.b32 	%r1437, 8;
	// begin inline asm
	shfl.sync.up.b32 %r1420, %r1421, %r1437, %r1478, %r1479;
	// end inline asm
	// begin inline asm
	shfl.sync.up.b32 %r1425, %r1426, %r1437, %r1478, %r1479;
	// end inline asm
	mov.b64 	%rd667, {%r1420, %r1425};
	mov.b32 	%r1431, %f347;
	// begin inline asm
	shfl.sync.up.b32 %r1430, %r1431, %r1437, %r1478, %r1479;
	// end inline asm
	mov.b32 	%f349, %r1430;
	// begin inline asm
	shfl.sync.up.b32 %r1435, %r1436, %r1437, %r1478, %r1479;
	// end inline asm
	setp.eq.s64 	%p461, %rd666, 0;
	setp.lt.f32 	%p462, %f347, %f349;
	and.pred  	%p463, %p461, %p462;
	selp.b32 	%r1483, %r1435, %r1436, %p463;
	selp.f32 	%f350, %f349, %f347, %p463;
	setp.lt.s32 	%p464, %r1315, 8;
	selp.b32 	%r1456, %r1436, %r1483, %p464;
	selp.f32 	%f351, %f347, %f350, %p464;
	selp.b64 	%rd668, 0, %rd667, %p464;
	add.s64 	%rd669, %rd668, %rd666;
	mov.b64 	{%r1441, %r1446}, %rd669;
	mov.b32 	%r1457, 16;
	// begin inline asm
	shfl.sync.up.b32 %r1440, %r1441, %r1457, %r1478, %r1479;
	// end inline asm
	// begin inline asm
	shfl.sync.up.b32 %r1445, %r1446, %r1457, %r1478, %r1479;
	// end inline asm
	mov.b64 	%rd670, {%r1440, %r1445};
	mov.b32 	%r1451, %f351;
	// begin inline asm
	shfl.sync.up.b32 %r1450, %r1451, %r1457, %r1478, %r1479;
	// end inline asm
	mov.b32 	%f353, %r1450;
	// begin inline asm
	shfl.sync.up.b32 %r1455, %r1456, %r1457, %r1478, %r1479;
	// end inline asm
	setp.eq.s64 	%p465, %rd669, 0;
	setp.lt.f32 	%p466, %f351, %f353;
	and.pred  	%p467, %p465, %p466;
	selp.b32 	%r90, %r1455, %r1456, %p467;
	selp.f32 	%f50, %f353, %f351, %p467;
	setp.lt.s32 	%p468, %r1315, 16;
	selp.b32 	%r1476, %r1456, %r90, %p468;
	selp.f32 	%f354, %f351, %f50, %p468;
	selp.b64 	%rd671, 0, %rd670, %p468;
	add.s64 	%rd64, %rd671, %rd669;
	mov.b64 	{%r1461, %r1466}, %rd64;
	// begin inline asm
	shfl.sync.up.b32 %r1460, %r1461, %r1477, %r1478, %r1479;
	// end inline asm
	// begin inline asm
	shfl.sync.up.b32 %r1465, %r1466, %r1477, %r1478, %r1479;
	// end inline asm
	mov.b64 	%rd950, {%r1460, %r1465};
	mov.b32 	%r1471, %f354;
	// begin inline asm
	shfl.sync.up.b32 %r1470, %r1471, %r1477, %r1478, %r1479;
	// end inline asm
	mov.b32 	%f487, %r1470;
	// begin inline asm
	shfl.sync.up.b32 %r2200, %r1476, %r1477, %r1478, %r1479;
	// end inline asm
	setp.ne.s32 	%p469, %r1315, 31;
	@%p469 bra 	$L__BB22_130;
	shl.b32 	%r1484, %r54, 4;
	add.s32 	%r1486, %r1322, %r1484;
	st.shared.u64 	[%r1486], %rd64;
	mov.b32 	%r1487, %f50;
	st.shared.v2.u32 	[%r1486+8], {%r1487, %r90};
$L__BB22_130:
	bar.sync 	0;
	ld.shared.u64 	%rd672, [_ZN6thrust24THRUST_300001_SM_1000_NS8cuda_cub4core6detail5shmemE];
	ld.shared.v2.u32 	{%r1488, %r1489}, [_ZN6thrust24THRUST_300001_SM_1000_NS8cuda_cub4core6detail5shmemE+8];
	mov.b32 	%f355, %r1488;
	setp.eq.s32 	%p470, %r54, 1;
	selp.b32 	%r1492, %r1489, 0, %p470;
	selp.f32 	%f356, %f355, 0f00000000, %p470;
	ld.shared.u64 	%rd673, [_ZN6thrust24THRUST_300001_SM_1000_NS8cuda_cub4core6detail5shmemE+16];
	ld.shared.v2.u32 	{%r1493, %r1494}, [_ZN6thrust24THRUST_300001_SM_1000_NS8cuda_cub4core6detail5shmemE+24];
	mov.b32 	%f357, %r1493;
	add.s64 	%rd674, %rd673, %rd672;
	setp.eq.s64 	%p471, %rd673, 0;
	setp.gt.f32 	%p472, %f355, %f357;
	and.pred  	%p473, %p471, %p472;
	selp.b32 	%r1497, %r1489, %r1494, %p473;
	selp.f32 	%f358, %f355, %f357, %p473;
	setp.eq.s32 	%p474, %r54, 2;
	selp.b32 	%r1498, %r1497, %r1492, %p474;
	selp.f32 	%f360, %f358, %f356, %p474;
	selp.b64 	%rd675, %rd674, %rd672, %p474;
	ld.shared.u64 	%rd676, [_ZN6thrust24THRUST_300001_SM_1000_NS8cuda_cub4core6detail5shmemE+32];
	ld.shared.v2.u32 	{%r1499, %r1500}, [_ZN6thrust24THRUST_300001_SM_1000_NS8cuda_cub4core6detail5shmemE+40];
	mov.b32 	%f361, %r1499;
	add.s64 	%rd677, %rd676, %rd674;
	setp.eq.s64 	%p475, %rd676, 0;
	setp.gt.f32 	%p476, %f358, %f361;
	and.pred  	%p477, %p475, %p476;
	selp.b32 	%r1503, %r1497, %r1500, %p477;
	selp.f32 	%f362, %f358, %f361, %p477;
	setp.eq.s32 	%p478, %r54, 3;
	selp.b32 	%r1504, %r1503, %r1498, %p478;
	selp.f32 	%f364, %f362, %f360, %p478;
	selp.b64 	%rd678, %rd677, %rd675, %p478;
	ld.shared.u64 	%rd679, [_ZN6thrust24THRUST_300001_SM_1000_NS8cuda_cub4core6detail5shmemE+48];
	ld.shared.v2.u32 	{%r1505, %r1506}, [_ZN6thrust24THRUST_300001_SM_1000_NS8cuda_cub4core6detail5shmemE+56];
	mov.b32 	%f365, %r1505;
	add.s64 	%rd680, %rd679, %rd677;
	setp.eq.s64 	%p479, %rd679, 0;
	setp.gt.f32 	%p480, %f362, %f365;
	and.pred  	%p481, %p479, %p480;
	selp.b32 	%r1509, %r1503, %r1506, %p481;
	selp.f32 	%f366, %f362, %f365, %p481;
	setp.eq.s32 	%p482, %r54, 4;
	selp.b32 	%r1510, %r1509, %r1504, %p482;
	selp.f32 	%f368, %f366, %f364, %p482;
	selp.b64 	%rd681, %rd680, %rd678, %p482;
	ld.shared.u64 	%rd682, [_ZN6thrust24THRUST_300001_SM_1000_NS8cuda_cub4core6detail5shmemE+64];
	ld.shared.v2.u32 	{%r1511, %r1512}, [_ZN6thrust24THRUST_300001_SM_1000_NS8cuda_cub4core6detail5shmemE+72];
	mov.b32 	%f369, %r1511;
	add.s64 	%rd683, %rd682, %rd680;
	setp.eq.s64 	%p483, %rd682, 0;
	setp.gt.f32 	%p484, %f366, %f369;
	and.pred  	%p485, %p483, %p484;
	selp.b32 	%r1515, %r1509, %r1512, %p485;
	selp.f32 	%f370, %f366, %f369, %p485;
	setp.eq.s32 	%p486, %r54, 5;
	selp.b32 	%r1516, %r1515, %r1510, %p486;
	selp.f32 	%f372, %f370, %f368, %p486;
	selp.b64 	%rd684, %rd683, %rd681, %p486;
	ld.shared.u64 	%rd685, [_ZN6thrust24THRUST_300001_SM_1000_NS8cuda_cub4core6detail5shmemE+80];
	ld.shared.v2.u32 	{%r1517, %r1518}, [_ZN6thrust24THRUST_300001_SM_1000_NS8cuda_cub4core6detail5shmemE+88];
	mov.b32 	%f373, %r1517;
	add.s64 	%rd686, %rd685, %rd683;
	setp.eq.s64 	%p487, %rd685, 0;
	setp.gt.f32 	%p488, %f370, %f373;
	and.pred  	%p489, %p487, %p488;
	selp.b32 	%r1521, %r1515, %r1518, %p489;
	selp.f32 	%f374, %f370, %f373, %p489;
	setp.eq.s32 	%p490, %r54, 6;
	selp.b32 	%r1522, %r1521, %r1516, %p490;
	selp.f32 	%f376, %f374, %f372, %p490;
	selp.b64 	%rd687, %rd686, %rd684, %p490;
	ld.shared.u64 	%rd688, [_ZN6thrust24THRUST_300001_SM_1000_NS8cuda_cub4core6detail5shmemE+96];
	ld.shared.v2.u32 	{%r1523, %r1524}, [_ZN6thrust24THRUST_300001_SM_1000_NS8cuda_cub4core6detail5shmemE+104];
	mov.b32 	%f377, %r1523;
	add.s64 	%rd689, %rd688, %rd686;
	setp.eq.s64 	%p491, %rd688, 0;
	setp.gt.f32 	%p492, %f374, %f377;
	and.pred  	%p493, %p491, %p492;
	selp.b32 	%r1527, %r1521, %r1524, %p493;
	selp.f32 	%f378, %f374, %f377, %p493;
	setp.eq.s32 	%p494, %r54, 7;
	selp.b32 	%r92, %r1527, %r1522, %p494;
	selp.f32 	%f52, %f378, %f376, %p494;
	selp.b64 	%rd66, %rd689, %rd687, %p494;
	ld.shared.u64 	%rd690, [_ZN6thrust24THRUST_300001_SM_1000_NS8cuda_cub4core6detail5shmemE+112];
	ld.shared.v2.u32 	{%r1528, %r1529}, [_ZN6thrust24THRUST_300001_SM_1000_NS8cuda_cub4core6detail5shmemE+120];
	mov.b32 	%f380, %r1528;
	add.s64 	%rd67, %rd690, %rd689;
	setp.eq.s64 	%p495, %rd690, 0;
	setp.gt.f32 	%p496, %f378, %f380;
	and.pred  	%p497, %p495, %p496;
	selp.b32 	%r93, %r1527, %r1529, %p497;
	selp.f32 	%f53, %f378, %f380, %p497;
	setp.lt.u32 	%p498, %r52, 32;
	@%p498 bra 	$L__BB22_132;
	setp.eq.s64 	%p499, %rd950, 0;
	setp.gt.f32 	%p500, %f52, %f487;
	and.pred  	%p501, %p499, %p500;
	setp.eq.s32 	%p502, %r1315, 0;
	or.pred  	%p503, %p502, %p501;
	selp.b32 	%r2200, %r92, %r2200, %p503;
	selp.f32 	%f487, %f52, %f487, %p503;
	selp.b64 	%rd691, 0, %rd950, %p502;
	add.s64 	%rd950, %rd66, %rd691;
	bra.uni 	$L__BB22_176;
$L__BB22_132:
	setp.ne.s32 	%p504, %r52, 0;
	mul.wide.u32 	%rd692, %r1, 4;
	add.s64 	%rd69, %rd261, %rd692;
	@%p504 bra 	$L__BB22_134;
	st.shared.u64 	[_ZN6thrust24THRUST_300001_SM_1000_NS8cuda_cub4core6detail5shmemE+200], %rd67;
	mov.b32 	%r1533, %f53;
	mov.b64 	%rd696, {%r1533, %r93};
	st.shared.v2.u32 	[_ZN6thrust24THRUST_300001_SM_1000_NS8cuda_cub4core6detail5shmemE+208], {%r1533, %r93};
	mul.wide.u32 	%rd698, %r1, 16;
	add.s64 	%rd699, %rd262, %rd698;
	add.s64 	%rd693, %rd699, 512;
	// begin inline asm
	st.cg.u64 [%rd693], %rd67;
	// end inline asm
	add.s64 	%rd695, %rd699, 520;
	// begin inline asm
	st.cg.u64 [%rd695], %rd696;
	// end inline asm
	add.s64 	%rd697, %rd69, 128;
	mov.b32 	%r1532, 100;
	// begin inline asm
	st.release.gpu.u32 [%rd697], %r1532;
	// end inline asm
$L__BB22_134:
	not.b32 	%r95, %r52;
	add.s32 	%r2193, %r1, %r95;
	mov.u32 	%r1534, %nctaid.x;
	setp.gt.u32 	%p505, %r1534, 499;
	@%p505 bra 	$L__BB22_136;
	membar.cta;
	bra.uni 	$L__BB22_137;
$L__BB22_136:
	mov.b32 	%r1535, 450;
	// begin inline asm
	nanosleep.u32 %r1535;
	// end inline asm
$L__BB22_137:
	mul.wide.s32 	%rd700, %r95, 4;
	add.s64 	%rd701, %rd69, %rd700;
	add.s64 	%rd70, %rd701, 128;
$L__BB22_138:
	// begin inline asm
	ld.relaxed.gpu.u32 %r2191, [%rd70];
	// end inline asm
	membar.gl;
	setp.eq.s32 	%p506, %r2191, 99;
	mov.b32 	%r1537, -1;
	vote.sync.any.pred 	%p507, %p506, %r1537;
	@%p507 bra 	$L__BB22_138;
	mov.b32 	%r2185, 0;
	mov.f32 	%f474, 0f00000000;
	setp.eq.s32 	%p508, %r2191, 101;
	@%p508 bra 	$L__BB22_142;
	setp.ne.s32 	%p509, %r2191, 100;
	@%p509 bra 	$L__BB22_143;
	mul.wide.s32 	%rd714, %r2193, 16;
	add.s64 	%rd715, %rd262, %rd714;
	add.s64 	%rd711, %rd715, 512;
	// begin inline asm
	ld.cg.u64 %rd936, [%rd711];
	// end inline asm
	add.s64 	%rd713, %rd715, 520;
	// begin inline asm
	ld.cg.u64 %rd712, [%rd713];
	// end inline asm
	mov.b64 	{%r1541, %r2185}, %rd712;
	mov.b32 	%f474, %r1541;
	bra.uni 	$L__BB22_143;
$L__BB22_142:
	mul.wide.s32 	%rd708, %r2193, 16;
	add.s64 	%rd709, %rd263, %rd708;
	add.s64 	%rd705, %rd709, 512;
	// begin inline asm
	ld.cg.u64 %rd936, [%rd705];
	// end inline asm
	add.s64 	%rd707, %rd709, 520;
	// begin inline asm
	ld.cg.u64 %rd706, [%rd707];
	// end inline asm
	mov.b64 	{%r1540, %r2185}, %rd706;
	mov.b32 	%f474, %r1540;
$L__BB22_143:
	mov.b32 	%r1562, -1;
	vote.sync.ballot.b32 	%r1563, %p508, %r1562;
	// begin inline asm
	mov.u32 %r1542, %lanemask_ge;
	// end inline asm
	and.b32  	%r1564, %r1563, %r1542;
	or.b32  	%r1565, %r1564, -2147483648;
	add.s32 	%r1566, %r1565, -1;
	not.b32 	%r1567, %r1565;
	and.b32  	%r1568, %r1567, %r1566;
	popc.b32 	%r102, %r1568;
	mov.b64 	{%r1544, %r1549}, %rd936;
	mov.b32 	%r1560, 1;
	// begin inline asm
	shfl.sync.down.b32 %r1543, %r1544, %r1560, %r102, %r1562;
	// end inline asm
	// begin inline asm
	shfl.sync.down.b32 %r1548, %r1549, %r1560, %r102, %r1562;
	// end inline asm
	mov.b32 	%r1554, %f474;
	// begin inline asm
	shfl.sync.down.b32 %r1553, %r1554, %r1560, %r102, %r1562;
	// end inline asm
	// begin inline asm
	shfl.sync.down.b32 %r1558, %r2185, %r1560, %r102, %r1562;
	// end inline asm
	setp.ge.s32 	%p512, %r1315, %r102;
	@%p512 bra 	$L__BB22_145;
	mov.b32 	%f382, %r1553;
	mov.b64 	%rd716, {%r1543, %r1548};
	add.s64 	%rd74, %rd936, %rd716;
	setp.eq.s64 	%p513, %rd936, 0;
	setp.lt.f32 	%p514, %f474, %f382;
	and.pred  	%p515, %p513, %p514;
	selp.b32 	%r2185, %r1558, %r2185, %p515;
	selp.f32 	%f474, %f382, %f474, %p515;
	mov.u64 	%rd936, %rd74;
$L__BB22_145:
	mov.b64 	{%r1570, %r1575}, %rd936;
	mov.b32 	%r1586, 2;
	mov.b32 	%r1588, -1;
	// begin inline asm
	shfl.sync.down.b32 %r1569, %r1570, %r1586, %r102, %r1588;
	// end inline asm
	// begin inline asm
	shfl.sync.down.b32 %r1574, %r1575, %r1586, %r102, %r1588;
	// end inline asm
	mov.b32 	%r1580, %f474;
	// begin inline asm
	shfl.sync.down.b32 %r1579, %r1580, %r1586, %r102, %r1588;
	// end inline asm
	// begin inline asm
	shfl.sync.down.b32 %r1584, %r2185, %r1586, %r102, %r1588;
	// end inline asm
	add.s32 	%r113, %r1315, 2;
	setp.gt.s32 	%p516, %r113, %r102;
	@%p516 bra 	$L__BB22_147;
	mov.b32 	%f383, %r1579;
	mov.b64 	%rd717, {%r1569, %r1574};
	add.s64 	%rd76, %rd936, %rd717;
	setp.eq.s64 	%p517, %rd936, 0;
	setp.lt.f32 	%p518, %f474, %f383;
	and.pred  	%p519, %p517, %p518;
	selp.b32 	%r2185, %r1584, %r2185, %p519;
	selp.f32 	%f474, %f383, %f474, %p519;
	mov.u64 	%rd936, %rd76;
$L__BB22_147:
	mov.b64 	{%r1590, %r1595}, %rd936;
	mov.b32 	%r1606, 4;
	mov.b32 	%r1608, -1;
	// begin inline asm
	shfl.sync.down.b32 %r1589, %r1590, %r1606, %r102, %r1608;
	// end inline asm
	// begin inline asm
	shfl.sync.down.b32 %r1594, %r1595, %r1606, %r102, %r1608;
	// end inline asm
	mov.b32 	%r1600, %f474;
	// begin inline asm
	shfl.sync.down.b32 %r1599, %r1600, %r1606, %r102, %r1608;
	// end inline asm
	// begin inline asm
	shfl.sync.down.b32 %r1604, %r2185, %r1606, %r102, %r1608;
	// end inline asm
	add.s32 	%r120, %r1315, 4;
	setp.gt.s32 	%p520, %r120, %r102;
	@%p520 bra 	$L__BB22_149;
	mov.b32 	%f384, %r1599;
	mov.b64 	%rd718, {%r1589, %r1594};
	add.s64 	%rd78, %rd936, %rd718;
	setp.eq.s64 	%p521, %rd936, 0;
	setp.lt.f32 	%p522, %f474, %f384;
	and.pred  	%p523, %p521, %p522;
	selp.b32 	%r2185, %r1604, %r2185, %p523;
	selp.f32 	%f474, %f384, %f474, %p523;
	mov.u64 	%rd936, %rd78;
$L__BB22_149:
	mov.b64 	{%r1610, %r1615}, %rd936;
	mov.b32 	%r1626, 8;
	mov.b32 	%r1628, -1;
	// begin inline asm
	shfl.sync.down.b32 %r1609, %r1610, %r1626, %r102, %r1628;
	// end inline asm
	// begin inline asm
	shfl.sync.down.b32 %r1614, %r1615, %r1626, %r102, %r1628;
	// end inline asm
	mov.b32 	%r1620, %f474;
	// begin inline asm
	shfl.sync.down.b32 %r1619, %r1620, %r1626, %r102, %r1628;
	// end inline asm
	// begin inline asm
	shfl.sync.down.b32 %r1624, %r2185, %r1626, %r102, %r1628;
	// end inline asm
	add.s32 	%r127, %r1315, 8;
	setp.gt.s32 	%p524, %r127, %r102;
	@%p524 bra 	$L__BB22_151;
	mov.b32 	%f385, %r1619;
	mov.b64 	%rd719, {%r1609, %r1614};
	add.s64 	%rd80, %rd936, %rd719;
	setp.eq.s64 	%p525, %rd936, 0;
	setp.lt.f32 	%p526, %f474, %f385;
	and.pred  	%p527, %p525, %p526;
	selp.b32 	%r2185, %r1624, %r2185, %p527;
	selp.f32 	%f474, %f385, %f474, %p527;
	mov.u64 	%rd936, %rd80;
$L__BB22_151:
	mov.b64 	{%r1630, %r1635}, %rd936;
	mov.b32 	%r1646, 16;
	mov.b32 	%r1648, -1;
	// begin inline asm
	shfl.sync.down.b32 %r1629, %r1630, %r1646, %r102, %r1648;
	// end inline asm
	// begin inline asm
	shfl.sync.down.b32 %r1634, %r1635, %r1646, %r102, %r1648;
	// end inline asm
	mov.b32 	%r1640, %f474;
	// begin inline asm
	shfl.sync.down.b32 %r1639, %r1640, %r1646, %r102, %r1648;
	// end inline asm
	// begin inline asm
	shfl.sync.down.b32 %r1644, %r2185, %r1646, %r102, %r1648;
	// end inline asm
	add.s32 	%r134, %r1315, 16;
	setp.gt.s32 	%p528, %r134, %r102;
	@%p528 bra 	$L__BB22_153;
	mov.b32 	%f386, %r1639;
	mov.b64 	%rd720, {%r1629, %r1634};
	add.s64 	%rd82, %rd936, %rd720;
	setp.eq.s64 	%p529, %rd936, 0;
	setp.lt.f32 	%p530, %f474, %f386;
	and.pred  	%p531, %p529, %p530;
	selp.b32 	%r2185, %r1644, %r2185, %p531;
	selp.f32 	%f474, %f386, %f474, %p531;
	mov.u64 	%rd936, %rd82;
$L__BB22_153:
$L__BB22_154:
	setp.ne.s32 	%p532, %r2191, 101;
	mov.b32 	%r1650, -1;
	vote.sync.all.pred 	%p533, %p532, %r1650;
	not.pred 	%p534, %p533;
	@%p534 bra 	$L__BB22_172;
	mul.wide.s32 	%rd795, %r2193, 4;
	add.s64 	%rd794, %rd261, %rd795;
$L__BB22_156:
	// begin inline asm
	ld.relaxed.gpu.u32 %r2191, [%rd794];
	// end inline asm
	membar.gl;
	setp.eq.s32 	%p587, %r2191, 99;
	mov.b32 	%r1722, -1;
	vote.sync.any.pred 	%p588, %p587, %r1722;
	@%p588 bra 	$L__BB22_156;
	mov.b32 	%r2194, 0;
	mov.f32 	%f481, 0f00000000;
	setp.eq.s32 	%p589, %r2191, 101;
	@%p589 bra 	$L__BB22_160;
	setp.ne.s32 	%p590, %r2191, 100;
	@%p590 bra 	$L__BB22_161;
	mul.wide.s32 	%rd805, %r2193, 16;
	add.s64 	%rd802, %rd262, %rd805;
	// begin inline asm
	ld.cg.u64 %rd944, [%rd802];
	// end inline asm
	add.s64 	%rd804, %rd802, 8;
	// begin inline asm
	ld.cg.u64 %rd803, [%rd804];
	// end inline asm
	mov.b64 	{%r1726, %r2194}, %rd803;
	mov.b32 	%f481, %r1726;
	bra.uni 	$L__BB22_161;
$L__BB22_160:
	mul.wide.s32 	%rd800, %r2193, 16;
	add.s64 	%rd797, %rd263, %rd800;
	// begin inline asm
	ld.cg.u64 %rd944, [%rd797];
	// end inline asm
	add.s64 	%rd799, %rd797, 8;
	// begin inline asm
	ld.cg.u64 %rd798, [%rd799];
	// end inline asm
	mov.b64 	{%r1725, %r2194}, %rd798;
	mov.b32 	%f481, %r1725;
$L__BB22_161:
	mov.b32 	%r1746, -1;
	vote.sync.ballot.b32 	%r1747, %p589, %r1746;
	and.b32  	%r1748, %r1747, %r1542;
	or.b32  	%r1749, %r1748, -2147483648;
	add.s32 	%r1750, %r1749, -1;
	not.b32 	%r1751, %r1749;
	and.b32  	%r1752, %r1751, %r1750;
	popc.b32 	%r145, %r1752;
	mov.b64 	{%r1728, %r1733}, %rd944;
	mov.b32 	%r1744, 1;
	// begin inline asm
	shfl.sync.down.b32 %r1727, %r1728, %r1744, %r145, %r1746;
	// end inline asm
	// begin inline asm
	shfl.sync.down.b32 %r1732, %r1733, %r1744, %r145, %r1746;
	// end inline asm
	mov.b32 	%r1738, %f481;
	// begin inline asm
	shfl.sync.down.b32 %r1737, %r1738, %r1744, %r145, %r1746;
	// end inline asm
	// begin inline asm
	shfl.sync.down.b32 %r1742, %r2194, %r1744, %r145, %r1746;
	// end inline asm
	setp.ge.s32 	%p593, %r1315, %r145;
	mov.u64 	%rd946, %rd944;
	@%p593 bra 	$L__BB22_163;
	mov.b32 	%f395, %r1737;
	mov.b64 	%rd806, {%r1727, %r1732};
	add.s64 	%rd946, %rd944, %rd806;
	setp.eq.s64 	%p594, %rd944, 0;
	setp.lt.f32 	%p595, %f481, %f395;
	and.pred  	%p596, %p594, %p595;
	selp.b32 	%r2194, %r1742, %r2194, %p596;
	selp.f32 	%f481, %f395, %f481, %p596;
$L__BB22_163:
	mov.b64 	{%r1754, %r1759}, %rd946;
	mov.b32 	%r1770, 2;
	mov.b32 	%r1772, -1;
	// begin inline asm
	shfl.sync.down.b32 %r1753, %r1754, %r1770, %r145, %r1772;
	// end inline asm
	// begin inline asm
	shfl.sync.down.b32 %r1758, %r1759, %r1770, %r145, %r1772;
	// end inline asm
	mov.b32 	%r1764, %f481;
	// begin inline asm
	shfl.sync.down.b32 %r1763, %r1764, %r1770, %r145, %r1772;
	// end inline asm
	// begin inline asm
	shfl.sync.down.b32 %r1768, %r2194, %r1770, %r145, %r1772;
	// end inline asm
	setp.gt.s32 	%p597, %r113, %r145;
	@%p597 bra 	$L__BB22_165;
	mov.b32 	%f396, %r1763;
	mov.b64 	%rd807, {%r1753, %r1758};
	add.s64 	%rd91, %rd946, %rd807;
	setp.eq.s64 	%p598, %rd946, 0;
	setp.lt.f32 	%p599, %f481, %f396;
	and.pred  	%p600, %p598, %p599;
	selp.b32 	%r2194, %r1768, %r2194, %p600;
	selp.f32 	%f481, %f396, %f481, %p600;
	mov.u64 	%rd946, %rd91;
$L__BB22_165:
	mov.b64 	{%r1774, %r1779}, %rd946;
	mov.b32 	%r1790, 4;
	mov.b32 	%r1792, -1;
	// begin inline asm
	shfl.sync.down.b32 %r1773, %r1774, %r1790, %r145, %r1792;
	// end inline asm
	// begin inline asm
	shfl.sync.down.b32 %r1778, %r1779, %r1790, %r145, %r1792;
	// end inline asm
	mov.b32 	%r1784, %f481;
	// begin inline asm
	shfl.sync.down.b32 %r1783, %r1784, %r1790, %r145, %r1792;
	// end inline asm
	// begin inline asm
	shfl.sync.down.b32 %r1788, %r2194, %r1790, %r145, %r1792;
	// end inline asm
	setp.gt.s32 	%p601, %r120, %r145;
	@%p601 bra 	$L__BB22_167;
	mov.b32 	%f397, %r1783;
	mov.b64 	%rd808, {%r1773, %r1778};
	add.s64 	%rd93, %rd946, %rd808;
	setp.eq.s64 	%p602, %rd946, 0;
	setp.lt.f32 	%p603, %f481, %f397;
	and.pred  	%p604, %p602, %p603;
	selp.b32 	%r2194, %r1788, %r2194, %p604;
	selp.f32 	%f481, %f397, %f481, %p604;
	mov.u64 	%rd946, %rd93;
$L__BB22_167:
	mov.b64 	{%r1794, %r1799}, %rd946;
	mov.b32 	%r1810, 8;
	mov.b32 	%r1812, -1;
	// begin inline asm
	shfl.sync.down.b32 %r1793, %r1794, %r1810, %r145, %r1812;
	// end inline asm
	// begin inline asm
	shfl.sync.down.b32 %r1798, %r1799, %r1810, %r145, %r1812;
	// end inline asm
	mov.b32 	%r1804, %f481;
	// begin inline asm
	shfl.sync.down.b32 %r1803, %r1804, %r1810, %r145, %r1812;
	// end inline asm
	// begin inline asm
	shfl.sync.down.b32 %r1808, %r2194, %r1810, %r145, %r1812;
	// end inline asm
	setp.gt.s32 	%p605, %r127, %r145;
	@%p605 bra 	$L__BB22_169;
	mov.b32 	%f398, %r1803;
	mov.b64 	%rd809, {%r1793, %r1798};
	add.s64 	%rd95, %rd946, %rd809;
	setp.eq.s64 	%p606, %rd946, 0;
	setp.lt.f32 	%p607, %f481, %f398;
	and.pred  	%p608, %p606, %p607;
	selp.b32 	%r2194, %r1808, %r2194, %p608;
	selp.f32 	%f481, %f398, %f481, %p608;
	mov.u64 	%rd946, %rd95;
$L__BB22_169:
	mov.b64 	{%r1814, %r1819}, %rd946;
	mov.b32 	%r1830, 16;
	mov.b32 	%r1832, -1;
	// begin inline asm
	shfl.sync.down.b32 %r1813, %r1814, %r1830, %r145, %r1832;
	// end inline asm
	// begin inline asm
	shfl.sync.down.b32 %r1818, %r1819, %r1830, %r145, %r1832;
	// end inline asm
	mov.b32 	%r1824, %f481;
	// begin inline asm
	shfl.sync.down.b32 %r1823, %r1824, %r1830, %r145, %r1832;
	// end inline asm
	// begin inline asm
	shfl.sync.down.b32 %r1828, %r2194, %r1830, %r145, %r1832;
	// end inline asm
	setp.gt.s32 	%p609, %r134, %r145;
	@%p609 bra 	$L__BB22_171;
	mov.b32 	%f399, %r1823;
	mov.b64 	%rd810, {%r1813, %r1818};
	add.s64 	%rd97, %rd946, %rd810;
	setp.eq.s64 	%p610, %rd946, 0;
	setp.lt.f32 	%p611, %f481, %f399;
	and.pred  	%p612, %p610, %p611;
	selp.b32 	%r2194, %r1828, %r2194, %p612;
	selp.f32 	%f481, %f399, %f481, %p612;
	mov.u64 	%rd946, %rd97;
$L__BB22_171:
	add.s64 	%rd99, %rd946, %rd936;
	setp.eq.s64 	%p613, %rd936, 0;
	setp.gt.f32 	%p614, %f481, %f474;
	and.pred  	%p615, %p613, %p614;
	selp.b32 	%r2185, %r2194, %r2185, %p615;
	selp.f32 	%f474, %f481, %f474, %p615;
	add.s32 	%r2193, %r2193, -32;
	mov.u64 	%rd936, %rd99;
	bra.uni 	$L__BB22_154;
$L__BB22_172:
	setp.ne.s32 	%p535, %r52, 0;
	@%p535 bra 	$L__BB22_174;
	add.s64 	%rd723, %rd936, %rd67;
	setp.eq.s64 	%p536, %rd67, 0;
	setp.gt.f32 	%p537, %f474, %f53;
	and.pred  	%p538, %p536, %p537;
	selp.b32 	%r1653, %r2185, %r93, %p538;
	selp.f32 	%f387, %f474, %f53, %p538;
	mul.wide.u32 	%rd727, %r1, 16;
	add.s64 	%rd728, %rd263, %rd727;
	add.s64 	%rd722, %rd728, 512;
	mov.b32 	%r1654, %f387;
	mov.b64 	%rd725, {%r1654, %r1653};
	// begin inline asm
	st.cg.u64 [%rd722], %rd723;
	// end inline asm
	add.s64 	%rd724, %rd728, 520;
	// begin inline asm
	st.cg.u64 [%rd724], %rd725;
	// end inline asm
	mul.wide.u32 	%rd729, %r1, 4;
	add.s64 	%rd730, %rd261, %rd729;
	add.s64 	%rd726, %rd730, 128;
	mov.b32 	%r1652, 101;
	// begin inline asm
	st.release.gpu.u32 [%rd726], %r1652;
	// end inline asm
	st.shared.u64 	[_ZN6thrust24THRUST_300001_SM_1000_NS8cuda_cub4core6detail5shmemE+168], %rd936;
	mov.b32 	%r1655, %f474;
	st.shared.v2.u32 	[_ZN6thrust24THRUST_300001_SM_1000_NS8cuda_cub4core6detail5shmemE+176], {%r1655, %r2185};
	st.shared.u64 	[_ZN6thrust24THRUST_300001_SM_1000_NS8cuda_cub4core6detail5shmemE+184], %rd723;
	st.shared.v2.u32 	[_ZN6thrust24THRUST_300001_SM_1000_NS8cuda_cub4core6detail5shmemE+192], {%r1654, %r1653};
$L__BB22_174:
	setp.ne.s32 	%p539, %r1315, 0;
	@%p539 bra 	$L__BB22_176;
	st.shared.u64 	[_ZN6thrust24THRUST_300001_SM_1000_NS8cuda_cub4core6detail5shmemE+136], %rd936;
	mov.b32 	%r1656, %f474;
	st.shared.v2.u32 	[_ZN6thrust24THRUST_300001_SM_1000_NS8cuda_cub4core6detail5shmemE+144], {%r1656, %r2185};
	mov.u32 	%r2200, %r2185;
	mov.f32 	%f487, %f474;
	mov.u64 	%rd950, %rd936;
$L__BB22_176:
	setp.eq.s32 	%p540, %r52, 0;
	bar.sync 	0;
	@%p540 bra 	$L__BB22_178;
	ld.shared.v2.u32 	{%r1657, %r1658}, [_ZN6thrust24THRUST_300001_SM_1000_NS8cuda_cub4core6detail5shmemE+144];
	mov.b32 	%f388, %r1657;
	ld.shared.u64 	%rd731, [_ZN6thrust24THRUST_300001_SM_1000_NS8cuda_cub4core6detail5shmemE+136];
	add.s64 	%rd101, %rd731, %rd950;
	setp.eq.s64 	%p541, %rd950, 0;
	setp.gt.f32 	%p542, %f388, %f487;
	and.pred  	%p543, %p541, %p542;
	selp.f32 	%f487, %f388, %f487, %p543;
	selp.b32 	%r2200, %r1658, %r2200, %p543;
	mov.u64 	%rd950, %rd101;
$L__BB22_178:
	setp.ne.s32 	%p544, %r59, %r60;
	setp.ne.s32 	%p545, %r2168, %r59;
	add.s64 	%rd103, %rd950, %rd56;
	setp.leu.f32 	%p546, %f487, %f33;
	or.pred  	%p547, %p545, %p546;
	selp.f32 	%f86, %f33, %f487, %p547;
	selp.b32 	%r181, %r70, %r2200, %p547;
	selp.u64 	%rd732, 1, 0, %p544;
	add.s64 	%rd733, %rd732, %rd56;
	add.s64 	%rd104, %rd733, %rd950;
	mov.f32 	%f489, %f34;
	mov.u32 	%r2202, %r71;
	@%p544 bra 	$L__BB22_181;
	setp.gt.f32 	%p548, %f86, %f34;
	mov.f32 	%f489, %f86;
	mov.u32 	%r2202, %r181;
	@%p548 bra 	$L__BB22_181;
	mov.f32 	%f489, %f34;
	mov.u32 	%r2202, %r71;
$L__BB22_181:
	setp.ne.s32 	%p549, %r60, %r61;
	setp.ne.s32 	%p551, %r2168, %r59;
	selp.u64 	%rd735, 1, 0, %p551;
	add.s64 	%rd736, %rd732, %rd735;
	selp.u64 	%rd737, 1, 0, %p549;
	add.s64 	%rd738, %rd736, %rd737;
	add.s64 	%rd105, %rd738, %rd950;
	mov.f32 	%f490, %f35;
	mov.u32 	%r2203, %r72;
	@%p549 bra 	$L__BB22_184;
	setp.gt.f32 	%p552, %f489, %f35;
	mov.f32 	%f490, %f489;
	mov.u32 	%r2203, %r2202;
	@%p552 bra 	$L__BB22_184;
	mov.f32 	%f490, %f35;
	mov.u32 	%r2203, %r72;
$L__BB22_184:
	setp.ne.s32 	%p553, %r61, %r62;
	add.s64 	%rd106, %rd59, %rd950;
	mov.f32 	%f491, %f36;
	mov.u32 	%r2204, %r73;
	@%p553 bra 	$L__BB22_187;
	setp.gt.f32 	%p554, %f490, %f36;
	mov.f32 	%f491, %f490;
	mov.u32 	%r2204, %r2203;
	@%p554 bra 	$L__BB22_187;
	mov.f32 	%f491, %f36;
	mov.u32 	%r2204, %r73;
$L__BB22_187:
	setp.ne.s32 	%p555, %r62, %r63;
	add.s64 	%rd107, %rd60, %rd950;
	mov.f32 	%f492, %f37;
	mov.u32 	%r2205, %r74;
	@%p555 bra 	$L__BB22_190;
	setp.gt.f32 	%p556, %f491, %f37;
	mov.f32 	%f492, %f491;
	mov.u32 	%r2205, %r2204;
	@%p556 bra 	$L__BB22_190;
	mov.f32 	%f492, %f37;
	mov.u32 	%r2205, %r74;
$L__BB22_190:
	setp.ne.s32 	%p557, %r63, %r64;
	add.s64 	%rd108, %rd61, %rd950;
	mov.f32 	%f493, %f38;
	mov.u32 	%r2206, %r75;
	@%p557 bra 	$L__BB22_193;
	setp.gt.f32 	%p558, %f492, %f38;
	mov.f32 	%f493, %f492;
	mov.u32 	%r2206, %r2205;
	@%p558 bra 	$L__BB22_193;
	mov.f32 	%f493, %f38;
	mov.u32 	%r2206, %r75;
$L__BB22_193:
	setp.ne.s32 	%p559, %r64, %r65;
	add.s64 	%rd109, %rd62, %rd950;
	mov.f32 	%f494, %f39;
	mov.u32 	%r2207, %r76;
	@%p559 bra 	$L__BB22_196;
	setp.gt.f32 	%p560, %f493, %f39;
	mov.f32 	%f494, %f493;
	mov.u32 	%r2207, %r2206;
	@%p560 bra 	$L__BB22_196;
	mov.f32 	%f494, %f39;
	mov.u32 	%r2207, %r76;
$L__BB22_196:
	setp.ne.s32 	%p561, %r65, %r66;
	add.s64 	%rd110, %rd63, %rd950;
	mov.f32 	%f495, %f40;
	mov.u32 	%r2208, %r77;
	@%p561 bra 	$L__BB22_199;
	setp.gt.f32 	%p562, %f494, %f40;
	mov.f32 	%f495, %f494;
	mov.u32 	%r2208, %r2207;
	@%p562 bra 	$L__BB22_199;
	mov.f32 	%f495, %f40;
	mov.u32 	%r2208, %r77;
$L__BB22_199:
	ld.shared.u64 	%rd111, [_ZN6thrust24THRUST_300001_SM_1000_NS8cuda_cub4core6detail5shmemE+200];
	ld.shared.u64 	%rd112, [_ZN6thrust24THRUST_300001_SM_1000_NS8cuda_cub4core6detail5shmemE+168];
	setp.lt.s64 	%p563, %rd111, 257;
	@%p563 bra 	$L__BB22_225;
	setp.eq.s32 	%p573, %r2168, %r59;
	bar.sync 	0;
	@%p573 bra 	$L__BB22_202;
	cvt.u32.u64 	%r1661, %rd112;
	cvt.u32.u64 	%r1662, %rd950;
	sub.s32 	%r1663, %r1662, %r1661;
	mov.u32 	%r1664, _ZN6thrust24THRUST_300001_SM_1000_NS8cuda_cub4core6detail5shmemE;
	mad.lo.s32 	%r1665, %r1663, 12, %r1664;
	st.shared.u32 	[%r1665], %r2168;
	st.shared.f32 	[%r1665+4], %f487;
	st.shared.u32 	[%r1665+8], %r2200;
$L__BB22_202:
	setp.eq.s32 	%p574, %r59, %r60;
	@%p574 bra 	$L__BB22_204;
	cvt.u32.u64 	%r1666, %rd112;
	cvt.u32.u64 	%r1667, %rd103;
	sub.s32 	%r1668, %r1667, %r1666;
	mov.u32 	%r1669, _ZN6thrust24THRUST_300001_SM_1000_NS8cuda_cub4core6detail5shmemE;
	mad.lo.s32 	%r1670, %r1668, 12, %r1669;
	st.shared.u32 	[%r1670], %r59;
	st.shared.f32 	[%r1670+4], %f86;
	st.shared.u32 	[%r1670+8], %r181;
$L__BB22_204:
	setp.eq.s32 	%p575, %r60, %r61;
	@%p575 bra 	$L__BB22_206;
	cvt.u32.u64 	%r1671, %rd112;
	cvt.u32.u64 	%r1672, %rd104;
	sub.s32 	%r1673, %r1672, %r1671;
	mov.u32 	%r1674, _ZN6thrust24THRUST_300001_SM_1000_NS8cuda_cub4core6detail5shmemE;
	mad.lo.s32 	%r1675, %r1673, 12, %r1674;
	st.shared.u32 	[%r1675], %r60;
	st.shared.f32 	[%r1675+4], %f489;
	st.shared.u32 	[%r1675+8], %r2202;
$L__BB22_206:
	setp.eq.s32 	%p576, %r61, %r62;
	@%p576 bra 	$L__BB22_208;
	cvt.u32.u64 	%r1676, %rd112;
	cvt.u32.u64 	%r1677, %rd105;
	sub.s32 	%r1678, %r1677, %r1676;
	mov.u32 	%r1679, _ZN6thrust24THRUST_300001_SM_1000_NS8cuda_cub4core6detail5shmemE;
	mad.lo.s32 	%r1680, %r1678, 12, %r1679;
	st.shared.u32 	[%r1680], %r61;
	st.shared.f32 	[%r1680+4], %f490;
	st.shared.u32 	[%r1680+8], %r2203;
$L__BB22_208:
	setp.eq.s32 	%p577, %r62, %r63;
	@%p577 bra 	$L__BB22_210;
	cvt.u32.u64 	%r1681, %rd112;
	cvt.u32.u64 	%r1682, %rd106;
	sub.s32 	%r1683, %r1682, %r1681;
	mov.u32 	%r1684, _ZN6thrust24THRUST_300001_SM_1000_NS8cuda_cub4core6detail5shmemE;
	mad.lo.s32 	%r1685, %r1683, 12, %r1684;
	st.shared.u32 	[%r1685], %r62;
	st.shared.f32 	[%r1685+4], %f491;
	st.shared.u32 	[%r1685+8], %r2204;
$L__BB22_210:
	setp.eq.s32 	%p578, %r63, %r64;
	@%p578 bra 	$L__BB22_212;
	cvt.u32.u64 	%r1686, %rd112;
	cvt.u32.u64 	%r1687, %rd107;
	sub.s32 	%r1688, %r1687, %r1686;
	mov.u32 	%r1689, _ZN6thrust24THRUST_300001_SM_1000_NS8cuda_cub4core6detail5shmemE;
	mad.lo.s32 	%r1690, %r1688, 12, %r1689;
	st.shared.u32 	[%r1690], %r63;
	st.shared.f32 	[%r1690+4], %f492;
	st.shared.u32 	[%r1690+8], %r2205;
$L__BB22_212:
	setp.eq.s32 	%p579, %r64, %r65;
	@%p579 bra 	$L__BB22_214;
	cvt.u32.u64 	%r1691, %rd112;
	cvt.u32.u64 	%r1692, %rd108;
	sub.s32 	%r1693, %r1692, %r1691;
	mov.u32 	%r1694, _ZN6thrust24THRUST_300001_SM_1000_NS8cuda_cub4core6detail5shmemE;
	mad.lo.s32 	%r1695, %r1693, 12, %r1694;
	st.shared.u32 	[%r1695], %r64;
	st.shared.f32 	[%r1695+4], %f493;
	st.shared.u32 	[%r1695+8], %r2206;
$L__BB22_214:
	setp.eq.s32 	%p580, %r65, %r66;
	@%p580 bra 	$L__BB22_216;
	cvt.u32.u64 	%r1696, %rd112;
	cvt.u32.u64 	%r1697, %rd109;
	sub.s32 	%r1698, %r1697, %r1696;
	mov.u32 	%r1699, _ZN6thrust24THRUST_300001_SM_1000_NS8cuda_cub4core6detail5shmemE;
	mad.lo.s32 	%r1700, %r1698, 12, %r1699;
	st.shared.u32 	[%r1700], %r65;
	st.shared.f32 	[%r1700+4], %f494;
	st.shared.u32 	[%r1700+8], %r2207;
$L__BB22_216:
	setp.eq.s32 	%p581, %r66, %r67;
	@%p581 bra 	$L__BB22_218;
	cvt.u32.u64 	%r1701, %rd112;
	cvt.u32.u64 	%r1702, %rd110;
	sub.s32 	%r1703, %r1702, %r1701;
	mov.u32 	%r1704, _ZN6thrust24THRUST_300001_SM_1000_NS8cuda_cub4core6detail5shmemE;
	mad.lo.s32 	%r1705, %r1703, 12, %r1704;
	st.shared.u32 	[%r1705], %r66;
	st.shared.f32 	[%r1705+4], %f495;
	st.shared.u32 	[%r1705+8], %r2208;
$L__BB22_218:
	bar.sync 	0;
	cvt.u64.u32 	%rd957, %r52;
	setp.le.u64 	%p582, %rd111, %rd957;
	@%p582 bra 	$L__BB22_565;
	not.b64 	%rd775, %rd957;
	add.s64 	%rd114, %rd111, %rd775;
	shr.u64 	%rd776, %rd114, 8;
	add.s64 	%rd777, %rd776, 1;
	and.b64  	%rd952, %rd777, 3;
	and.b64  	%rd778, %rd114, 768;
	setp.eq.s64 	%p583, %rd778, 768;
	@%p583 bra 	$L__BB22_222;
	add.s64 	%rd779, %rd112, %rd957;
	shl.b64 	%rd780, %rd779, 2;
	add.s64 	%rd955, %rd9, %rd780;
	add.s64 	%rd954, %rd8, %rd780;
	add.s64 	%rd953, %rd7, %rd780;
	mov.u32 	%r1706, _ZN6thrust24THRUST_300001_SM_1000_NS8cuda_cub4core6detail5shmemE;
	mad.lo.s32 	%r1707, %r52, 12, %r1706;
	add.s32 	%r2209, %r1707, 4;
	shl.b64 	%rd781, %rd952, 8;
	add.s64 	%rd957, %rd781, %rd957;
$L__BB22_221:
	.pragma "nounroll";
	ld.shared.u32 	%r1708, [%r2209+-4];
	ld.shared.f32 	%f389, [%r2209];
	ld.shared.u32 	%r1709, [%r2209+4];
	st.global.u32 	[%rd953], %r1708;
	st.global.f32 	[%rd954], %f389;
	st.global.u32 	[%rd955], %r1709;
	add.s64 	%rd955, %rd955, 1024;
	add.s64 	%rd954, %rd954, 1024;
	add.s64 	%rd953, %rd953, 1024;
	add.s64 	%rd952, %rd952, -1;
	add.s32 	%r2209, %r2209, 3072;
	setp.ne.s64 	%p584, %rd952, 0;
	@%p584 bra 	$L__BB22_221;
$L__BB22_222:
	setp.lt.u64 	%p585, %rd114, 768;
	@%p585 bra 	$L__BB22_565;
	mov.u32 	%r1711, _ZN6thrust24THRUST_300001_SM_1000_NS8cuda_cub4core6detail5shmemE;
$L__BB22_224:
	cvt.u32.u64 	%r1710, %rd957;
	add.s64 	%rd782, %rd957, %rd112;
	mad.lo.s32 	%r1712, %r1710, 12, %r1711;
	ld.shared.u32 	%r1713, [%r1712];
	ld.shared.f32 	%f390, [%r1712+4];
	ld.shared.u32 	%r1714, [%r1712+8];
	shl.b64 	%rd783, %rd782, 2;
	add.s64 	%rd784, %rd7, %rd783;
	st.global.u32 	[%rd784], %r1713;
	add.s64 	%rd785, %rd8, %rd783;
	add.s64 	%rd786, %rd9, %rd783;
	st.global.f32 	[%rd785], %f390;
	st.global.u32 	[%rd786], %r1714;
	and.b64  	%rd787, %rd957, 4294967295;
	add.s64 	%rd788, %rd112, %rd787;
	ld.shared.u32 	%r1715, [%r1712+3072];
	ld.shared.f32 	%f391, [%r1712+3076];
	ld.shared.u32 	%r1716, [%r1712+3080];
	shl.b64 	%rd789, %rd788, 2;
	add.s64 	%rd790, %rd7, %rd789;
	st.global.u32 	[%rd790+1024], %r1715;
	add.s64 	%rd791, %rd8, %rd789;
	add.s64 	%rd792, %rd9, %rd789;
	st.global.f32 	[%rd791+1024], %f391;
	st.global.u32 	[%rd792+1024], %r1716;
	ld.shared.u32 	%r1717, [%r1712+6144];
	ld.shared.f32 	%f392, [%r1712+6148];
	ld.shared.u32 	%r1718, [%r1712+6152];
	st.global.u32 	[%rd790+2048], %r1717;
	st.global.f32 	[%rd791+2048], %f392;
	st.global.u32 	[%rd792+2048], %r1718;
	ld.shared.u32 	%r1719, [%r1712+9216];
	ld.shared.f32 	%f393, [%r1712+9220];
	ld.shared.u32 	%r1720, [%r1712+9224];
	st.global.u32 	[%rd790+3072], %r1719;
	st.global.f32 	[%rd791+3072], %f393;
	st.global.u32 	[%rd792+3072], %r1720;
	add.s64 	%rd793, %rd957, 1024;
	and.b64  	%rd957, %rd793, 4294967295;
	setp.gt.u64 	%p586, %rd111, %rd957;
	@%p586 bra 	$L__BB22_224;
	bra.uni 	$L__BB22_565;
$L__BB22_225:
	setp.eq.s32 	%p564, %r2168, %r59;
	@%p564 bra 	$L__BB22_227;
	shl.b64 	%rd739, %rd950, 2;
	add.s64 	%rd740, %rd7, %rd739;
	st.global.u32 	[%rd740], %r2168;
	add.s64 	%rd741, %rd8, %rd739;
	add.s64 	%rd742, %rd9, %rd739;
	st.global.f32 	[%rd741], %f487;
	st.global.u32 	[%rd742], %r2200;
$L__BB22_227:
	setp.eq.s32 	%p565, %r59, %r60;
	@%p565 bra 	$L__BB22_229;
	shl.b64 	%rd743, %rd103, 2;
	add.s64 	%rd744, %rd7, %rd743;
	st.global.u32 	[%rd744], %r59;
	add.s64 	%rd745, %rd8, %rd743;
	add.s64 	%rd746, %rd9, %rd743;
	st.global.f32 	[%rd745], %f86;
	st.global.u32 	[%rd746], %r181;
$L__BB22_229:
	setp.eq.s32 	%p566, %r60, %r61;
	@%p566 bra 	$L__BB22_231;
	shl.b64 	%rd747, %rd104, 2;
	add.s64 	%rd748, %rd7, %rd747;
	st.global.u32 	[%rd748], %r60;
	add.s64 	%rd749, %rd8, %rd747;
	add.s64 	%rd750, %rd9, %rd747;
	st.global.f32 	[%rd749], %f489;
	st.global.u32 	[%rd750], %r2202;
$L__BB22_231:
	setp.eq.s32 	%p567, %r61, %r62;
	@%p567 bra 	$L__BB22_233;
	shl.b64 	%rd751, %rd105, 2;
	add.s64 	%rd752, %rd7, %rd751;
	st.global.u32 	[%rd752], %r61;
	add.s64 	%rd753, %rd8, %rd751;
	add.s64 	%rd754, %rd9, %rd751;
	st.global.f32 	[%rd753], %f490;
	st.global.u32 	[%rd754], %r2203;
$L__BB22_233:
	setp.eq.s32 	%p568, %r62, %r63;
	@%p568 bra 	$L__BB22_235;
	shl.b64 	%rd755, %rd106, 2;
	add.s64 	%rd756, %rd7, %rd755;
	st.global.u32 	[%rd756], %r62;
	add.s64 	%rd757, %rd8, %rd755;
	add.s64 	%rd758, %rd9, %rd755;
	st.global.f32 	[%rd757], %f491;
	st.global.u32 	[%rd758], %r2204;
$L__BB22_235:
	setp.eq.s32 	%p569, %r63, %r64;
	@%p569 bra 	$L__BB22_237;
	shl.b64 	%rd759, %rd107, 2;
	add.s64 	%rd760, %rd7, %rd759;
	st.global.u32 	[%rd760], %r63;
	add.s64 	%rd761, %rd8, %rd759;
	add.s64 	%rd762, %rd9, %rd759;
	st.global.f32 	[%rd761], %f492;
	st.global.u32 	[%rd762], %r2205;
$L__BB22_237:
	setp.eq.s32 	%p570, %r64, %r65;
	@%p570 bra 	$L__BB22_239;
	shl.b64 	%rd763, %rd108, 2;
	add.s64 	%rd764, %rd7, %rd763;
	st.global.u32 	[%rd764], %r64;
	add.s64 	%rd765, %rd8, %rd763;
	add.s64 	%rd766, %rd9, %rd763;
	st.global.f32 	[%rd765], %f493;
	st.global.u32 	[%rd766], %r2206;
$L__BB22_239:
	setp.eq.s32 	%p571, %r65, %r66;
	@%p571 bra 	$L__BB22_241;
	shl.b64 	%rd767, %rd109, 2;
	add.s64 	%rd768, %rd7, %rd767;
	st.global.u32 	[%rd768], %r65;
	add.s64 	%rd769, %rd8, %rd767;
	add.s64 	%rd770, %rd9, %rd767;
	st.global.f32 	[%rd769], %f494;
	st.global.u32 	[%rd770], %r2207;
$L__BB22_241:
	setp.eq.s32 	%p572, %r66, %r67;
	@%p572 bra 	$L__BB22_565;
	shl.b64 	%rd771, %rd110, 2;
	add.s64 	%rd772, %rd7, %rd771;
	st.global.u32 	[%rd772], %r66;
	add.s64 	%rd773, %rd8, %rd771;
	add.s64 	%rd774, %rd9, %rd771;
	st.global.f32 	[%rd773], %f495;
	st.global.u32 	[%rd774], %r2208;
	bra.uni 	$L__BB22_565;
$L__BB22_243:
	setp.lt.s64 	%p17, %rd11, 1;
	@%p17 bra 	$L__BB22_565;
	setp.ne.s32 	%p18, %r1, 0;
	@%p18 bra 	$L__BB22_382;
	cvt.u32.u64 	%r192, %rd264;
	shl.b64 	%rd495, %rd10, 2;
	add.s64 	%rd494, %rd4, %rd495;
	// begin inline asm
	ld.global.nc.u32 %r2218, [%rd494];
	// end inline asm
	mov.u32 	%r194, %tid.x;
	and.b32  	%r1027, %r194, 31;
	and.b32  	%r1028, %r194, 992;
	mul.lo.s32 	%r1029, %r1028, 9;
	or.b32  	%r195, %r1029, %r1027;
	setp.ge.s32 	%p258, %r195, %r192;
	shl.b32 	%r1030, %r195, 2;
	cvt.u64.u32 	%rd496, %r1030;
	add.s64 	%rd131, %rd494, %rd496;
	mov.u32 	%r2210, %r2218;
	@%p258 bra 	$L__BB22_247;
	// begin inline asm
	ld.global.nc.u32 %r2210, [%rd131];
	// end inline asm
$L__BB22_247:
	add.s32 	%r198, %r195, 32;
	setp.ge.s32 	%p259, %r198, %r192;
	mov.u32 	%r2211, %r2218;
	@%p259 bra 	$L__BB22_249;
	add.s64 	%rd498, %rd131, 128;
	// begin inline asm
	ld.global.nc.u32 %r2211, [%rd498];
	// end inline asm
$L__BB22_249:
	add.s32 	%r201, %r195, 64;
	setp.ge.s32 	%p260, %r201, %r192;
	mov.u32 	%r2212, %r2218;
	@%p260 bra 	$L__BB22_251;
	add.s64 	%rd499, %rd131, 256;
	// begin inline asm
	ld.global.nc.u32 %r2212, [%rd499];
	// end inline asm
$L__BB22_251:
	add.s32 	%r204, %r195, 96;
	setp.ge.s32 	%p261, %r204, %r192;
	mov.u32 	%r2213, %r2218;
	@%p261 bra 	$L__BB22_253;
	add.s64 	%rd500, %rd131, 384;
	// begin inline asm
	ld.global.nc.u32 %r2213, [%rd500];
	// end inline asm
$L__BB22_253:
	add.s32 	%r207, %r195, 128;
	setp.ge.s32 	%p262, %r207, %r192;
	mov.u32 	%r2214, %r2218;
	@%p262 bra 	$L__BB22_255;
	add.s64 	%rd501, %rd131, 512;
	// begin inline asm
	ld.global.nc.u32 %r2214, [%rd501];
	// end inline asm
$L__BB22_255:
	add.s32 	%r210, %r195, 160;
	setp.ge.s32 	%p263, %r210, %r192;
	mov.u32 	%r2215, %r2218;
	@%p263 bra 	$L__BB22_257;
	add.s64 	%rd502, %rd131, 640;
	// begin inline asm
	ld.global.nc.u32 %r2215, [%rd502];
	// end inline asm
$L__BB22_257:
	add.s32 	%r213, %r195, 192;
	setp.ge.s32 	%p264, %r213, %r192;
	mov.u32 	%r2216, %r2218;
	@%p264 bra 	$L__BB22_259;
	add.s64 	%rd503, %rd131, 768;
	// begin inline asm
	ld.global.nc.u32 %r2216, [%rd503];
	// end inline asm
$L__BB22_259:
	add.s32 	%r216, %r195, 224;
	setp.ge.s32 	%p265, %r216, %r192;
	mov.u32 	%r2217, %r2218;
	@%p265 bra 	$L__BB22_261;
	add.s64 	%rd504, %rd131, 896;
	// begin inline asm
	ld.global.nc.u32 %r2217, [%rd504];
	// end inline asm
$L__BB22_261:
	add.s32 	%r219, %r195, 256;
	setp.ge.s32 	%p266, %r219, %r192;
	@%p266 bra 	$L__BB22_263;
	add.s64 	%rd505, %rd131, 1024;
	// begin inline asm
	ld.global.nc.u32 %r2218, [%rd505];
	// end inline asm
$L__BB22_263:
	setp.ge.s32 	%p267, %r195, %r192;
	// begin inline asm
	mov.u32 %r1040, %laneid;
	// end inline asm
	shr.u32 	%r223, %r194, 5;
	mad.lo.s32 	%r224, %r223, 288, %r1040;
	shl.b32 	%r1041, %r224, 2;
	mov.u32 	%r1042, _ZN6thrust24THRUST_300001_SM_1000_NS8cuda_cub4core6detail5shmemE;
	add.s32 	%r225, %r1042, %r1041;
	st.shared.u32 	[%r225], %r2210;
	st.shared.u32 	[%r225+128], %r2211;
	st.shared.u32 	[%r225+256], %r2212;
	st.shared.u32 	[%r225+384], %r2213;
	st.shared.u32 	[%r225+512], %r2214;
	st.shared.u32 	[%r225+640], %r2215;
	st.shared.u32 	[%r225+768], %r2216;
	st.shared.u32 	[%r225+896], %r2217;
	st.shared.u32 	[%r225+1024], %r2218;
	bar.warp.sync 	-1;
	shl.b32 	%r226, %r1040, 3;
	shl.b32 	%r1043, %r1040, 5;
	add.s32 	%r227, %r225, %r1043;
	ld.shared.u32 	%r228, [%r227];
	ld.shared.u32 	%r229, [%r227+4];
	ld.shared.u32 	%r230, [%r227+8];
	ld.shared.u32 	%r231, [%r227+12];
	ld.shared.u32 	%r232, [%r227+16];
	ld.shared.u32 	%r233, [%r227+20];
	ld.shared.u32 	%r234, [%r227+24];
	ld.shared.u32 	%r235, [%r227+28];
	ld.shared.u32 	%r236, [%r227+32];
	bar.sync 	0;
	add.s64 	%rd507, %rd5, %rd495;
	add.s64 	%rd508, %rd6, %rd495;
	ld.global.u32 	%r2227, [%rd508];
	ld.global.f32 	%f504, [%rd507];
	mul.wide.u32 	%rd509, %r195, 4;
	add.s64 	%rd132, %rd507, %rd509;
	add.s64 	%rd133, %rd508, %rd509;
	mov.f32 	%f496, %f504;
	mov.u32 	%r2219, %r2227;
	@%p267 bra 	$L__BB22_265;
	ld.global.f32 	%f496, [%rd132];
	ld.global.u32 	%r2219, [%rd133];
$L__BB22_265:
	setp.ge.s32 	%p268, %r198, %r192;
	mov.f32 	%f497, %f504;
	mov.u32 	%r2220, %r2227;
	@%p268 bra 	$L__BB22_267;
	ld.global.f32 	%f497, [%rd132+128];
	ld.global.u32 	%r2220, [%rd133+128];
$L__BB22_267:
	setp.ge.s32 	%p269, %r201, %r192;
	mov.f32 	%f498, %f504;
	mov.u32 	%r2221, %r2227;
	@%p269 bra 	$L__BB22_269;
	ld.global.f32 	%f498, [%rd132+256];
	ld.global.u32 	%r2221, [%rd133+256];
$L__BB22_269:
	setp.ge.s32 	%p270, %r204, %r192;
	mov.f32 	%f499, %f504;
	mov.u32 	%r2222, %r2227;
	@%p270 bra 	$L__BB22_271;
	ld.global.f32 	%f499, [%rd132+384];
	ld.global.u32 	%r2222, [%rd133+384];
$L__BB22_271:
	setp.ge.s32 	%p271, %r207, %r192;
	mov.f32 	%f500, %f504;
	mov.u32 	%r2223, %r2227;
	@%p271 bra 	$L__BB22_273;
	ld.global.f32 	%f500, [%rd132+512];
	ld.global.u32 	%r2223, [%rd133+512];
$L__BB22_273:
	setp.ge.s32 	%p272, %r210, %r192;
	mov.f32 	%f501, %f504;
	mov.u32 	%r2224, %r2227;
	@%p272 bra 	$L__BB22_275;
	ld.global.f32 	%f501, [%rd132+640];
	ld.global.u32 	%r2224, [%rd133+640];
$L__BB22_275:
	setp.ge.s32 	%p273, %r213, %r192;
	mov.f32 	%f502, %f504;
	mov.u32 	%r2225, %r2227;
	@%p273 bra 	$L__BB22_277;
	ld.global.f32 	%f502, [%rd132+768];
	ld.global.u32 	%r2225, [%rd133+768];
$L__BB22_277:
	setp.ge.s32 	%p274, %r216, %r192;
	mov.f32 	%f503, %f504;
	mov.u32 	%r2226, %r2227;
	@%p274 bra 	$L__BB22_279;
	ld.global.f32 	%f503, [%rd132+896];
	ld.global.u32 	%r2226, [%rd133+896];
$L__BB22_279:
	setp.ge.s32 	%p275, %r219, %r192;
	@%p275 bra 	$L__BB22_281;
	ld.global.f32 	%f504, [%rd132+1024];
	ld.global.u32 	%r2227, [%rd133+1024];
$L__BB22_281:
	add.s32 	%r1046, %r225, %r1041;
	mov.b32 	%r1047, %f496;
	st.shared.v2.u32 	[%r1046], {%r1047, %r2219};
	mov.b32 	%r1048, %f497;
	st.shared.v2.u32 	[%r1046+256], {%r1048, %r2220};
	mov.b32 	%r1049, %f498;
	st.shared.v2.u32 	[%r1046+512], {%r1049, %r2221};
	mov.b32 	%r1050, %f499;
	st.shared.v2.u32 	[%r1046+768], {%r1050, %r2222};
	mov.b32 	%r1051, %f500;
	st.shared.v2.u32 	[%r1046+1024], {%r1051, %r2223};
	mov.b32 	%r1052, %f501;
	st.shared.v2.u32 	[%r1046+1280], {%r1052, %r2224};
	mov.b32 	%r1053, %f502;
	st.shared.v2.u32 	[%r1046+1536], {%r1053, %r2225};
	mov.b32 	%r1054, %f503;
	st.shared.v2.u32 	[%r1046+1792], {%r1054, %r2226};
	mov.b32 	%r1055, %f504;
	st.shared.v2.u32 	[%r1046+2048], {%r1055, %r2227};
	bar.warp.sync 	-1;
	add.s32 	%r1056, %r224, %r226;
	shl.b32 	%r1057, %r1056, 2;
	add.s32 	%r1058, %r227, %r1057;
	ld.shared.v2.u32 	{%r1059, %r2246}, [%r1058];
	mov.b32 	%f514, %r1059;
	ld.shared.v2.u32 	{%r1060, %r257}, [%r1058+8];
	mov.b32 	%f114, %r1060;
	ld.shared.v2.u32 	{%r1061, %r258}, [%r1058+16];
	mov.b32 	%f115, %r1061;
	ld.shared.v2.u32 	{%r1062, %r259}, [%r1058+24];
	mov.b32 	%f116, %r1062;
	ld.shared.v2.u32 	{%r1063, %r260}, [%r1058+32];
	mov.b32 	%f117, %r1063;
	ld.shared.v2.u32 	{%r1064, %r261}, [%r1058+40];
	mov.b32 	%f118, %r1064;
	ld.shared.v2.u32 	{%r1065, %r262}, [%r1058+48];
	mov.b32 	%f119, %r1065;
	ld.shared.v2.u32 	{%r1066, %r263}, [%r1058+56];
	mov.b32 	%f120, %r1066;
	ld.shared.v2.u32 	{%r1067, %r264}, [%r1058+64];
	mov.b32 	%f121, %r1067;
	bar.sync 	0;
	shl.b32 	%r1068, %r194, 2;
	add.s32 	%r1070, %r1042, %r1068;
	add.s32 	%r265, %r1070, 1240;
	st.shared.u32 	[%r1070+1240], %r236;
	bar.sync 	0;
	setp.eq.s32 	%p276, %r194, 0;
	mov.b64 	%rd958, 1;
	@%p276 bra 	$L__BB22_283;
	ld.shared.u32 	%r2228, [%r265+-4];
	setp.ne.s32 	%p277, %r2228, %r228;
	selp.u64 	%rd958, 1, 0, %p277;
$L__BB22_283:
	setp.eq.s32 	%p278, %r194, 0;
	setp.ne.s32 	%p279, %r228, %r229;
	setp.ne.s32 	%p280, %r229, %r230;
	setp.ne.s32 	%p281, %r230, %r231;
	setp.ne.s32 	%p282, %r231, %r232;
	setp.ne.s32 	%p283, %r232, %r233;
	setp.ne.s32 	%p284, %r233, %r234;
	setp.ne.s32 	%p285, %r234, %r235;
	mul.lo.s32 	%r1071, %r194, 9;
	cvt.u64.u32 	%rd511, %r1071;
	setp.eq.s64 	%p286, %rd11, %rd511;
	selp.u64 	%rd512, 1, 0, %p286;
	selp.b64 	%rd513, %rd512, %rd958, %p286;
	selp.b64 	%rd136, %rd512, %rd513, %p278;
	add.s32 	%r1072, %r1071, 1;
	cvt.u64.u32 	%rd514, %r1072;
	setp.eq.s64 	%p287, %rd11, %rd514;
	or.pred  	%p288, %p287, %p279;
	selp.u64 	%rd137, 1, 0, %p288;
	add.s32 	%r1073, %r1071, 2;
	cvt.u64.u32 	%rd515, %r1073;
	setp.eq.s64 	%p289, %rd11, %rd515;
	or.pred  	%p290, %p289, %p280;
	selp.u64 	%rd138, 1, 0, %p290;
	add.s32 	%r1074, %r1071, 3;
	cvt.u64.u32 	%rd516, %r1074;
	setp.eq.s64 	%p291, %rd11, %rd516;
	or.pred  	%p1, %p291, %p281;
	selp.u64 	%rd139, 1, 0, %p1;
	add.s32 	%r1075, %r1071, 4;
	cvt.u64.u32 	%rd517, %r1075;
	setp.eq.s64 	%p292, %rd11, %rd517;
	or.pred  	%p2, %p292, %p282;
	selp.u64 	%rd140, 1, 0, %p2;
	add.s32 	%r1076, %r1071, 5;
	cvt.u64.u32 	%rd518, %r1076;
	setp.eq.s64 	%p293, %rd11, %rd518;
	or.pred  	%p3, %p293, %p283;
	selp.u64 	%rd141, 1, 0, %p3;
	add.s32 	%r1077, %r1071, 6;
	cvt.u64.u32 	%rd519, %r1077;
	setp.eq.s64 	%p294, %rd11, %rd519;
	or.pred  	%p4, %p294, %p284;
	selp.u64 	%rd142, 1, 0, %p4;
	add.s32 	%r1078, %r1071, 7;
	cvt.u64.u32 	%rd520, %r1078;
	setp.eq.s64 	%p295, %rd11, %rd520;
	or.pred  	%p5, %p295, %p285;
	selp.u64 	%rd143, 1, 0, %p5;
	mov.u32 	%r2229, %r1060;
	mov.f32 	%f505, %f114;
	mov.u32 	%r2230, %r257;
	@%p288 bra 	$L__BB22_286;
	setp.gt.f32 	%p296, %f514, %f114;
	mov.u32 	%r2229, %r1059;
	mov.f32 	%f505, %f514;
	mov.u32 	%r2230, %r2246;
	@%p296 bra 	$L__BB22_286;
	mov.u32 	%r2229, %r1060;
	mov.f32 	%f505, %f114;
	mov.u32 	%r2230, %r257;
$L__BB22_286:
	mad.lo.s32 	%r1079, %r194, 9, 2;
	cvt.u64.u32 	%rd521, %r1079;
	setp.eq.s64 	%p297, %rd11, %rd521;
	setp.ne.s32 	%p298, %r229, %r230;
	or.pred  	%p299, %p297, %p298;
	mov.u32 	%r2231, %r1061;
	mov.f32 	%f506, %f115;
	mov.u32 	%r2232, %r258;
	@%p299 bra 	$L__BB22_289;
	setp.gt.f32 	%p300, %f505, %f115;
	mov.u32 	%r2231, %r2229;
	mov.f32 	%f506, %f505;
	mov.u32 	%r2232, %r2230;
	@%p300 bra 	$L__BB22_289;
	mov.u32 	%r2231, %r1061;
	mov.f32 	%f506, %f115;
	mov.u32 	%r2232, %r258;
$L__BB22_289:
	mov.u32 	%r2233, %r1062;
	mov.f32 	%f507, %f116;
	mov.u32 	%r2234, %r259;
	@%p1 bra 	$L__BB22_292;
	setp.gt.f32 	%p301, %f506, %f116;
	mov.u32 	%r2233, %r2231;
	mov.f32 	%f507, %f506;
	mov.u32 	%r2234, %r2232;
	@%p301 bra 	$L__BB22_292;
	mov.u32 	%r2233, %r1062;
	mov.f32 	%f507, %f116;
	mov.u32 	%r2234, %r259;
$L__BB22_292:
	mov.u32 	%r2235, %r1063;
	mov.f32 	%f508, %f117;
	mov.u32 	%r2236, %r260;
	@%p2 bra 	$L__BB22_295;
	setp.gt.f32 	%p302, %f507, %f117;
	mov.u32 	%r2235, %r2233;
	mov.f32 	%f508, %f507;
	mov.u32 	%r2236, %r2234;
	@%p302 bra 	$L__BB22_295;
	mov.u32 	%r2235, %r1063;
	mov.f32 	%f508, %f117;
	mov.u32 	%r2236, %r260;
$L__BB22_295:
	mov.u32 	%r2237, %r1064;
	mov.f32 	%f509, %f118;
	mov.u32 	%r2238, %r261;
	@%p3 bra 	$L__BB22_298;
	setp.gt.f32 	%p303, %f508, %f118;
	mov.u32 	%r2237, %r2235;
	mov.f32 	%f509, %f508;
	mov.u32 	%r2238, %r2236;
	@%p303 bra 	$L__BB22_298;
	mov.u32 	%r2237, %r1064;
	mov.f32 	%f509, %f118;
	mov.u32 	%r2238, %r261;
$L__BB22_298:
	mov.u32 	%r2239, %r1065;
	mov.f32 	%f510, %f119;
	mov.u32 	%r2240, %r262;
	@%p4 bra 	$L__BB22_301;
	setp.gt.f32 	%p304, %f509, %f119;
	mov.u32 	%r2239, %r2237;
	mov.f32 	%f510, %f509;
	mov.u32 	%r2240, %r2238;
	@%p304 bra 	$L__BB22_301;
	mov.u32 	%r2239, %r1065;
	mov.f32 	%f510, %f119;
	mov.u32 	%r2240, %r262;
$L__BB22_301:
	mov.u32 	%r2241, %r1066;
	mov.f32 	%f511, %f120;
	mov.u32 	%r2242, %r263;
	@%p5 bra 	$L__BB22_304;
	setp.gt.f32 	%p305, %f510, %f120;
	mov.u32 	%r2241, %r2239;
	mov.f32 	%f511, %f510;
	mov.u32 	%r2242, %r2240;
	@%p305 bra 	$L__BB22_304;
	mov.u32 	%r2241, %r1066;
	mov.f32 	%f511, %f120;
	mov.u32 	%r2242, %r263;
$L__BB22_304:
	mad.lo.s32 	%r1080, %r194, 9, 8;
	cvt.u64.u32 	%rd522, %r1080;
	setp.eq.s64 	%p306, %rd11, %rd522;
	setp.ne.s32 	%p307, %r235, %r236;
	or.pred  	%p308, %p306, %p307;
	mov.u32 	%r2243, %r1067;
	mov.f32 	%f512, %f121;
	mov.u32 	%r2244, %r264;
	@%p308 bra 	$L__BB22_307;
	setp.gt.f32 	%p309, %f511, %f121;
	mov.u32 	%r2243, %r2241;
	mov.f32 	%f512, %f511;
	mov.u32 	%r2244, %r2242;
	@%p309 bra 	$L__BB22_307;
	mov.u32 	%r2243, %r1067;
	mov.f32 	%f512, %f121;
	mov.u32 	%r2244, %r264;
$L__BB22_307:
	add.s64 	%rd523, %rd136, %rd137;
	add.s64 	%rd524, %rd523, %rd138;
	add.s64 	%rd525, %rd524, %rd139;
	add.s64 	%rd526, %rd525, %rd140;
	add.s64 	%rd527, %rd526, %rd141;
	add.s64 	%rd528, %rd527, %rd142;
	add.s64 	%rd529, %rd528, %rd143;
	setp.eq.s64 	%p310, %rd11, %rd522;
	setp.ne.s32 	%p311, %r235, %r236;
	or.pred  	%p312, %p310, %p311;
	selp.u64 	%rd531, 1, 0, %p312;
	add.s64 	%rd532, %rd529, %rd531;
	mov.b64 	{%r1082, %r1087}, %rd532;
	mov.b32 	%r1198, 1;
	mov.b32 	%r1199, 0;
	mov.b32 	%r1200, -1;
	// begin inline asm
	shfl.sync.up.b32 %r1081, %r1082, %r1198, %r1199, %r1200;
	// end inline asm
	// begin inline asm
	shfl.sync.up.b32 %r1086, %r1087, %r1198, %r1199, %r1200;
	// end inline asm
	mov.b64 	%rd533, {%r1081, %r1086};
	// begin inline asm
	shfl.sync.up.b32 %r1091, %r2243, %r1198, %r1199, %r1200;
	// end inline asm
	mov.b32 	%f288, %r1091;
	// begin inline asm
	shfl.sync.up.b32 %r1096, %r2244, %r1198, %r1199, %r1200;
	// end inline asm
	setp.eq.s64 	%p313, %rd532, 0;
	setp.lt.f32 	%p314, %f512, %f288;
	and.pred  	%p315, %p313, %p314;
	selp.f32 	%f289, %f288, %f512, %p315;
	selp.b32 	%r1202, %r1096, %r2244, %p315;
	setp.lt.s32 	%p316, %r1040, 1;
	selp.b64 	%rd534, 0, %rd533, %p316;
	add.s64 	%rd535, %rd534, %rd532;
	mov.b64 	{%r1102, %r1107}, %rd535;
	selp.f32 	%f290, %f512, %f289, %p316;
	selp.b32 	%r1117, %r2244, %r1202, %p316;
	mov.b32 	%r1118, 2;
	// begin inline asm
	shfl.sync.up.b32 %r1101, %r1102, %r1118, %r1199, %r1200;
	// end inline asm
	// begin inline asm
	shfl.sync.up.b32 %r1106, %r1107, %r1118, %r1199, %r1200;
	// end inline asm
	mov.b64 	%rd536, {%r1101, %r1106};
	mov.b32 	%r1112, %f290;
	// begin inline asm
	shfl.sync.up.b32 %r1111, %r1112, %r1118, %r1199, %r1200;
	// end inline asm
	mov.b32 	%f292, %r1111;
	// begin inline asm
	shfl.sync.up.b32 %r1116, %r1117, %r1118, %r1199, %r1200;
	// end inline asm
	setp.eq.s64 	%p317, %rd535, 0;
	setp.lt.f32 	%p318, %f290, %f292;
	and.pred  	%p319, %p317, %p318;
	selp.f32 	%f293, %f292, %f290, %p319;
	selp.b32 	%r1203, %r1116, %r1117, %p319;
	setp.lt.s32 	%p320, %r1040, 2;
	selp.b64 	%rd537, 0, %rd536, %p320;
	add.s64 	%rd538, %rd537, %rd535;
	mov.b64 	{%r1122, %r1127}, %rd538;
	selp.f32 	%f294, %f290, %f293, %p320;
	selp.b32 	%r1137, %r1117, %r1203, %p320;
	mov.b32 	%r1138, 4;
	// begin inline asm
	shfl.sync.up.b32 %r1121, %r1122, %r1138, %r1199, %r1200;
	// end inline asm
	// begin inline asm
	shfl.sync.up.b32 %r1126, %r1127, %r1138, %r1199, %r1200;
	// end inline asm
	mov.b64 	%rd539, {%r1121, %r1126};
	mov.b32 	%r1132, %f294;
	// begin inline asm
	shfl.sync.up.b32 %r1131, %r1132, %r1138, %r1199, %r1200;
	// end inline asm
	mov.b32 	%f296, %r1131;
	// begin inline asm
	shfl.sync.up.b32 %r1136, %r1137, %r1138, %r1199, %r1200;
	// end inline asm
	setp.eq.s64 	%p321, %rd538, 0;
	setp.lt.f32 	%p322, %f294, %f296;
	and.pred  	%p323, %p321, %p322;
	selp.f32 	%f297, %f296, %f294, %p323;
	selp.b32 	%r1204, %r1136, %r1137, %p323;
	setp.lt.s32 	%p324, %r1040, 4;
	selp.b64 	%rd540, 0, %rd539, %p324;
	add.s64 	%rd541, %rd540, %rd538;
	mov.b64 	{%r1142, %r1147}, %rd541;
	selp.f32 	%f298, %f294, %f297, %p324;
	selp.b32 	%r1157, %r1137, %r1204, %p324;
	mov.b32 	%r1158, 8;
	// begin inline asm
	shfl.sync.up.b32 %r1141, %r1142, %r1158, %r1199, %r1200;
	// end inline asm
	// begin inline asm
	shfl.sync.up.b32 %r1146, %r1147, %r1158, %r1199, %r1200;
	// end inline asm
	mov.b64 	%rd542, {%r1141, %r1146};
	mov.b32 	%r1152, %f298;
	// begin inline asm
	shfl.sync.up.b32 %r1151, %r1152, %r1158, %r1199, %r1200;
	// end inline asm
	mov.b32 	%f300, %r1151;
	// begin inline asm
	shfl.sync.up.b32 %r1156, %r1157, %r1158, %r1199, %r1200;
	// end inline asm
	setp.eq.s64 	%p325, %rd541, 0;
	setp.lt.f32 	%p326, %f298, %f300;
	and.pred  	%p327, %p325, %p326;
	selp.f32 	%f301, %f300, %f298, %p327;
	selp.b32 	%r1205, %r1156, %r1157, %p327;
	setp.lt.s32 	%p328, %r1040, 8;
	selp.b64 	%rd543, 0, %rd542, %p328;
	add.s64 	%rd544, %rd543, %rd541;
	mov.b64 	{%r1162, %r1167}, %rd544;
	selp.f32 	%f302, %f298, %f301, %p328;
	selp.b32 	%r1177, %r1157, %r1205, %p328;
	mov.b32 	%r1178, 16;
	// begin inline asm
	shfl.sync.up.b32 %r1161, %r1162, %r1178, %r1199, %r1200;
	// end inline asm
	// begin inline asm
	shfl.sync.up.b32 %r1166, %r1167, %r1178, %r1199, %r1200;
	// end inline asm
	mov.b64 	%rd545, {%r1161, %r1166};
	mov.b32 	%r1172, %f302;
	// begin inline asm
	shfl.sync.up.b32 %r1171, %r1172, %r1178, %r1199, %r1200;
	// end inline asm
	mov.b32 	%f304, %r1171;
	// begin inline asm
	shfl.sync.up.b32 %r1176, %r1177, %r1178, %r1199, %r1200;
	// end inline asm
	setp.eq.s64 	%p329, %rd544, 0;
	setp.lt.f32 	%p330, %f302, %f304;
	and.pred  	%p331, %p329, %p330;
	selp.f32 	%f130, %f304, %f302, %p331;
	selp.b32 	%r276, %r1176, %r1177, %p331;
	setp.lt.s32 	%p332, %r1040, 16;
	selp.b64 	%rd546, 0, %rd545, %p332;
	add.s64 	%rd144, %rd546, %rd544;
	mov.b64 	{%r1182, %r1187}, %rd144;
	selp.f32 	%f305, %f302, %f130, %p332;
	selp.b32 	%r1197, %r1177, %r276, %p332;
	// begin inline asm
	shfl.sync.up.b32 %r1181, %r1182, %r1198, %r1199, %r1200;
	// end inline asm
	// begin inline asm
	shfl.sync.up.b32 %r1186, %r1187, %r1198, %r1199, %r1200;
	// end inline asm
	mov.b64 	%rd959, {%r1181, %r1186};
	mov.b32 	%r1192, %f305;
	// begin inline asm
	shfl.sync.up.b32 %r1191, %r1192, %r1198, %r1199, %r1200;
	// end inline asm
	mov.b32 	%f513, %r1191;
	// begin inline asm
	shfl.sync.up.b32 %r2245, %r1197, %r1198, %r1199, %r1200;
	// end inline asm
	setp.ne.s32 	%p333, %r1040, 31;
	@%p333 bra 	$L__BB22_309;
	shl.b32 	%r1206, %r223, 4;
	mov.u32 	%r1207, _ZN6thrust24THRUST_300001_SM_1000_NS8cuda_cub4core6detail5shmemE;
	add.s32 	%r1208, %r1207, %r1206;
	st.shared.u64 	[%r1208], %rd144;
	mov.b32 	%r1209, %f130;
	st.shared.v2.u32 	[%r1208+8], {%r1209, %r276};
$L__BB22_309:
	bar.sync 	0;
	ld.shared.u64 	%rd547, [_ZN6thrust24THRUST_300001_SM_1000_NS8cuda_cub4core6detail5shmemE];
	ld.shared.v2.u32 	{%r1210, %r1211}, [_ZN6thrust24THRUST_300001_SM_1000_NS8cuda_cub4core6detail5shmemE+8];
	mov.b32 	%f306, %r1210;
	setp.eq.s32 	%p334, %r223, 1;
	selp.f32 	%f307, %f306, 0f00000000, %p334;
	selp.b32 	%r1214, %r1211, 0, %p334;
	ld.shared.u64 	%rd548, [_ZN6thrust24THRUST_300001_SM_1000_NS8cuda_cub4core6detail5shmemE+16];
	ld.shared.v2.u32 	{%r1215, %r1216}, [_ZN6thrust24THRUST_300001_SM_1000_NS8cuda_cub4core6detail5shmemE+24];
	mov.b32 	%f308, %r1215;
	add.s64 	%rd549, %rd548, %rd547;
	setp.eq.s64 	%p335, %rd548, 0;
	setp.gt.f32 	%p336, %f306, %f308;
	and.pred  	%p337, %p335, %p336;
	selp.f32 	%f309, %f306, %f308, %p337;
	selp.b32 	%r1219, %r1211, %r1216, %p337;
	setp.eq.s32 	%p338, %r223, 2;
	selp.b64 	%rd550, %rd549, %rd547, %p338;
	selp.f32 	%f311, %f309, %f307, %p338;
	selp.b32 	%r1220, %r1219, %r1214, %p338;
	ld.shared.u64 	%rd551, [_ZN6thrust24THRUST_300001_SM_1000_NS8cuda_cub4core6detail5shmemE+32];
	ld.shared.v2.u32 	{%r1221, %r1222}, [_ZN6thrust24THRUST_300001_SM_1000_NS8cuda_cub4core6detail5shmemE+40];
	mov.b32 	%f312, %r1221;
	add.s64 	%rd552, %rd551, %rd549;
	setp.eq.s64 	%p339, %rd551, 0;
	setp.gt.f32 	%p340, %f309, %f312;
	and.pred  	%p341, %p339, %p340;
	selp.f32 	%f313, %f309, %f312, %p341;
	selp.b32 	%r1225, %r1219, %r1222, %p341;
	setp.eq.s32 	%p342, %r223, 3;
	selp.b64 	%rd553, %rd552, %rd550, %p342;
	selp.f32 	%f315, %f313, %f311, %p342;
	selp.b32 	%r1226, %r1225, %r1220, %p342;
	ld.shared.u64 	%rd554, [_ZN6thrust24THRUST_300001_SM_1000_NS8cuda_cub4core6detail5shmemE+48];
	ld.shared.v2.u32 	{%r1227, %r1228}, [_ZN6thrust24THRUST_300001_SM_1000_NS8cuda_cub4core6detail5shmemE+56];
	mov.b32 	%f316, %r1227;
	add.s64 	%rd555, %rd554, %rd552;
	setp.eq.s64 	%p343, %rd554, 0;
	setp.gt.f32 	%p344, %f313, %f316;
	and.pred  	%p345, %p343, %p344;
	selp.f32 	%f317, %f313, %f316, %p345;
	selp.b32 	%r1231, %r1225, %r1228, %p345;
	setp.eq.s32 	%p346, %r223, 4;
	selp.b64 	%rd556, %rd555, %rd553, %p346;
	selp.f32 	%f319, %f317, %f315, %p346;
	selp.b32 	%r1232, %r1231, %r1226, %p346;
	ld.shared.u64 	%rd557, [_ZN6thrust24THRUST_300001_SM_1000_NS8cuda_cub4core6detail5shmemE+64];
	ld.shared.v2.u32 	{%r1233, %r1234}, [_ZN6thrust24THRUST_300001_SM_1000_NS8cuda_cub4core6detail5shmemE+72];
	mov.b32 	%f320, %r1233;
	add.s64 	%rd558, %rd557, %rd555;
	setp.eq.s64 	%p347, %rd557, 0;
	setp.gt.f32 	%p348, %f317, %f320;
	and.pred  	%p349, %p347, %p348;
	selp.f32 	%f321, %f317, %f320, %p349;
	selp.b32 	%r1237, %r1231, %r1234, %p349;
	setp.eq.s32 	%p350, %r223, 5;
	selp.b64 	%rd559, %rd558, %rd556, %p350;
	selp.f32 	%f323, %f321, %f319, %p350;
	selp.b32 	%r1238, %r1237, %r1232, %p350;
	ld.shared.u64 	%rd560, [_ZN6thrust24THRUST_300001_SM_1000_NS8cuda_cub4core6detail5shmemE+80];
	ld.shared.v2.u32 	{%r1239, %r1240}, [_ZN6thrust24THRUST_300001_SM_1000_NS8cuda_cub4core6detail5shmemE+88];
	mov.b32 	%f324, %r1239;
	add.s64 	%rd561, %rd560, %rd558;
	setp.eq.s64 	%p351, %rd560, 0;
	setp.gt.f32 	%p352, %f321, %f324;
	and.pred  	%p353, %p351, %p352;
	selp.f32 	%f325, %f321, %f324, %p353;
	selp.b32 	%r1243, %r1237, %r1240, %p353;
	setp.eq.s32 	%p354, %r223, 6;
	selp.b64 	%rd562, %rd561, %rd559, %p354;
	selp.f32 	%f327, %f325, %f323, %p354;
	selp.b32 	%r1244, %r1243, %r1238, %p354;
	ld.shared.u64 	%rd563, [_ZN6thrust24THRUST_300001_SM_1000_NS8cuda_cub4core6detail5shmemE+96];
	ld.shared.v2.u32 	{%r1245, %r1246}, [_ZN6thrust24THRUST_300001_SM_1000_NS8cuda_cub4core6detail5shmemE+104];
	mov.b32 	%f328, %r1245;
	add.s64 	%rd564, %rd563, %rd561;
	setp.eq.s64 	%p355, %rd563, 0;
	setp.gt.f32 	%p356, %f325, %f328;
	and.pred  	%p357, %p355, %p356;
	selp.f32 	%f329, %f325, %f328, %p357;
	selp.b32 	%r1249, %r1243, %r1246, %p357;
	setp.eq.s32 	%p358, %r223, 7;
	selp.b64 	%rd146, %rd564, %rd562, %p358;
	selp.f32 	%f132, %f329, %f327, %p358;
	selp.b32 	%r278, %r1249, %r1244, %p358;
	ld.shared.u64 	%rd565, [_ZN6thrust24THRUST_300001_SM_1000_NS8cuda_cub4core6detail5shmemE+112];
	ld.shared.v2.u32 	{%r1250, %r1251}, [_ZN6thrust24THRUST_300001_SM_1000_NS8cuda_cub4core6detail5shmemE+120];
	mov.b32 	%f331, %r1250;
	add.s64 	%rd967, %rd565, %rd564;
	setp.eq.s64 	%p359, %rd565, 0;
	setp.gt.f32 	%p360, %f329, %f331;
	and.pred  	%p361, %p359, %p360;
	selp.f32 	%f133, %f329, %f331, %p361;
	selp.b32 	%r279, %r1249, %r1251, %p361;
	setp.lt.u32 	%p362, %r194, 32;
	@%p362 bra 	$L__BB22_311;
	setp.eq.s64 	%p363, %rd959, 0;
	setp.gt.f32 	%p364, %f132, %f513;
	and.pred  	%p365, %p363, %p364;
	setp.eq.s32 	%p366, %r1040, 0;
	selp.b64 	%rd566, 0, %rd959, %p366;
	add.s64 	%rd959, %rd146, %rd566;
	or.pred  	%p367, %p366, %p365;
	selp.f32 	%f513, %f132, %f513, %p367;
	selp.b32 	%r2245, %r278, %r2245, %p367;
$L__BB22_311:
	setp.eq.s32 	%p368, %r194, 0;
	mov.u64 	%rd960, %rd136;
	@%p368 bra 	$L__BB22_313;
	add.s64 	%rd960, %rd136, %rd959;
	setp.eq.s64 	%p369, %rd136, 0;
	setp.gt.f32 	%p370, %f513, %f514;
	and.pred  	%p371, %p369, %p370;
	selp.f32 	%f514, %f513, %f514, %p371;
	selp.b32 	%r2246, %r2245, %r2246, %p371;
$L__BB22_313:
	add.s64 	%rd152, %rd960, %rd137;
	mad.lo.s32 	%r1254, %r194, 9, 1;
	cvt.u64.u32 	%rd567, %r1254;
	setp.eq.s64 	%p372, %rd11, %rd567;
	setp.ne.s32 	%p373, %r228, %r229;
	or.pred  	%p374, %p372, %p373;
	mov.f32 	%f515, %f114;
	mov.u32 	%r2247, %r257;
	@%p374 bra 	$L__BB22_316;
	setp.gt.f32 	%p375, %f514, %f114;
	mov.f32 	%f515, %f514;
	mov.u32 	%r2247, %r2246;
	@%p375 bra 	$L__BB22_316;
	mov.f32 	%f515, %f114;
	mov.u32 	%r2247, %r257;
$L__BB22_316:
	add.s64 	%rd153, %rd152, %rd138;
	setp.eq.s64 	%p376, %rd11, %rd521;
	setp.ne.s32 	%p377, %r229, %r230;
	or.pred  	%p378, %p376, %p377;
	mov.f32 	%f516, %f115;
	mov.u32 	%r2248, %r258;
	@%p378 bra 	$L__BB22_319;
	setp.gt.f32 	%p379, %f515, %f115;
	mov.f32 	%f516, %f515;
	mov.u32 	%r2248, %r2247;
	@%p379 bra 	$L__BB22_319;
	mov.f32 	%f516, %f115;
	mov.u32 	%r2248, %r258;
$L__BB22_319:
	add.s64 	%rd154, %rd153, %rd139;
	mov.f32 	%f517, %f116;
	mov.u32 	%r2249, %r259;
	@%p1 bra 	$L__BB22_322;
	setp.gt.f32 	%p380, %f516, %f116;
	mov.f32 	%f517, %f516;
	mov.u32 	%r2249, %r2248;
	@%p380 bra 	$L__BB22_322;
	mov.f32 	%f517, %f116;
	mov.u32 	%r2249, %r259;
$L__BB22_322:
	add.s64 	%rd155, %rd154, %rd140;
	mov.f32 	%f518, %f117;
	mov.u32 	%r2250, %r260;
	@%p2 bra 	$L__BB22_325;
	setp.gt.f32 	%p381, %f517, %f117;
	mov.f32 	%f518, %f517;
	mov.u32 	%r2250, %r2249;
	@%p381 bra 	$L__BB22_325;
	mov.f32 	%f518, %f117;
	mov.u32 	%r2250, %r260;
$L__BB22_325:
	add.s64 	%rd156, %rd155, %rd141;
	mad.lo.s32 	%r1256, %r194, 9, 5;
	cvt.u64.u32 	%rd569, %r1256;
	setp.eq.s64 	%p382, %rd11, %rd569;
	setp.ne.s32 	%p383, %r232, %r233;
	or.pred  	%p6, %p382, %p383;
	mov.f32 	%f519, %f118;
	mov.u32 	%r2251, %r261;
	@%p6 bra 	$L__BB22_328;
	setp.gt.f32 	%p384, %f518, %f118;
	mov.f32 	%f519, %f518;
	mov.u32 	%r2251, %r2250;
	@%p384 bra 	$L__BB22_328;
	mov.f32 	%f519, %f118;
	mov.u32 	%r2251, %r261;
$L__BB22_328:
	add.s64 	%rd157, %rd156, %rd142;
	mov.f32 	%f520, %f119;
	mov.u32 	%r2252, %r262;
	@%p4 bra 	$L__BB22_331;
	setp.gt.f32 	%p385, %f519, %f119;
	mov.f32 	%f520, %f519;
	mov.u32 	%r2252, %r2251;
	@%p385 bra 	$L__BB22_331;
	mov.f32 	%f520, %f119;
	mov.u32 	%r2252, %r262;
$L__BB22_331:
	add.s64 	%rd158, %rd157, %rd143;
	mad.lo.s32 	%r1257, %r194, 9, 7;
	cvt.u64.u32 	%rd570, %r1257;
	setp.eq.s64 	%p386, %rd11, %rd570;
	setp.ne.s32 	%p387, %r234, %r235;
	or.pred  	%p7, %p386, %p387;
	mov.f32 	%f521, %f120;
	mov.u32 	%r2253, %r263;
	@%p7 bra 	$L__BB22_334;
	setp.gt.f32 	%p388, %f520, %f120;
	mov.f32 	%f521, %f520;
	mov.u32 	%r2253, %r2252;
	@%p388 bra 	$L__BB22_334;
	mov.f32 	%f521, %f120;
	mov.u32 	%r2253, %r263;
$L__BB22_334:
	setp.eq.s32 	%p389, %r194, 0;
	selp.b64 	%rd159, 0, %rd959, %p389;
	setp.lt.s64 	%p390, %rd967, 257;
	@%p390 bra 	$L__BB22_360;
	bar.sync 	0;
	setp.eq.s64 	%p406, %rd136, 0;
	@%p406 bra 	$L__BB22_337;
	cvt.u32.u64 	%r1261, %rd159;
	mov.u32 	%r1262, _ZN6thrust24THRUST_300001_SM_1000_NS8cuda_cub4core6detail5shmemE;
	mad.lo.s32 	%r1263, %r1261, 12, %r1262;
	st.shared.u32 	[%r1263], %r2228;
	st.shared.f32 	[%r1263+4], %f513;
	st.shared.u32 	[%r1263+8], %r2245;
$L__BB22_337:
	mad.lo.s32 	%r1264, %r194, 9, 1;
	cvt.u64.u32 	%rd610, %r1264;
	setp.ne.s64 	%p407, %rd11, %rd610;
	setp.eq.s32 	%p408, %r228, %r229;
	and.pred  	%p409, %p407, %p408;
	@%p409 bra 	$L__BB22_339;
	cvt.u32.u64 	%r1265, %rd960;
	mov.u32 	%r1266, _ZN6thrust24THRUST_300001_SM_1000_NS8cuda_cub4core6detail5shmemE;
	mad.lo.s32 	%r1267, %r1265, 12, %r1266;
	st.shared.u32 	[%r1267], %r228;
	st.shared.f32 	[%r1267+4], %f514;
	st.shared.u32 	[%r1267+8], %r2246;
$L__BB22_339:
	mad.lo.s32 	%r1268, %r194, 9, 2;
	cvt.u64.u32 	%rd611, %r1268;
	setp.ne.s64 	%p410, %rd11, %rd611;
	setp.eq.s32 	%p411, %r229, %r230;
	and.pred  	%p412, %p410, %p411;
	@%p412 bra 	$L__BB22_341;
	cvt.u32.u64 	%r1269, %rd152;
	mov.u32 	%r1270, _ZN6thrust24THRUST_300001_SM_1000_NS8cuda_cub4core6detail5shmemE;
	mad.lo.s32 	%r1271, %r1269, 12, %r1270;
	st.shared.u32 	[%r1271], %r229;
	st.shared.f32 	[%r1271+4], %f515;
	st.shared.u32 	[%r1271+8], %r2247;
$L__BB22_341:
	not.pred 	%p413, %p1;
	@%p413 bra 	$L__BB22_343;
	cvt.u32.u64 	%r1272, %rd153;
	mov.u32 	%r1273, _ZN6thrust24THRUST_300001_SM_1000_NS8cuda_cub4core6detail5shmemE;
	mad.lo.s32 	%r1274, %r1272, 12, %r1273;
	st.shared.u32 	[%r1274], %r230;
	st.shared.f32 	[%r1274+4], %f516;
	st.shared.u32 	[%r1274+8], %r2248;
$L__BB22_343:
	not.pred 	%p414, %p2;
	@%p414 bra 	$L__BB22_345;
	cvt.u32.u64 	%r1275, %rd154;
	mov.u32 	%r1276, _ZN6thrust24THRUST_300001_SM_1000_NS8cuda_cub4core6detail5shmemE;
	mad.lo.s32 	%r1277, %r1275, 12, %r1276;
	st.shared.u32 	[%r1277], %r231;
	st.shared.f32 	[%r1277+4], %f517;
	st.shared.u32 	[%r1277+8], %r2249;
$L__BB22_345:
	not.pred 	%p415, %p6;
	@%p415 bra 	$L__BB22_347;
	cvt.u32.u64 	%r1278, %rd155;
	mov.u32 	%r1279, _ZN6thrust24THRUST_300001_SM_1000_NS8cuda_cub4core6detail5shmemE;
	mad.lo.s32 	%r1280, %r1278, 12, %r1279;
	st.shared.u32 	[%r1280], %r232;
	st.shared.f32 	[%r1280+4], %f518;
	st.shared.u32 	[%r1280+8], %r2250;
$L__BB22_347:
	not.pred 	%p416, %p4;
	@%p416 bra 	$L__BB22_349;
	cvt.u32.u64 	%r1281, %rd156;
	mov.u32 	%r1282, _ZN6thrust24THRUST_300001_SM_1000_NS8cuda_cub4core6detail5shmemE;
	mad.lo.s32 	%r1283, %r1281, 12, %r1282;
	st.shared.u32 	[%r1283], %r233;
	st.shared.f32 	[%r1283+4], %f519;
	st.shared.u32 	[%r1283+8], %r2251;
$L__BB22_349:
	not.pred 	%p417, %p7;
	@%p417 bra 	$L__BB22_351;
	cvt.u32.u64 	%r1284, %rd157;
	mov.u32 	%r1285, _ZN6thrust24THRUST_300001_SM_1000_NS8cuda_cub4core6detail5shmemE;
	mad.lo.s32 	%r1286, %r1284, 12, %r1285;
	st.shared.u32 	[%r1286], %r234;
	st.shared.f32 	[%r1286+4], %f520;
	st.shared.u32 	[%r1286+8], %r2252;
$L__BB22_351:
	mad.lo.s32 	%r1287, %r194, 9, 8;
	cvt.u64.u32 	%rd612, %r1287;
	setp.ne.s64 	%p418, %rd11, %rd612;
	setp.eq.s32 	%p419, %r235, %r236;
	and.pred  	%p420, %p418, %p419;
	@%p420 bra 	$L__BB22_353;
	cvt.u32.u64 	%r1288, %rd158;
	mov.u32 	%r1289, _ZN6thrust24THRUST_300001_SM_1000_NS8cuda_cub4core6detail5shmemE;
	mad.lo.s32 	%r1290, %r1288, 12, %r1289;
	st.shared.u32 	[%r1290], %r235;
	st.shared.f32 	[%r1290+4], %f521;
	st.shared.u32 	[%r1290+8], %r2253;
$L__BB22_353:
	bar.sync 	0;
	cvt.u64.u32 	%rd966, %r194;
	setp.le.u64 	%p421, %rd967, %rd966;
	@%p421 bra 	$L__BB22_378;
	not.b64 	%rd613, %rd966;
	add.s64 	%rd161, %rd967, %rd613;
	shr.u64 	%rd614, %rd161, 8;
	add.s64 	%rd615, %rd614, 1;
	and.b64  	%rd961, %rd615, 3;
	and.b64  	%rd616, %rd161, 768;
	setp.eq.s64 	%p422, %rd616, 768;
	@%p422 bra 	$L__BB22_357;
	shl.b64 	%rd617, %rd966, 2;
	add.s64 	%rd964, %rd9, %rd617;
	add.s64 	%rd963, %rd8, %rd617;
	add.s64 	%rd962, %rd7, %rd617;
	mov.u32 	%r1291, _ZN6thrust24THRUST_300001_SM_1000_NS8cuda_cub4core6detail5shmemE;
	mad.lo.s32 	%r1292, %r194, 12, %r1291;
	add.s32 	%r2254, %r1292, 4;
	shl.b64 	%rd618, %rd961, 8;
	add.s64 	%rd966, %rd618, %rd966;
$L__BB22_356:
	.pragma "nounroll";
	ld.shared.u32 	%r1293, [%r2254+-4];
	ld.shared.f32 	%f332, [%r2254];
	ld.shared.u32 	%r1294, [%r2254+4];
	st.global.u32 	[%rd962], %r1293;
	st.global.f32 	[%rd963], %f332;
	st.global.u32 	[%rd964], %r1294;
	add.s64 	%rd964, %rd964, 1024;
	add.s64 	%rd963, %rd963, 1024;
	add.s64 	%rd962, %rd962, 1024;
	add.s64 	%rd961, %rd961, -1;
	add.s32 	%r2254, %r2254, 3072;
	setp.ne.s64 	%p423, %rd961, 0;
	@%p423 bra 	$L__BB22_356;
$L__BB22_357:
	setp.lt.u64 	%p424, %rd161, 768;
	@%p424 bra 	$L__BB22_378;
	mov.u32 	%r1296, _ZN6thrust24THRUST_300001_SM_1000_NS8cuda_cub4core6detail5shmemE;
$L__BB22_359:
	cvt.u32.u64 	%r1295, %rd966;
	mad.lo.s32 	%r1297, %r1295, 12, %r1296;
	ld.shared.u32 	%r1298, [%r1297];
	ld.shared.f32 	%f333, [%r1297+4];
	ld.shared.u32 	%r1299, [%r1297+8];
	shl.b64 	%rd619, %rd966, 2;
	add.s64 	%rd620, %rd7, %rd619;
	st.global.u32 	[%rd620], %r1298;
	add.s64 	%rd621, %rd8, %rd619;
	add.s64 	%rd622, %rd9, %rd619;
	st.global.f32 	[%rd621], %f333;
	st.global.u32 	[%rd622], %r1299;
	ld.shared.u32 	%r1300, [%r1297+3072];
	ld.shared.f32 	%f334, [%r1297+3076];
	ld.shared.u32 	%r1301, [%r1297+3080];
	and.b64  	%rd623, %rd619, 17179869180;
	add.s64 	%rd624, %rd7, %rd623;
	st.global.u32 	[%rd624+1024], %r1300;
	add.s64 	%rd625, %rd8, %rd623;
	add.s64 	%rd626, %rd9, %rd623;
	st.global.f32 	[%rd625+1024], %f334;
	st.global.u32 	[%rd626+1024], %r1301;
	ld.shared.u32 	%r1302, [%r1297+6144];
	ld.shared.f32 	%f335, [%r1297+6148];
	ld.shared.u32 	%r1303, [%r1297+6152];
	st.global.u32 	[%rd624+2048], %r1302;
	st.global.f32 	[%rd625+2048], %f335;
	st.global.u32 	[%rd626+2048], %r1303;
	ld.shared.u32 	%r1304, [%r1297+9216];
	ld.shared.f32 	%f336, [%r1297+9220];
	ld.shared.u32 	%r1305, [%r1297+9224];
	st.global.u32 	[%rd624+3072], %r1304;
	st.global.f32 	[%rd625+3072], %f336;
	st.global.u32 	[%rd626+3072], %r1305;
	add.s64 	%rd627, %rd966, 1024;
	and.b64  	%rd966, %rd627, 4294967295;
	setp.gt.u64 	%p425, %rd967, %rd966;
	@%p425 bra 	$L__BB22_359;
	bra.uni 	$L__BB22_378;
$L__BB22_360:
	setp.eq.s64 	%p391, %rd136, 0;
	@%p391 bra 	$L__BB22_362;
	shl.b64 	%rd571, %rd159, 2;
	add.s64 	%rd572, %rd7, %rd571;
	st.global.u32 	[%rd572], %r2228;
	add.s64 	%rd573, %rd8, %rd571;
	add.s64 	%rd574, %rd9, %rd571;
	st.global.f32 	[%rd573], %f513;
	st.global.u32 	[%rd574], %r2245;
$L__BB22_362:
	mad.lo.s32 	%r1258, %r194, 9, 1;
	cvt.u64.u32 	%rd575, %r1258;
	setp.ne.s64 	%p392, %rd11, %rd575;
	setp.eq.s32 	%p393, %r228, %r229;
	and.pred  	%p394, %p392, %p393;
	@%p394 bra 	$L__BB22_364;
	shl.b64 	%rd576, %rd960, 2;
	add.s64 	%rd577, %rd7, %rd576;
	st.global.u32 	[%rd577], %r228;
	add.s64 	%rd578, %rd8, %rd576;
	add.s64 	%rd579, %rd9, %rd576;
	st.global.f32 	[%rd578], %f514;
	st.global.u32 	[%rd579], %r2246;
$L__BB22_364:
	mad.lo.s32 	%r1259, %r194, 9, 2;
	cvt.u64.u32 	%rd580, %r1259;
	setp.ne.s64 	%p395, %rd11, %rd580;
	setp.eq.s32 	%p396, %r229, %r230;
	and.pred  	%p397, %p395, %p396;
	@%p397 bra 	$L__BB22_366;
	shl.b64 	%rd581, %rd152, 2;
	add.s64 	%rd582, %rd7, %rd581;
	st.global.u32 	[%rd582], %r229;
	add.s64 	%rd583, %rd8, %rd581;
	add.s64 	%rd584, %rd9, %rd581;
	st.global.f32 	[%rd583], %f515;
	st.global.u32 	[%rd584], %r2247;
$L__BB22_366:
	not.pred 	%p398, %p1;
	@%p398 bra 	$L__BB22_368;
	shl.b64 	%rd585, %rd153, 2;
	add.s64 	%rd586, %rd7, %rd585;
	st.global.u32 	[%rd586], %r230;
	add.s64 	%rd587, %rd8, %rd585;
	add.s64 	%rd588, %rd9, %rd585;
	st.global.f32 	[%rd587], %f516;
	st.global.u32 	[%rd588], %r2248;
$L__BB22_368:
	not.pred 	%p399, %p2;
	@%p399 bra 	$L__BB22_370;
	shl.b64 	%rd589, %rd154, 2;
	add.s64 	%rd590, %rd7, %rd589;
	st.global.u32 	[%rd590], %r231;
	add.s64 	%rd591, %rd8, %rd589;
	add.s64 	%rd592, %rd9, %rd589;
	st.global.f32 	[%rd591], %f517;
	st.global.u32 	[%rd592], %r2249;
$L__BB22_370:
	not.pred 	%p400, %p6;
	@%p400 bra 	$L__BB22_372;
	shl.b64 	%rd593, %rd155, 2;
	add.s64 	%rd594, %rd7, %rd593;
	st.global.u32 	[%rd594], %r232;
	add.s64 	%rd595, %rd8, %rd593;
	add.s64 	%rd596, %rd9, %rd593;
	st.global.f32 	[%rd595], %f518;
	st.global.u32 	[%rd596], %r2250;
$L__BB22_372:
	not.pred 	%p401, %p4;
	@%p401 bra 	$L__BB22_374;
	shl.b64 	%rd597, %rd156, 2;
	add.s64 	%rd598, %rd7, %rd597;
	st.global.u32 	[%rd598], %r233;
	add.s64 	%rd599, %rd8, %rd597;
	add.s64 	%rd600, %rd9, %rd597;
	st.global.f32 	[%rd599], %f519;
	st.global.u32 	[%rd600], %r2251;
$L__BB22_374:
	not.pred 	%p402, %p7;
	@%p402 bra 	$L__BB22_376;
	shl.b64 	%rd601, %rd157, 2;
	add.s64 	%rd602, %rd7, %rd601;
	st.global.u32 	[%rd602], %r234;
	add.s64 	%rd603, %rd8, %rd601;
	add.s64 	%rd604, %rd9, %rd601;
	st.global.f32 	[%rd603], %f520;
	st.global.u32 	[%rd604], %r2252;
$L__BB22_376:
	mad.lo.s32 	%r1260, %r194, 9, 8;
	cvt.u64.u32 	%rd605, %r1260;
	setp.ne.s64 	%p403, %rd11, %rd605;
	setp.eq.s32 	%p404, %r235, %r236;
	and.pred  	%p405, %p403, %p404;
	@%p405 bra 	$L__BB22_378;
	shl.b64 	%rd606, %rd158, 2;
	add.s64 	%rd607, %rd7, %rd606;
	st.global.u32 	[%rd607], %r235;
	add.s64 	%rd608, %rd8, %rd606;
	add.s64 	%rd609, %rd9, %rd606;
	st.global.f32 	[%rd608], %f521;
	st.global.u32 	[%rd609], %r2253;
$L__BB22_378:
	setp.ne.s32 	%p426, %r194, 255;
	@%p426 bra 	$L__BB22_565;
	setp.ne.s64 	%p427, %rd11, 2304;
	@%p427 bra 	$L__BB22_381;
	shl.b64 	%rd628, %rd967, 2;
	add.s64 	%rd629, %rd7, %rd628;
	st.global.u32 	[%rd629], %r236;
	add.s64 	%rd630, %rd8, %rd628;
	add.s64 	%rd631, %rd9, %rd628;
	st.global.f32 	[%rd630], %f133;
	st.global.u32 	[%rd631], %r279;
	add.s64 	%rd967, %rd967, 1;
$L__BB22_381:
	st.global.u64 	[%rd1], %rd967;
	bra.uni 	$L__BB22_565;
$L__BB22_382:
	cvt.u32.u64 	%r294, %rd11;
	shl.b64 	%rd272, %rd10, 2;
	add.s64 	%rd271, %rd4, %rd272;
	// begin inline asm
	ld.global.nc.u32 %r2263, [%rd271];
	// end inline asm
	mov.u32 	%r296, %tid.x;
	and.b32  	%r486, %r296, 31;
	and.b32  	%r487, %r296, 992;
	mul.lo.s32 	%r488, %r487, 9;
	or.b32  	%r297, %r488, %r486;
	setp.ge.u32 	%p19, %r297, %r294;
	shl.b32 	%r489, %r297, 2;
	cvt.u64.u32 	%rd273, %r489;
	add.s64 	%rd181, %rd271, %rd273;
	mov.u32 	%r2255, %r2263;
	@%p19 bra 	$L__BB22_384;
	// begin inline asm
	ld.global.nc.u32 %r2255, [%rd181];
	// end inline asm
$L__BB22_384:
	add.s32 	%r300, %r297, 32;
	setp.ge.u32 	%p20, %r300, %r294;
	mov.u32 	%r2256, %r2263;
	@%p20 bra 	$L__BB22_386;
	add.s64 	%rd275, %rd181, 128;
	// begin inline asm
	ld.global.nc.u32 %r2256, [%rd275];
	// end inline asm
$L__BB22_386:
	add.s32 	%r303, %r297, 64;
	setp.ge.u32 	%p21, %r303, %r294;
	mov.u32 	%r2257, %r2263;
	@%p21 bra 	$L__BB22_388;
	add.s64 	%rd276, %rd181, 256;
	// begin inline asm
	ld.global.nc.u32 %r2257, [%rd276];
	// end inline asm
$L__BB22_388:
	add.s32 	%r306, %r297, 96;
	setp.ge.u32 	%p22, %r306, %r294;
	mov.u32 	%r2258, %r2263;
	@%p22 bra 	$L__BB22_390;
	add.s64 	%rd277, %rd181, 384;
	// begin inline asm
	ld.global.nc.u32 %r2258, [%rd277];
	// end inline asm
$L__BB22_390:
	add.s32 	%r309, %r297, 128;
	setp.ge.u32 	%p23, %r309, %r294;
	mov.u32 	%r2259, %r2263;
	@%p23 bra 	$L__BB22_392;
	add.s64 	%rd278, %rd181, 512;
	// begin inline asm
	ld.global.nc.u32 %r2259, [%rd278];
	// end inline asm
$L__BB22_392:
	add.s32 	%r312, %r297, 160;
	setp.ge.u32 	%p24, %r312, %r294;
	mov.u32 	%r2260, %r2263;
	@%p24 bra 	$L__BB22_394;
	add.s64 	%rd279, %rd181, 640;
	// begin inline asm
	ld.global.nc.u32 %r2260, [%rd279];
	// end inline asm
$L__BB22_394:
	add.s32 	%r315, %r297, 192;
	setp.ge.u32 	%p25, %r315, %r294;
	mov.u32 	%r2261, %r2263;
	@%p25 bra 	$L__BB22_396;
	add.s64 	%rd280, %rd181, 768;
	// begin inline asm
	ld.global.nc.u32 %r2261, [%rd280];
	// end inline asm
$L__BB22_396:
	add.s32 	%r318, %r297, 224;
	setp.ge.u32 	%p26, %r318, %r294;
	mov.u32 	%r2262, %r2263;
	@%p26 bra 	$L__BB22_398;
	add.s64 	%rd281, %rd181, 896;
	// begin inline asm
	ld.global.nc.u32 %r2262, [%rd281];
	// end inline asm
$L__BB22_398:
	add.s32 	%r321, %r297, 256;
	setp.ge.u32 	%p27, %r321, %r294;
	@%p27 bra 	$L__BB22_400;
	add.s64 	%rd282, %rd181, 1024;
	// begin inline asm
	ld.global.nc.u32 %r2263, [%rd282];
	// end inline asm
$L__BB22_400:
	// begin inline asm
	mov.u32 %r499, %laneid;
	// end inline asm
	shr.u32 	%r325, %r296, 5;
	mad.lo.s32 	%r326, %r325, 288, %r499;
	shl.b32 	%r501, %r326, 2;
	mov.u32 	%r502, _ZN6thrust24THRUST_300001_SM_1000_NS8cuda_cub4core6detail5shmemE;
	add.s32 	%r327, %r502, %r501;
	st.shared.u32 	[%r327], %r2255;
	st.shared.u32 	[%r327+128], %r2256;
	st.shared.u32 	[%r327+256], %r2257;
	st.shared.u32 	[%r327+384], %r2258;
	st.shared.u32 	[%r327+512], %r2259;
	st.shared.u32 	[%r327+640], %r2260;
	st.shared.u32 	[%r327+768], %r2261;
	st.shared.u32 	[%r327+896], %r2262;
	st.shared.u32 	[%r327+1024], %r2263;
	bar.warp.sync 	-1;
	shl.b32 	%r328, %r499, 3;
	shl.b32 	%r503, %r499, 5;
	add.s32 	%r329, %r327, %r503;
	ld.shared.u32 	%r330, [%r329];
	ld.shared.u32 	%r331, [%r329+4];
	ld.shared.u32 	%r332, [%r329+8];
	ld.shared.u32 	%r333, [%r329+12];
	ld.shared.u32 	%r334, [%r329+16];
	ld.shared.u32 	%r335, [%r329+20];
	ld.shared.u32 	%r336, [%r329+24];
	ld.shared.u32 	%r337, [%r329+28];
	ld.shared.u32 	%r338, [%r329+32];
	setp.ne.s32 	%p28, %r296, 0;
	mov.b32 	%r2274, 0;
	@%p28 bra 	$L__BB22_402;
	add.s64 	%rd283, %rd271, -4;
	// begin inline asm
	ld.global.nc.u32 %r2274, [%rd283];
	// end inline asm
$L__BB22_402:
	setp.ge.u32 	%p29, %r297, %r294;
	bar.sync 	0;
	add.s64 	%rd285, %rd5, %rd272;
	add.s64 	%rd286, %rd6, %rd272;
	ld.global.u32 	%r2273, [%rd286];
	ld.global.f32 	%f530, [%rd285];
	mul.wide.u32 	%rd287, %r297, 4;
	add.s64 	%rd182, %rd285, %rd287;
	add.s64 	%rd183, %rd286, %rd287;
	mov.f32 	%f522, %f530;
	mov.u32 	%r2265, %r2273;
	@%p29 bra 	$L__BB22_404;
	ld.global.f32 	%f522, [%rd182];
	ld.global.u32 	%r2265, [%rd183];
$L__BB22_404:
	setp.ge.u32 	%p30, %r300, %r294;
	mov.f32 	%f523, %f530;
	mov.u32 	%r2266, %r2273;
	@%p30 bra 	$L__BB22_406;
	ld.global.f32 	%f523, [%rd182+128];
	ld.global.u32 	%r2266, [%rd183+128];
$L__BB22_406:
	setp.ge.u32 	%p31, %r303, %r294;
	mov.f32 	%f524, %f530;
	mov.u32 	%r2267, %r2273;
	@%p31 bra 	$L__BB22_408;
	ld.global.f32 	%f524, [%rd182+256];
	ld.global.u32 	%r2267, [%rd183+256];
$L__BB22_408:
	setp.ge.u32 	%p32, %r306, %r294;
	mov.f32 	%f525, %f530;
	mov.u32 	%r2268, %r2273;
	@%p32 bra 	$L__BB22_410;
	ld.global.f32 	%f525, [%rd182+384];
	ld.global.u32 	%r2268, [%rd183+384];
$L__BB22_410:
	setp.ge.u32 	%p33, %r309, %r294;
	mov.f32 	%f526, %f530;
	mov.u32 	%r2269, %r2273;
	@%p33 bra 	$L__BB22_412;
	ld.global.f32 	%f526, [%rd182+512];
	ld.global.u32 	%r2269, [%rd183+512];
$L__BB22_412:
	setp.ge.u32 	%p34, %r312, %r294;
	mov.f32 	%f527, %f530;
	mov.u32 	%r2270, %r2273;
	@%p34 bra 	$L__BB22_414;
	ld.global.f32 	%f527, [%rd182+640];
	ld.global.u32 	%r2270, [%rd183+640];
$L__BB22_414:
	setp.ge.u32 	%p35, %r315, %r294;
	mov.f32 	%f528, %f530;
	mov.u32 	%r2271, %r2273;
	@%p35 bra 	$L__BB22_416;
	ld.global.f32 	%f528, [%rd182+768];
	ld.global.u32 	%r2271, [%rd183+768];
$L__BB22_416:
	setp.ge.u32 	%p36, %r318, %r294;
	mov.f32 	%f529, %f530;
	mov.u32 	%r2272, %r2273;
	@%p36 bra 	$L__BB22_418;
	ld.global.f32 	%f529, [%rd182+896];
	ld.global.u32 	%r2272, [%rd183+896];
$L__BB22_418:
	setp.ge.u32 	%p37, %r321, %r294;
	@%p37 bra 	$L__BB22_420;
	ld.global.f32 	%f530, [%rd182+1024];
	ld.global.u32 	%r2273, [%rd183+1024];
$L__BB22_420:
	setp.eq.s32 	%p38, %r296, 0;
	add.s32 	%r506, %r327, %r501;
	mov.b32 	%r507, %f522;
	st.shared.v2.u32 	[%r506], {%r507, %r2265};
	mov.b32 	%r508, %f523;
	st.shared.v2.u32 	[%r506+256], {%r508, %r2266};
	mov.b32 	%r509, %f524;
	st.shared.v2.u32 	[%r506+512], {%r509, %r2267};
	mov.b32 	%r510, %f525;
	st.shared.v2.u32 	[%r506+768], {%r510, %r2268};
	mov.b32 	%r511, %f526;
	st.shared.v2.u32 	[%r506+1024], {%r511, %r2269};
	mov.b32 	%r512, %f527;
	st.shared.v2.u32 	[%r506+1280], {%r512, %r2270};
	mov.b32 	%r513, %f528;
	st.shared.v2.u32 	[%r506+1536], {%r513, %r2271};
	mov.b32 	%r514, %f529;
	st.shared.v2.u32 	[%r506+1792], {%r514, %r2272};
	mov.b32 	%r515, %f530;
	st.shared.v2.u32 	[%r506+2048], {%r515, %r2273};
	bar.warp.sync 	-1;
	add.s32 	%r516, %r326, %r328;
	shl.b32 	%r517, %r516, 2;
	add.s32 	%r518, %r329, %r517;
	ld.shared.v2.u32 	{%r519, %r360}, [%r518];
	mov.b32 	%f164, %r519;
	ld.shared.v2.u32 	{%r520, %r361}, [%r518+8];
	mov.b32 	%f165, %r520;
	ld.shared.v2.u32 	{%r521, %r362}, [%r518+16];
	mov.b32 	%f166, %r521;
	ld.shared.v2.u32 	{%r522, %r363}, [%r518+24];
	mov.b32 	%f167, %r522;
	ld.shared.v2.u32 	{%r523, %r364}, [%r518+32];
	mov.b32 	%f168, %r523;
	ld.shared.v2.u32 	{%r524, %r365}, [%r518+40];
	mov.b32 	%f169, %r524;
	ld.shared.v2.u32 	{%r525, %r366}, [%r518+48];
	mov.b32 	%f170, %r525;
	ld.shared.v2.u32 	{%r526, %r367}, [%r518+56];
	mov.b32 	%f171, %r526;
	ld.shared.v2.u32 	{%r527, %r368}, [%r518+64];
	mov.b32 	%f172, %r527;
	bar.sync 	0;
	shl.b32 	%r528, %r296, 2;
	add.s32 	%r530, %r502, %r528;
	add.s32 	%r369, %r530, 1240;
	st.shared.u32 	[%r530+1240], %r338;
	bar.sync 	0;
	@%p38 bra 	$L__BB22_422;
	ld.shared.u32 	%r2274, [%r369+-4];
$L__BB22_422:
	setp.ne.s32 	%p39, %r2274, %r330;
	setp.ne.s32 	%p40, %r330, %r331;
	setp.ne.s32 	%p41, %r331, %r332;
	setp.ne.s32 	%p42, %r332, %r333;
	setp.ne.s32 	%p43, %r334, %r335;
	mul.lo.s32 	%r531, %r296, 9;
	cvt.u64.u32 	%rd288, %r531;
	setp.eq.s64 	%p44, %rd11, %rd288;
	or.pred  	%p8, %p44, %p39;
	selp.u64 	%rd289, 1, 0, %p8;
	add.s32 	%r532, %r531, 1;
	cvt.u64.u32 	%rd290, %r532;
	setp.eq.s64 	%p45, %rd11, %rd290;
	or.pred  	%p9, %p45, %p40;
	selp.u64 	%rd291, 1, 0, %p9;
	add.s32 	%r533, %r531, 2;
	cvt.u64.u32 	%rd292, %r533;
	setp.eq.s64 	%p46, %rd11, %rd292;
	or.pred  	%p10, %p46, %p41;
	add.s32 	%r534, %r531, 3;
	cvt.u64.u32 	%rd293, %r534;
	setp.eq.s64 	%p47, %rd11, %rd293;
	or.pred  	%p11, %p47, %p42;
	add.s32 	%r535, %r531, 5;
	cvt.u64.u32 	%rd294, %r535;
	setp.eq.s64 	%p48, %rd11, %rd294;
	or.pred  	%p12, %p48, %p43;
	add.s64 	%rd184, %rd291, %rd289;
	mov.u32 	%r2275, %r520;
	mov.f32 	%f531, %f165;
	mov.u32 	%r2276, %r361;
	@%p9 bra 	$L__BB22_425;
	setp.gt.f32 	%p49, %f164, %f165;
	mov.u32 	%r2275, %r519;
	mov.f32 	%f531, %f164;
	mov.u32 	%r2276, %r360;
	@%p49 bra 	$L__BB22_425;
	mov.u32 	%r2275, %r520;
	mov.f32 	%f531, %f165;
	mov.u32 	%r2276, %r361;
$L__BB22_425:
	selp.u64 	%rd295, 1, 0, %p10;
	add.s64 	%rd185, %rd184, %rd295;
	mov.u32 	%r2277, %r521;
	mov.f32 	%f532, %f166;
	mov.u32 	%r2278, %r362;
	@%p10 bra 	$L__BB22_428;
	setp.gt.f32 	%p50, %f531, %f166;
	mov.u32 	%r2277, %r2275;
	mov.f32 	%f532, %f531;
	mov.u32 	%r2278, %r2276;
	@%p50 bra 	$L__BB22_428;
	mov.u32 	%r2277, %r521;
	mov.f32 	%f532, %f166;
	mov.u32 	%r2278, %r362;
$L__BB22_428:
	selp.u64 	%rd296, 1, 0, %p11;
	add.s64 	%rd186, %rd185, %rd296;
	mov.u32 	%r2279, %r522;
	mov.f32 	%f533, %f167;
	mov.u32 	%r2280, %r363;
	@%p11 bra 	$L__BB22_431;
	setp.gt.f32 	%p51, %f532, %f167;
	mov.u32 	%r2279, %r2277;
	mov.f32 	%f533, %f532;
	mov.u32 	%r2280, %r2278;
	@%p51 bra 	$L__BB22_431;
	mov.u32 	%r2279, %r522;
	mov.f32 	%f533, %f167;
	mov.u32 	%r2280, %r363;
$L__BB22_431:
	mad.lo.s32 	%r536, %r296, 9, 4;
	cvt.u64.u32 	%rd297, %r536;
	setp.eq.s64 	%p52, %rd11, %rd297;
	setp.ne.s32 	%p53, %r333, %r334;
	or.pred  	%p54, %p52, %p53;
	selp.u64 	%rd298, 1, 0, %p54;
	add.s64 	%rd187, %rd186, %rd298;
	mov.u32 	%r2281, %r523;
	mov.f32 	%f534, %f168;
	mov.u32 	%r2282, %r364;
	@%p54 bra 	$L__BB22_434;
	setp.gt.f32 	%p55, %f533, %f168;
	mov.u32 	%r2281, %r2279;
	mov.f32 	%f534, %f533;
	mov.u32 	%r2282, %r2280;
	@%p55 bra 	$L__BB22_434;
	mov.u32 	%r2281, %r523;
	mov.f32 	%f534, %f168;
	mov.u32 	%r2282, %r364;
$L__BB22_434:
	selp.u64 	%rd299, 1, 0, %p12;
	add.s64 	%rd188, %rd187, %rd299;
	mov.u32 	%r2283, %r524;
	mov.f32 	%f535, %f169;
	mov.u32 	%r2284, %r365;
	@%p12 bra 	$L__BB22_437;
	setp.gt.f32 	%p56, %f534, %f169;
	mov.u32 	%r2283, %r2281;
	mov.f32 	%f535, %f534;
	mov.u32 	%r2284, %r2282;
	@%p56 bra 	$L__BB22_437;
	mov.u32 	%r2283, %r524;
	mov.f32 	%f535, %f169;
	mov.u32 	%r2284, %r365;
$L__BB22_437:
	mad.lo.s32 	%r537, %r296, 9, 6;
	cvt.u64.u32 	%rd300, %r537;
	setp.eq.s64 	%p57, %rd11, %rd300;
	setp.ne.s32 	%p58, %r335, %r336;
	or.pred  	%p59, %p57, %p58;
	selp.u64 	%rd301, 1, 0, %p59;
	add.s64 	%rd189, %rd188, %rd301;
	mov.u32 	%r2285, %r525;
	mov.f32 	%f536, %f170;
	mov.u32 	%r2286, %r366;
	@%p59 bra 	$L__BB22_440;
	setp.gt.f32 	%p60, %f535, %f170;
	mov.u32 	%r2285, %r2283;
	mov.f32 	%f536, %f535;
	mov.u32 	%r2286, %r2284;
	@%p60 bra 	$L__BB22_440;
	mov.u32 	%r2285, %r525;
	mov.f32 	%f536, %f170;
	mov.u32 	%r2286, %r366;
$L__BB22_440:
	mad.lo.s32 	%r538, %r296, 9, 7;
	cvt.u64.u32 	%rd302, %r538;
	setp.eq.s64 	%p61, %rd11, %rd302;
	setp.ne.s32 	%p62, %r336, %r337;
	or.pred  	%p63, %p61, %p62;
	selp.u64 	%rd303, 1, 0, %p63;
	add.s64 	%rd190, %rd189, %rd303;
	mov.u32 	%r2287, %r526;
	mov.f32 	%f537, %f171;
	mov.u32 	%r2288, %r367;
	@%p63 bra 	$L__BB22_443;
	setp.gt.f32 	%p64, %f536, %f171;
	mov.u32 	%r2287, %r2285;
	mov.f32 	%f537, %f536;
	mov.u32 	%r2288, %r2286;
	@%p64 bra 	$L__BB22_443;
	mov.u32 	%r2287, %r526;
	mov.f32 	%f537, %f171;
	mov.u32 	%r2288, %r367;
$L__BB22_443:
	mad.lo.s32 	%r539, %r296, 9, 8;
	cvt.u64.u32 	%rd304, %r539;
	setp.eq.s64 	%p65, %rd11, %rd304;
	setp.ne.s32 	%p66, %r337, %r338;
	or.pred  	%p67, %p65, %p66;
	mov.u32 	%r2289, %r527;
	mov.f32 	%f538, %f172;
	mov.u32 	%r2290, %r368;
	@%p67 bra 	$L__BB22_446;
	setp.gt.f32 	%p68, %f537, %f172;
	mov.u32 	%r2289, %r2287;
	mov.f32 	%f538, %f537;
	mov.u32 	%r2290, %r2288;
	@%p68 bra 	$L__BB22_446;
	mov.u32 	%r2289, %r527;
	mov.f32 	%f538, %f172;
	mov.u32 	%r2290, %r368;
$L__BB22_446:
	setp.eq.s64 	%p69, %rd11, %rd304;
	setp.ne.s32 	%p70, %r337, %r338;
	or.pred  	%p71, %p69, %p70;
	selp.u64 	%rd306, 1, 0, %p71;
	add.s64 	%rd307, %rd190, %rd306;
	mov.b64 	{%r541, %r546}, %rd307;
	mov.b32 	%r657, 1;
	mov.b32 	%r658, 0;
	mov.b32 	%r659, -1;
	// begin inline asm
	shfl.sync.up.b32 %r540, %r541, %r657, %r658, %r659;
	// end inline asm
	// begin inline asm
	shfl.sync.up.b32 %r545, %r546, %r657, %r658, %r659;
	// end inline asm
	mov.b64 	%rd308, {%r540, %r545};
	// begin inline asm
	shfl.sync.up.b32 %r550, %r2289, %r657, %r658, %r659;
	// end inline asm
	mov.b32 	%f225, %r550;
	// begin inline asm
	shfl.sync.up.b32 %r555, %r2290, %r657, %r658, %r659;
	// end inline asm
	setp.eq.s64 	%p72, %rd307, 0;
	setp.lt.f32 	%p73, %f538, %f225;
	and.pred  	%p74, %p72, %p73;
	selp.f32 	%f226, %f225, %f538, %p74;
	selp.b32 	%r661, %r555, %r2290, %p74;
	setp.lt.s32 	%p75, %r499, 1;
	selp.b64 	%rd309, 0, %rd308, %p75;
	add.s64 	%rd310, %rd309, %rd307;
	mov.b64 	{%r561, %r566}, %rd310;
	selp.f32 	%f227, %f538, %f226, %p75;
	selp.b32 	%r576, %r2290, %r661, %p75;
	mov.b32 	%r577, 2;
	// begin inline asm
	shfl.sync.up.b32 %r560, %r561, %r577, %r658, %r659;
	// end inline asm
	// begin inline asm
	shfl.sync.up.b32 %r565, %r566, %r577, %r658, %r659;
	// end inline asm
	mov.b64 	%rd311, {%r560, %r565};
	mov.b32 	%r571, %f227;
	// begin inline asm
	shfl.sync.up.b32 %r570, %r571, %r577, %r658, %r659;
	// end inline asm
	mov.b32 	%f229, %r570;
	// begin inline asm
	shfl.sync.up.b32 %r575, %r576, %r577, %r658, %r659;
	// end inline asm
	setp.eq.s64 	%p76, %rd310, 0;
	setp.lt.f32 	%p77, %f227, %f229;
	and.pred  	%p78, %p76, %p77;
	selp.f32 	%f230, %f229, %f227, %p78;
	selp.b32 	%r662, %r575, %r576, %p78;
	setp.lt.s32 	%p79, %r499, 2;
	selp.b64 	%rd312, 0, %rd311, %p79;
	add.s64 	%rd313, %rd312, %rd310;
	mov.b64 	{%r581, %r586}, %rd313;
	selp.f32 	%f231, %f227, %f230, %p79;
	selp.b32 	%r596, %r576, %r662, %p79;
	mov.b32 	%r597, 4;
	// begin inline asm
	shfl.sync.up.b32 %r580, %r581, %r597, %r658, %r659;
	// end inline asm
	// begin inline asm
	shfl.sync.up.b32 %r585, %r586, %r597, %r658, %r659;
	// end inline asm
	mov.b64 	%rd314, {%r580, %r585};
	mov.b32 	%r591, %f231;
	// begin inline asm
	shfl.sync.up.b32 %r590, %r591, %r597, %r658, %r659;
	// end inline asm
	mov.b32 	%f233, %r590;
	// begin inline asm
	shfl.sync.up.b32 %r595, %r596, %r597, %r658, %r659;
	// end inline asm
	setp.eq.s64 	%p80, %rd313, 0;
	setp.lt.f32 	%p81, %f231, %f233;
	and.pred  	%p82, %p80, %p81;
	selp.f32 	%f234, %f233, %f231, %p82;
	selp.b32 	%r663, %r595, %r596, %p82;
	setp.lt.s32 	%p83, %r499, 4;
	selp.b64 	%rd315, 0, %rd314, %p83;
	add.s64 	%rd316, %rd315, %rd313;
	mov.b64 	{%r601, %r606}, %rd316;
	selp.f32 	%f235, %f231, %f234, %p83;
	selp.b32 	%r616, %r596, %r663, %p83;
	mov.b32 	%r617, 8;
	// begin inline asm
	shfl.sync.up.b32 %r600, %r601, %r617, %r658, %r659;
	// end inline asm
	// begin inline asm
	shfl.sync.up.b32 %r605, %r606, %r617, %r658, %r659;
	// end inline asm
	mov.b64 	%rd317, {%r600, %r605};
	mov.b32 	%r611, %f235;
	// begin inline asm
	shfl.sync.up.b32 %r610, %r611, %r617, %r658, %r659;
	// end inline asm
	mov.b32 	%f237, %r610;
	// begin inline asm
	shfl.sync.up.b32 %r615, %r616, %r617, %r658, %r659;
	// end inline asm
	setp.eq.s64 	%p84, %rd316, 0;
	setp.lt.f32 	%p85, %f235, %f237;
	and.pred  	%p86, %p84, %p85;
	selp.f32 	%f238, %f237, %f235, %p86;
	selp.b32 	%r664, %r615, %r616, %p86;
	setp.lt.s32 	%p87, %r499, 8;
	selp.b64 	%rd318, 0, %rd317, %p87;
	add.s64 	%rd319, %rd318, %rd316;
	mov.b64 	{%r621, %r626}, %rd319;
	selp.f32 	%f239, %f235, %f238, %p87;
	selp.b32 	%r636, %r616, %r664, %p87;
	mov.b32 	%r637, 16;
	// begin inline asm
	shfl.sync.up.b32 %r620, %r621, %r637, %r658, %r659;
	// end inline asm
	// begin inline asm
	shfl.sync.up.b32 %r625, %r626, %r637, %r658, %r659;
	// end inline asm
	mov.b64 	%rd320, {%r620, %r625};
	mov.b32 	%r631, %f239;
	// begin inline asm
	shfl.sync.up.b32 %r630, %r631, %r637, %r658, %r659;
	// end inline asm
	mov.b32 	%f241, %r630;
	// begin inline asm
	shfl.sync.up.b32 %r635, %r636, %r637, %r658, %r659;
	// end inline asm
	setp.eq.s64 	%p88, %rd319, 0;
	setp.lt.f32 	%p89, %f239, %f241;
	and.pred  	%p90, %p88, %p89;
	selp.f32 	%f181, %f241, %f239, %p90;
	selp.b32 	%r380, %r635, %r636, %p90;
	setp.lt.s32 	%p91, %r499, 16;
	selp.b64 	%rd321, 0, %rd320, %p91;
	add.s64 	%rd191, %rd321, %rd319;
	mov.b64 	{%r641, %r646}, %rd191;
	selp.f32 	%f242, %f239, %f181, %p91;
	selp.b32 	%r656, %r636, %r380, %p91;
	// begin inline asm
	shfl.sync.up.b32 %r640, %r641, %r657, %r658, %r659;
	// end inline asm
	// begin inline asm
	shfl.sync.up.b32 %r645, %r646, %r657, %r658, %r659;
	// end inline asm
	mov.b64 	%rd982, {%r640, %r645};
	mov.b32 	%r651, %f242;
	// begin inline asm
	shfl.sync.up.b32 %r650, %r651, %r657, %r658, %r659;
	// end inline asm
	mov.b32 	%f552, %r650;
	// begin inline asm
	shfl.sync.up.b32 %r2306, %r656, %r657, %r658, %r659;
	// end inline asm
	setp.ne.s32 	%p92, %r499, 31;
	@%p92 bra 	$L__BB22_448;
	shl.b32 	%r665, %r325, 4;
	add.s32 	%r667, %r502, %r665;
	st.shared.u64 	[%r667], %rd191;
	mov.b32 	%r668, %f181;
	st.shared.v2.u32 	[%r667+8], {%r668, %r380};
$L__BB22_448:
	bar.sync 	0;
	ld.shared.u64 	%rd322, [_ZN6thrust24THRUST_300001_SM_1000_NS8cuda_cub4core6detail5shmemE];
	ld.shared.v2.u32 	{%r669, %r670}, [_ZN6thrust24THRUST_300001_SM_1000_NS8cuda_cub4core6detail5shmemE+8];
	mov.b32 	%f243, %r669;
	setp.eq.s32 	%p93, %r325, 1;
	selp.f32 	%f244, %f243, 0f00000000, %p93;
	selp.b32 	%r673, %r670, 0, %p93;
	ld.shared.u64 	%rd323, [_ZN6thrust24THRUST_300001_SM_1000_NS8cuda_cub4core6detail5shmemE+16];
	ld.shared.v2.u32 	{%r674, %r675}, [_ZN6thrust24THRUST_300001_SM_1000_NS8cuda_cub4core6detail5shmemE+24];
	mov.b32 	%f245, %r674;
	add.s64 	%rd324, %rd323, %rd322;
	setp.eq.s64 	%p94, %rd323, 0;
	setp.gt.f32 	%p95, %f243, %f245;
	and.pred  	%p96, %p94, %p95;
	selp.f32 	%f246, %f243, %f245, %p96;
	selp.b32 	%r678, %r670, %r675, %p96;
	setp.eq.s32 	%p97, %r325, 2;
	selp.b64 	%rd325, %rd324, %rd322, %p97;
	selp.f32 	%f248, %f246, %f244, %p97;
	selp.b32 	%r679, %r678, %r673, %p97;
	ld.shared.u64 	%rd326, [_ZN6thrust24THRUST_300001_SM_1000_NS8cuda_cub4core6detail5shmemE+32];
	ld.shared.v2.u32 	{%r680, %r681}, [_ZN6thrust24THRUST_300001_SM_1000_NS8cuda_cub4core6detail5shmemE+40];
	mov.b32 	%f249, %r680;
	add.s64 	%rd327, %rd326, %rd324;
	setp.eq.s64 	%p98, %rd326, 0;
	setp.gt.f32 	%p99, %f246, %f249;
	and.pred  	%p100, %p98, %p99;
	selp.f32 	%f250, %f246, %f249, %p100;
	selp.b32 	%r684, %r678, %r681, %p100;
	setp.eq.s32 	%p101, %r325, 3;
	selp.b64 	%rd328, %rd327, %rd325, %p101;
	selp.f32 	%f252, %f250, %f248, %p101;
	selp.b32 	%r685, %r684, %r679, %p101;
	ld.shared.u64 	%rd329, [_ZN6thrust24THRUST_300001_SM_1000_NS8cuda_cub4core6detail5shmemE+48];
	ld.shared.v2.u32 	{%r686, %r687}, [_ZN6thrust24THRUST_300001_SM_1000_NS8cuda_cub4core6detail5shmemE+56];
	mov.b32 	%f253, %r686;
	add.s64 	%rd330, %rd329, %rd327;
	setp.eq.s64 	%p102, %rd329, 0;
	setp.gt.f32 	%p103, %f250, %f253;
	and.pred  	%p104, %p102, %p103;
	selp.f32 	%f254, %f250, %f253, %p104;
	selp.b32 	%r690, %r684, %r687, %p104;
	setp.eq.s32 	%p105, %r325, 4;
	selp.b64 	%rd331, %rd330, %rd328, %p105;
	selp.f32 	%f256, %f254, %f252, %p105;
	selp.b32 	%r691, %r690, %r685, %p105;
	ld.shared.u64 	%rd332, [_ZN6thrust24THRUST_300001_SM_1000_NS8cuda_cub4core6detail5shmemE+64];
	ld.shared.v2.u32 	{%r692, %r693}, [_ZN6thrust24THRUST_300001_SM_1000_NS8cuda_cub4core6detail5shmemE+72];
	mov.b32 	%f257, %r692;
	add.s64 	%rd333, %rd332, %rd330;
	setp.eq.s64 	%p106, %rd332, 0;
	setp.gt.f32 	%p107, %f254, %f257;
	and.pred  	%p108, %p106, %p107;
	selp.f32 	%f258, %f254, %f257, %p108;
	selp.b32 	%r696, %r690, %r693, %p108;
	setp.eq.s32 	%p109, %r325, 5;
	selp.b64 	%rd334, %rd333, %rd331, %p109;
	selp.f32 	%f260, %f258, %f256, %p109;
	selp.b32 	%r697, %r696, %r691, %p109;
	ld.shared.u64 	%rd335, [_ZN6thrust24THRUST_300001_SM_1000_NS8cuda_cub4core6detail5shmemE+80];
	ld.shared.v2.u32 	{%r698, %r699}, [_ZN6thrust24THRUST_300001_SM_1000_NS8cuda_cub4core6detail5shmemE+88];
	mov.b32 	%f261, %r698;
	add.s64 	%rd336, %rd335, %rd333;
	setp.eq.s64 	%p110, %rd335, 0;
	setp.gt.f32 	%p111, %f258, %f261;
	and.pred  	%p112, %p110, %p111;
	selp.f32 	%f262, %f258, %f261, %p112;
	selp.b32 	%r702, %r696, %r699, %p112;
	setp.eq.s32 	%p113, %r325, 6;
	selp.b64 	%rd337, %rd336, %rd334, %p113;
	selp.f32 	%f264, %f262, %f260, %p113;
	selp.b32 	%r703, %r702, %r697, %p113;
	ld.shared.u64 	%rd338, [_ZN6thrust24THRUST_300001_SM_1000_NS8cuda_cub4core6detail5shmemE+96];
	ld.shared.v2.u32 	{%r704, %r705}, [_ZN6thrust24THRUST_300001_SM_1000_NS8cuda_cub4core6detail5shmemE+104];
	mov.b32 	%f265, %r704;
	add.s64 	%rd339, %rd338, %rd336;
	setp.eq.s64 	%p114, %rd338, 0;
	setp.gt.f32 	%p115, %f262, %f265;
	and.pred  	%p116, %p114, %p115;
	selp.f32 	%f266, %f262, %f265, %p116;
	selp.b32 	%r708, %r702, %r705, %p116;
	setp.eq.s32 	%p117, %r325, 7;
	selp.b64 	%rd193, %rd339, %rd337, %p117;
	selp.f32 	%f183, %f266, %f264, %p117;
	selp.b32 	%r382, %r708, %r703, %p117;
	ld.shared.u64 	%rd340, [_ZN6thrust24THRUST_300001_SM_1000_NS8cuda_cub4core6detail5shmemE+112];
	ld.shared.v2.u32 	{%r709, %r710}, [_ZN6thrust24THRUST_300001_SM_1000_NS8cuda_cub4core6detail5shmemE+120];
	mov.b32 	%f268, %r709;
	add.s64 	%rd194, %rd340, %rd339;
	setp.eq.s64 	%p118, %rd340, 0;
	setp.gt.f32 	%p119, %f266, %f268;
	and.pred  	%p120, %p118, %p119;
	selp.f32 	%f184, %f266, %f268, %p120;
	selp.b32 	%r383, %r708, %r710, %p120;
	setp.lt.u32 	%p121, %r296, 32;
	@%p121 bra 	$L__BB22_450;
	setp.eq.s64 	%p122, %rd982, 0;
	setp.gt.f32 	%p123, %f183, %f552;
	and.pred  	%p124, %p122, %p123;
	setp.eq.s32 	%p125, %r499, 0;
	selp.b64 	%rd341, 0, %rd982, %p125;
	add.s64 	%rd982, %rd193, %rd341;
	or.pred  	%p126, %p125, %p124;
	selp.f32 	%f552, %f183, %f552, %p126;
	selp.b32 	%r2306, %r382, %r2306, %p126;
	bra.uni 	$L__BB22_494;
$L__BB22_450:
	setp.ne.s32 	%p127, %r296, 0;
	mul.wide.u32 	%rd342, %r1, 4;
	add.s64 	%rd196, %rd261, %rd342;
	@%p127 bra 	$L__BB22_452;
	st.shared.u64 	[_ZN6thrust24THRUST_300001_SM_1000_NS8cuda_cub4core6detail5shmemE+200], %rd194;
	mov.b32 	%r714, %f184;
	mov.b64 	%rd346, {%r714, %r383};
	st.shared.v2.u32 	[_ZN6thrust24THRUST_300001_SM_1000_NS8cuda_cub4core6detail5shmemE+208], {%r714, %r383};
	mul.wide.u32 	%rd348, %r1, 16;
	add.s64 	%rd349, %rd262, %rd348;
	add.s64 	%rd343, %rd349, 512;
	// begin inline asm
	st.cg.u64 [%rd343], %rd194;
	// end inline asm
	add.s64 	%rd345, %rd349, 520;
	// begin inline asm
	st.cg.u64 [%rd345], %rd346;
	// end inline asm
	add.s64 	%rd347, %rd196, 128;
	mov.b32 	%r713, 100;
	// begin inline asm
	st.release.gpu.u32 [%rd347], %r713;
	// end inline asm
$L__BB22_452:
	not.b32 	%r385, %r296;
	add.s32 	%r2299, %r1, %r385;
	mov.u32 	%r715, %nctaid.x;
	setp.gt.u32 	%p128, %r715, 499;
	@%p128 bra 	$L__BB22_454;
	membar.cta;
	bra.uni 	$L__BB22_455;
$L__BB22_454:
	mov.b32 	%r716, 450;
	// begin inline asm
	nanosleep.u32 %r716;
	// end inline asm
$L__BB22_455:
	mul.wide.s32 	%rd350, %r385, 4;
	add.s64 	%rd351, %rd196, %rd350;
	add.s64 	%rd197, %rd351, 128;
$L__BB22_456:
	// begin inline asm
	ld.relaxed.gpu.u32 %r2298, [%rd197];
	// end inline asm
	membar.gl;
	setp.eq.s32 	%p129, %r2298, 99;
	mov.b32 	%r718, -1;
	vote.sync.any.pred 	%p130, %p129, %r718;
	@%p130 bra 	$L__BB22_456;
	mov.b32 	%r2291, 0;
	mov.f32 	%f539, 0f00000000;
	setp.eq.s32 	%p131, %r2298, 101;
	@%p131 bra 	$L__BB22_460;
	setp.ne.s32 	%p132, %r2298, 100;
	@%p132 bra 	$L__BB22_461;
	mul.wide.s32 	%rd364, %r2299, 16;
	add.s64 	%rd365, %rd262, %rd364;
	add.s64 	%rd361, %rd365, 512;
	// begin inline asm
	ld.cg.u64 %rd968, [%rd361];
	// end inline asm
	add.s64 	%rd363, %rd365, 520;
	// begin inline asm
	ld.cg.u64 %rd362, [%rd363];
	// end inline asm
	mov.b64 	{%r722, %r2291}, %rd362;
	mov.b32 	%f539, %r722;
	bra.uni 	$L__BB22_461;
$L__BB22_460:
	mul.wide.s32 	%rd358, %r2299, 16;
	add.s64 	%rd359, %rd263, %rd358;
	add.s64 	%rd355, %rd359, 512;
	// begin inline asm
	ld.cg.u64 %rd968, [%rd355];
	// end inline asm
	add.s64 	%rd357, %rd359, 520;
	// begin inline asm
	ld.cg.u64 %rd356, [%rd357];
	// end inline asm
	mov.b64 	{%r721, %r2291}, %rd356;
	mov.b32 	%f539, %r721;
$L__BB22_461:
	setp.eq.s32 	%p133, %r2298, 101;
	mov.b32 	%r743, -1;
	vote.sync.ballot.b32 	%r744, %p133, %r743;
	// begin inline asm
	mov.u32 %r723, %lanemask_ge;
	// end inline asm
	and.b32  	%r745, %r744, %r723;
	or.b32  	%r746, %r745, -2147483648;
	add.s32 	%r747, %r746, -1;
	not.b32 	%r748, %r746;
	and.b32  	%r749, %r748, %r747;
	popc.b32 	%r392, %r749;
	mov.b64 	{%r725, %r730}, %rd968;
	mov.b32 	%r741, 1;
	// begin inline asm
	shfl.sync.down.b32 %r724, %r725, %r741, %r392, %r743;
	// end inline asm
	// begin inline asm
	shfl.sync.down.b32 %r729, %r730, %r741, %r392, %r743;
	// end inline asm
	mov.b32 	%r735, %f539;
	// begin inline asm
	shfl.sync.down.b32 %r734, %r735, %r741, %r392, %r743;
	// end inline asm
	// begin inline asm
	shfl.sync.down.b32 %r739, %r2291, %r741, %r392, %r743;
	// end inline asm
	setp.ge.s32 	%p135, %r499, %r392;
	@%p135 bra 	$L__BB22_463;
	mov.b32 	%f270, %r734;
	mov.b64 	%rd366, {%r724, %r729};
	add.s64 	%rd201, %rd968, %rd366;
	setp.eq.s64 	%p136, %rd968, 0;
	setp.lt.f32 	%p137, %f539, %f270;
	and.pred  	%p138, %p136, %p137;
	selp.f32 	%f539, %f270, %f539, %p138;
	selp.b32 	%r2291, %r739, %r2291, %p138;
	mov.u64 	%rd968, %rd201;
$L__BB22_463:
	mov.b64 	{%r751, %r756}, %rd968;
	mov.b32 	%r767, 2;
	mov.b32 	%r769, -1;
	// begin inline asm
	shfl.sync.down.b32 %r750, %r751, %r767, %r392, %r769;
	// end inline asm
	// begin inline asm
	shfl.sync.down.b32 %r755, %r756, %r767, %r392, %r769;
	// end inline asm
	mov.b32 	%r761, %f539;
	// begin inline asm
	shfl.sync.down.b32 %r760, %r761, %r767, %r392, %r769;
	// end inline asm
	// begin inline asm
	shfl.sync.down.b32 %r765, %r2291, %r767, %r392, %r769;
	// end inline asm
	add.s32 	%r403, %r499, 2;
	setp.gt.s32 	%p139, %r403, %r392;
	@%p139 bra 	$L__BB22_465;
	mov.b32 	%f271, %r760;
	mov.b64 	%rd367, {%r750, %r755};
	add.s64 	%rd203, %rd968, %rd367;
	setp.eq.s64 	%p140, %rd968, 0;
	setp.lt.f32 	%p141, %f539, %f271;
	and.pred  	%p142, %p140, %p141;
	selp.f32 	%f539, %f271, %f539, %p142;
	selp.b32 	%r2291, %r765, %r2291, %p142;
	mov.u64 	%rd968, %rd203;
$L__BB22_465:
	mov.b64 	{%r771, %r776}, %rd968;
	mov.b32 	%r787, 4;
	mov.b32 	%r789, -1;
	// begin inline asm
	shfl.sync.down.b32 %r770, %r771, %r787, %r392, %r789;
	// end inline asm
	// begin inline asm
	shfl.sync.down.b32 %r775, %r776, %r787, %r392, %r789;
	// end inline asm
	mov.b32 	%r781, %f539;
	// begin inline asm
	shfl.sync.down.b32 %r780, %r781, %r787, %r392, %r789;
	// end inline asm
	// begin inline asm
	shfl.sync.down.b32 %r785, %r2291, %r787, %r392, %r789;
	// end inline asm
	add.s32 	%r410, %r499, 4;
	setp.gt.s32 	%p143, %r410, %r392;
	@%p143 bra 	$L__BB22_467;
	mov.b32 	%f272, %r780;
	mov.b64 	%rd368, {%r770, %r775};
	add.s64 	%rd205, %rd968, %rd368;
	setp.eq.s64 	%p144, %rd968, 0;
	setp.lt.f32 	%p145, %f539, %f272;
	and.pred  	%p146, %p144, %p145;
	selp.f32 	%f539, %f272, %f539, %p146;
	selp.b32 	%r2291, %r785, %r2291, %p146;
	mov.u64 	%rd968, %rd205;
$L__BB22_467:
	mov.b64 	{%r791, %r796}, %rd968;
	mov.b32 	%r807, 8;
	mov.b32 	%r809, -1;
	// begin inline asm
	shfl.sync.down.b32 %r790, %r791, %r807, %r392, %r809;
	// end inline asm
	// begin inline asm
	shfl.sync.down.b32 %r795, %r796, %r807, %r392, %r809;
	// end inline asm
	mov.b32 	%r801, %f539;
	// begin inline asm
	shfl.sync.down.b32 %r800, %r801, %r807, %r392, %r809;
	// end inline asm
	// begin inline asm
	shfl.sync.down.b32 %r805, %r2291, %r807, %r392, %r809;
	// end inline asm
	add.s32 	%r417, %r499, 8;
	setp.gt.s32 	%p147, %r417, %r392;
	@%p147 bra 	$L__BB22_469;
	mov.b32 	%f273, %r800;
	mov.b64 	%rd369, {%r790, %r795};
	add.s64 	%rd207, %rd968, %rd369;
	setp.eq.s64 	%p148, %rd968, 0;
	setp.lt.f32 	%p149, %f539, %f273;
	and.pred  	%p150, %p148, %p149;
	selp.f32 	%f539, %f273, %f539, %p150;
	selp.b32 	%r2291, %r805, %r2291, %p150;
	mov.u64 	%rd968, %rd207;
$L__BB22_469:
	mov.b64 	{%r811, %r816}, %rd968;
	mov.b32 	%r827, 16;
	mov.b32 	%r829, -1;
	// begin inline asm
	shfl.sync.down.b32 %r810, %r811, %r827, %r392, %r829;
	// end inline asm
	// begin inline asm
	shfl.sync.down.b32 %r815, %r816, %r827, %r392, %r829;
	// end inline asm
	mov.b32 	%r821, %f539;
	// begin inline asm
	shfl.sync.down.b32 %r820, %r821, %r827, %r392, %r829;
	// end inline asm
	// begin inline asm
	shfl.sync.down.b32 %r825, %r2291, %r827, %r392, %r829;
	// end inline asm
	add.s32 	%r424, %r499, 16;
	setp.gt.s32 	%p151, %r424, %r392;
	@%p151 bra 	$L__BB22_471;
	mov.b32 	%f274, %r820;
	mov.b64 	%rd370, {%r810, %r815};
	add.s64 	%rd209, %rd968, %rd370;
	setp.eq.s64 	%p152, %rd968, 0;
	setp.lt.f32 	%p153, %f539, %f274;
	and.pred  	%p154, %p152, %p153;
	selp.f32 	%f539, %f274, %f539, %p154;
	selp.b32 	%r2291, %r825, %r2291, %p154;
	mov.u64 	%rd968, %rd209;
$L__BB22_471:
$L__BB22_472:
	setp.ne.s32 	%p155, %r2298, 101;
	mov.b32 	%r831, -1;
	vote.sync.all.pred 	%p156, %p155, %r831;
	not.pred 	%p157, %p156;
	@%p157 bra 	$L__BB22_490;
	mul.wide.s32 	%rd478, %r2299, 4;
	add.s64 	%rd477, %rd261, %rd478;
$L__BB22_474:
	// begin inline asm
	ld.relaxed.gpu.u32 %r2298, [%rd477];
	// end inline asm
	membar.gl;
	setp.eq.s32 	%p229, %r2298, 99;
	mov.b32 	%r915, -1;
	vote.sync.any.pred 	%p230, %p229, %r915;
	@%p230 bra 	$L__BB22_474;
	mov.b32 	%r2300, 0;
	mov.f32 	%f546, 0f00000000;
	setp.eq.s32 	%p231, %r2298, 101;
	@%p231 bra 	$L__BB22_478;
	setp.ne.s32 	%p232, %r2298, 100;
	@%p232 bra 	$L__BB22_479;
	mul.wide.s32 	%rd488, %r2299, 16;
	add.s64 	%rd485, %rd262, %rd488;
	// begin inline asm
	ld.cg.u64 %rd976, [%rd485];
	// end inline asm
	add.s64 	%rd487, %rd485, 8;
	// begin inline asm
	ld.cg.u64 %rd486, [%rd487];
	// end inline asm
	mov.b64 	{%r919, %r2300}, %rd486;
	mov.b32 	%f546, %r919;
	bra.uni 	$L__BB22_479;
$L__BB22_478:
	mul.wide.s32 	%rd483, %r2299, 16;
	add.s64 	%rd480, %rd263, %rd483;
	// begin inline asm
	ld.cg.u64 %rd976, [%rd480];
	// end inline asm
	add.s64 	%rd482, %rd480, 8;
	// begin inline asm
	ld.cg.u64 %rd481, [%rd482];
	// end inline asm
	mov.b64 	{%r918, %r2300}, %rd481;
	mov.b32 	%f546, %r918;
$L__BB22_479:
	mov.b32 	%r939, -1;
	vote.sync.ballot.b32 	%r940, %p231, %r939;
	and.b32  	%r941, %r940, %r723;
	or.b32  	%r942, %r941, -2147483648;
	add.s32 	%r943, %r942, -1;
	not.b32 	%r944, %r942;
	and.b32  	%r945, %r944, %r943;
	popc.b32 	%r435, %r945;
	mov.b64 	{%r921, %r926}, %rd976;
	mov.b32 	%r937, 1;
	// begin inline asm
	shfl.sync.down.b32 %r920, %r921, %r937, %r435, %r939;
	// end inline asm
	// begin inline asm
	shfl.sync.down.b32 %r925, %r926, %r937, %r435, %r939;
	// end inline asm
	mov.b32 	%r931, %f546;
	// begin inline asm
	shfl.sync.down.b32 %r930, %r931, %r937, %r435, %r939;
	// end inline asm
	// begin inline asm
	shfl.sync.down.b32 %r935, %r2300, %r937, %r435, %r939;
	// end inline asm
	setp.ge.s32 	%p235, %r499, %r435;
	mov.u64 	%rd978, %rd976;
	@%p235 bra 	$L__BB22_481;
	mov.b32 	%f283, %r930;
	mov.b64 	%rd489, {%r920, %r925};
	add.s64 	%rd978, %rd976, %rd489;
	setp.eq.s64 	%p236, %rd976, 0;
	setp.lt.f32 	%p237, %f546, %f283;
	and.pred  	%p238, %p236, %p237;
	selp.f32 	%f546, %f283, %f546, %p238;
	selp.b32 	%r2300, %r935, %r2300, %p238;
$L__BB22_481:
	mov.b64 	{%r947, %r952}, %rd978;
	mov.b32 	%r963, 2;
	mov.b32 	%r965, -1;
	// begin inline asm
	shfl.sync.down.b32 %r946, %r947, %r963, %r435, %r965;
	// end inline asm
	// begin inline asm
	shfl.sync.down.b32 %r951, %r952, %r963, %r435, %r965;
	// end inline asm
	mov.b32 	%r957, %f546;
	// begin inline asm
	shfl.sync.down.b32 %r956, %r957, %r963, %r435, %r965;
	// end inline asm
	// begin inline asm
	shfl.sync.down.b32 %r961, %r2300, %r963, %r435, %r965;
	// end inline asm
	setp.gt.s32 	%p239, %r403, %r435;
	@%p239 bra 	$L__BB22_483;
	mov.b32 	%f284, %r956;
	mov.b64 	%rd490, {%r946, %r951};
	add.s64 	%rd218, %rd978, %rd490;
	setp.eq.s64 	%p240, %rd978, 0;
	setp.lt.f32 	%p241, %f546, %f284;
	and.pred  	%p242, %p240, %p241;
	selp.f32 	%f546, %f284, %f546, %p242;
	selp.b32 	%r2300, %r961, %r2300, %p242;
	mov.u64 	%rd978, %rd218;
$L__BB22_483:
	mov.b64 	{%r967, %r972}, %rd978;
	mov.b32 	%r983, 4;
	mov.b32 	%r985, -1;
	// begin inline asm
	shfl.sync.down.b32 %r966, %r967, %r983, %r435, %r985;
	// end inline asm
	// begin inline asm
	shfl.sync.down.b32 %r971, %r972, %r983, %r435, %r985;
	// end inline asm
	mov.b32 	%r977, %f546;
	// begin inline asm
	shfl.sync.down.b32 %r976, %r977, %r983, %r435, %r985;
	// end inline asm
	// begin inline asm
	shfl.sync.down.b32 %r981, %r2300, %r983, %r435, %r985;
	// end inline asm
	setp.gt.s32 	%p243, %r410, %r435;
	@%p243 bra 	$L__BB22_485;
	mov.b32 	%f285, %r976;
	mov.b64 	%rd491, {%r966, %r971};
	add.s64 	%rd220, %rd978, %rd491;
	setp.eq.s64 	%p244, %rd978, 0;
	setp.lt.f32 	%p245, %f546, %f285;
	and.pred  	%p246, %p244, %p245;
	selp.f32 	%f546, %f285, %f546, %p246;
	selp.b32 	%r2300, %r981, %r2300, %p246;
	mov.u64 	%rd978, %rd220;
$L__BB22_485:
	mov.b64 	{%r987, %r992}, %rd978;
	mov.b32 	%r1003, 8;
	mov.b32 	%r1005, -1;
	// begin inline asm
	shfl.sync.down.b32 %r986, %r987, %r1003, %r435, %r1005;
	// end inline asm
	// begin inline asm
	shfl.sync.down.b32 %r991, %r992, %r1003, %r435, %r1005;
	// end inline asm
	mov.b32 	%r997, %f546;
	// begin inline asm
	shfl.sync.down.b32 %r996, %r997, %r1003, %r435, %r1005;
	// end inline asm
	// begin inline asm
	shfl.sync.down.b32 %r1001, %r2300, %r1003, %r435, %r1005;
	// end inline asm
	setp.gt.s32 	%p247, %r417, %r435;
	@%p247 bra 	$L__BB22_487;
	mov.b32 	%f286, %r996;
	mov.b64 	%rd492, {%r986, %r991};
	add.s64 	%rd222, %rd978, %rd492;
	setp.eq.s64 	%p248, %rd978, 0;
	setp.lt.f32 	%p249, %f546, %f286;
	and.pred  	%p250, %p248, %p249;
	selp.f32 	%f546, %f286, %f546, %p250;
	selp.b32 	%r2300, %r1001, %r2300, %p250;
	mov.u64 	%rd978, %rd222;
$L__BB22_487:
	mov.b64 	{%r1007, %r1012}, %rd978;
	mov.b32 	%r1023, 16;
	mov.b32 	%r1025, -1;
	// begin inline asm
	shfl.sync.down.b32 %r1006, %r1007, %r1023, %r435, %r1025;
	// end inline asm
	// begin inline asm
	shfl.sync.down.b32 %r1011, %r1012, %r1023, %r435, %r1025;
	// end inline asm
	mov.b32 	%r1017, %f546;
	// begin inline asm
	shfl.sync.down.b32 %r1016, %r1017, %r1023, %r435, %r1025;
	// end inline asm
	// begin inline asm
	shfl.sync.down.b32 %r1021, %r2300, %r1023, %r435, %r1025;
	// end inline asm
	setp.gt.s32 	%p251, %r424, %r435;
	@%p251 bra 	$L__BB22_489;
	mov.b32 	%f287, %r1016;
	mov.b64 	%rd493, {%r1006, %r1011};
	add.s64 	%rd224, %rd978, %rd493;
	setp.eq.s64 	%p252, %rd978, 0;
	setp.lt.f32 	%p253, %f546, %f287;
	and.pred  	%p254, %p252, %p253;
	selp.f32 	%f546, %f287, %f546, %p254;
	selp.b32 	%r2300, %r1021, %r2300, %p254;
	mov.u64 	%rd978, %rd224;
$L__BB22_489:
	add.s64 	%rd226, %rd978, %rd968;
	setp.eq.s64 	%p255, %rd968, 0;
	setp.gt.f32 	%p256, %f546, %f539;
	and.pred  	%p257, %p255, %p256;
	selp.f32 	%f539, %f546, %f539, %p257;
	selp.b32 	%r2291, %r2300, %r2291, %p257;
	add.s32 	%r2299, %r2299, -32;
	mov.u64 	%rd968, %rd226;
	bra.uni 	$L__BB22_472;
$L__BB22_490:
	setp.ne.s32 	%p158, %r296, 0;
	@%p158 bra 	$L__BB22_492;
	add.s64 	%rd373, %rd968, %rd194;
	setp.eq.s64 	%p159, %rd194, 0;
	setp.gt.f32 	%p160, %f539, %f184;
	and.pred  	%p161, %p159, %p160;
	selp.f32 	%f275, %f539, %f184, %p161;
	selp.b32 	%r834, %r2291, %r383, %p161;
	mul.wide.u32 	%rd377, %r1, 16;
	add.s64 	%rd378, %rd263, %rd377;
	add.s64 	%rd372, %rd378, 512;
	mov.b32 	%r835, %f275;
	mov.b64 	%rd375, {%r835, %r834};
	// begin inline asm
	st.cg.u64 [%rd372], %rd373;
	// end inline asm
	add.s64 	%rd374, %rd378, 520;
	// begin inline asm
	st.cg.u64 [%rd374], %rd375;
	// end inline asm
	mul.wide.u32 	%rd379, %r1, 4;
	add.s64 	%rd380, %rd261, %rd379;
	add.s64 	%rd376, %rd380, 128;
	mov.b32 	%r833, 101;
	// begin inline asm
	st.release.gpu.u32 [%rd376], %r833;
	// end inline asm
	st.shared.u64 	[_ZN6thrust24THRUST_300001_SM_1000_NS8cuda_cub4core6detail5shmemE+168], %rd968;
	mov.b32 	%r836, %f539;
	st.shared.v2.u32 	[_ZN6thrust24THRUST_300001_SM_1000_NS8cuda_cub4core6detail5shmemE+176], {%r836, %r2291};
	st.shared.u64 	[_ZN6thrust24THRUST_300001_SM_1000_NS8cuda_cub4core6detail5shmemE+184], %rd373;
	st.shared.v2.u32 	[_ZN6thrust24THRUST_300001_SM_1000_NS8cuda_cub4core6detail5shmemE+192], {%r835, %r834};
$L__BB22_492:
	setp.ne.s32 	%p162, %r499, 0;
	@%p162 bra 	$L__BB22_494;
	st.shared.u64 	[_ZN6thrust24THRUST_300001_SM_1000_NS8cuda_cub4core6detail5shmemE+136], %rd968;
	mov.b32 	%r837, %f539;
	st.shared.v2.u32 	[_ZN6thrust24THRUST_300001_SM_1000_NS8cuda_cub4core6detail5shmemE+144], {%r837, %r2291};
	mov.u64 	%rd982, %rd968;
	mov.f32 	%f552, %f539;
	mov.u32 	%r2306, %r2291;
$L__BB22_494:
	setp.eq.s32 	%p163, %r296, 0;
	bar.sync 	0;
	@%p163 bra 	$L__BB22_496;
	ld.shared.v2.u32 	{%r838, %r839}, [_ZN6thrust24THRUST_300001_SM_1000_NS8cuda_cub4core6detail5shmemE+144];
	mov.b32 	%f276, %r838;
	ld.shared.u64 	%rd381, [_ZN6thrust24THRUST_300001_SM_1000_NS8cuda_cub4core6detail5shmemE+136];
	add.s64 	%rd228, %rd381, %rd982;
	setp.eq.s64 	%p164, %rd982, 0;
	setp.gt.f32 	%p165, %f276, %f552;
	and.pred  	%p166, %p164, %p165;
	selp.f32 	%f552, %f276, %f552, %p166;
	selp.b32 	%r2306, %r839, %r2306, %p166;
	mov.u64 	%rd982, %rd228;
$L__BB22_496:
	selp.u64 	%rd382, 1, 0, %p8;
	add.s64 	%rd230, %rd982, %rd382;
	setp.leu.f32 	%p167, %f552, %f164;
	or.pred  	%p168, %p8, %p167;
	selp.f32 	%f217, %f164, %f552, %p168;
	selp.b32 	%r471, %r360, %r2306, %p168;
	selp.u64 	%rd383, 1, 0, %p9;
	add.s64 	%rd384, %rd383, %rd382;
	add.s64 	%rd231, %rd384, %rd982;
	mov.f32 	%f554, %f165;
	mov.u32 	%r2308, %r361;
	@%p9 bra 	$L__BB22_499;
	setp.gt.f32 	%p169, %f217, %f165;
	mov.f32 	%f554, %f217;
	mov.u32 	%r2308, %r471;
	@%p169 bra 	$L__BB22_499;
	mov.f32 	%f554, %f165;
	mov.u32 	%r2308, %r361;
$L__BB22_499:
	mad.lo.s32 	%r842, %r296, 9, 2;
	cvt.u64.u32 	%rd388, %r842;
	setp.eq.s64 	%p170, %rd11, %rd388;
	setp.ne.s32 	%p171, %r331, %r332;
	or.pred  	%p13, %p170, %p171;
	selp.u64 	%rd389, 1, 0, %p13;
	add.s64 	%rd390, %rd384, %rd389;
	add.s64 	%rd232, %rd390, %rd982;
	mov.f32 	%f555, %f166;
	mov.u32 	%r2309, %r362;
	@%p13 bra 	$L__BB22_502;
	setp.gt.f32 	%p172, %f554, %f166;
	mov.f32 	%f555, %f554;
	mov.u32 	%r2309, %r2308;
	@%p172 bra 	$L__BB22_502;
	mov.f32 	%f555, %f166;
	mov.u32 	%r2309, %r362;
$L__BB22_502:
	selp.u64 	%rd396, 1, 0, %p11;
	add.s64 	%rd397, %rd390, %rd396;
	add.s64 	%rd233, %rd397, %rd982;
	mov.f32 	%f556, %f167;
	mov.u32 	%r2310, %r363;
	@%p11 bra 	$L__BB22_505;
	setp.gt.f32 	%p173, %f555, %f167;
	mov.f32 	%f556, %f555;
	mov.u32 	%r2310, %r2309;
	@%p173 bra 	$L__BB22_505;
	mov.f32 	%f556, %f167;
	mov.u32 	%r2310, %r363;
$L__BB22_505:
	mad.lo.s32 	%r843, %r296, 9, 4;
	cvt.u64.u32 	%rd405, %r843;
	setp.eq.s64 	%p174, %rd11, %rd405;
	setp.ne.s32 	%p175, %r333, %r334;
	or.pred  	%p176, %p174, %p175;
	selp.u64 	%rd406, 1, 0, %p176;
	add.s64 	%rd407, %rd397, %rd406;
	add.s64 	%rd234, %rd407, %rd982;
	mov.f32 	%f557, %f168;
	mov.u32 	%r2311, %r364;
	@%p176 bra 	$L__BB22_508;
	setp.gt.f32 	%p177, %f556, %f168;
	mov.f32 	%f557, %f556;
	mov.u32 	%r2311, %r2310;
	@%p177 bra 	$L__BB22_508;
	mov.f32 	%f557, %f168;
	mov.u32 	%r2311, %r364;
$L__BB22_508:
	add.s64 	%rd235, %rd188, %rd982;
	mad.lo.s32 	%r844, %r296, 9, 5;
	cvt.u64.u32 	%rd408, %r844;
	setp.eq.s64 	%p178, %rd11, %rd408;
	setp.ne.s32 	%p179, %r334, %r335;
	or.pred  	%p14, %p178, %p179;
	mov.f32 	%f558, %f169;
	mov.u32 	%r2312, %r365;
	@%p14 bra 	$L__BB22_511;
	setp.gt.f32 	%p180, %f557, %f169;
	mov.f32 	%f558, %f557;
	mov.u32 	%r2312, %r2311;
	@%p180 bra 	$L__BB22_511;
	mov.f32 	%f558, %f169;
	mov.u32 	%r2312, %r365;
$L__BB22_511:
	add.s64 	%rd236, %rd189, %rd982;
	mad.lo.s32 	%r845, %r296, 9, 6;
	cvt.u64.u32 	%rd409, %r845;
	setp.eq.s64 	%p181, %rd11, %rd409;
	setp.ne.s32 	%p182, %r335, %r336;
	or.pred  	%p183, %p181, %p182;
	mov.f32 	%f559, %f170;
	mov.u32 	%r2313, %r366;
	@%p183 bra 	$L__BB22_514;
	setp.gt.f32 	%p184, %f558, %f170;
	mov.f32 	%f559, %f558;
	mov.u32 	%r2313, %r2312;
	@%p184 bra 	$L__BB22_514;
	mov.f32 	%f559, %f170;
	mov.u32 	%r2313, %r366;
$L__BB22_514:
	add.s64 	%rd237, %rd190, %rd982;
	mad.lo.s32 	%r846, %r296, 9, 7;
	cvt.u64.u32 	%rd410, %r846;
	setp.eq.s64 	%p185, %rd11, %rd410;
	setp.ne.s32 	%p186, %r336, %r337;
	or.pred  	%p187, %p185, %p186;
	mov.f32 	%f560, %f171;
	mov.u32 	%r2314, %r367;
	@%p187 bra 	$L__BB22_517;
	setp.gt.f32 	%p188, %f559, %f171;
	mov.f32 	%f560, %f559;
	mov.u32 	%r2314, %r2313;
	@%p188 bra 	$L__BB22_517;
	mov.f32 	%f560, %f171;
	mov.u32 	%r2314, %r367;
$L__BB22_517:
	mad.lo.s32 	%r847, %r296, 9, 4;
	cvt.u64.u32 	%rd411, %r847;
	setp.eq.s64 	%p189, %rd11, %rd411;
	setp.ne.s32 	%p190, %r333, %r334;
	or.pred  	%p15, %p189, %p190;
	ld.shared.u64 	%rd238, [_ZN6thrust24THRUST_300001_SM_1000_NS8cuda_cub4core6detail5shmemE+200];
	ld.shared.u64 	%rd990, [_ZN6thrust24THRUST_300001_SM_1000_NS8cuda_cub4core6detail5shmemE+184];
	ld.shared.v2.u32 	{%r479, %r481}, [_ZN6thrust24THRUST_300001_SM_1000_NS8cuda_cub4core6detail5shmemE+192];
	ld.shared.u64 	%rd240, [_ZN6thrust24THRUST_300001_SM_1000_NS8cuda_cub4core6detail5shmemE+168];
	setp.lt.s64 	%p191, %rd238, 257;
	@%p191 bra 	$L__BB22_543;
	bar.sync 	0;
	not.pred 	%p207, %p8;
	@%p207 bra 	$L__BB22_520;
	cvt.u32.u64 	%r851, %rd240;
	cvt.u32.u64 	%r852, %rd982;
	sub.s32 	%r853, %r852, %r851;
	mov.u32 	%r854, _ZN6thrust24THRUST_300001_SM_1000_NS8cuda_cub4core6detail5shmemE;
	mad.lo.s32 	%r855, %r853, 12, %r854;
	st.shared.u32 	[%r855], %r2274;
	st.shared.f32 	[%r855+4], %f552;
	st.shared.u32 	[%r855+8], %r2306;
$L__BB22_520:
	not.pred 	%p208, %p9;
	@%p208 bra 	$L__BB22_522;
	cvt.u32.u64 	%r856, %rd240;
	cvt.u32.u64 	%r857, %rd230;
	sub.s32 	%r858, %r857, %r856;
	mov.u32 	%r859, _ZN6thrust24THRUST_300001_SM_1000_NS8cuda_cub4core6detail5shmemE;
	mad.lo.s32 	%r860, %r858, 12, %r859;
	st.shared.u32 	[%r860], %r330;
	st.shared.f32 	[%r860+4], %f217;
	st.shared.u32 	[%r860+8], %r471;
$L__BB22_522:
	not.pred 	%p209, %p13;
	@%p209 bra 	$L__BB22_524;
	cvt.u32.u64 	%r861, %rd240;
	cvt.u32.u64 	%r862, %rd231;
	sub.s32 	%r863, %r862, %r861;
	mov.u32 	%r864, _ZN6thrust24THRUST_300001_SM_1000_NS8cuda_cub4core6detail5shmemE;
	mad.lo.s32 	%r865, %r863, 12, %r864;
	st.shared.u32 	[%r865], %r331;
	st.shared.f32 	[%r865+4], %f554;
	st.shared.u32 	[%r865+8], %r2308;
$L__BB22_524:
	not.pred 	%p210, %p11;
	@%p210 bra 	$L__BB22_526;
	cvt.u32.u64 	%r866, %rd240;
	cvt.u32.u64 	%r867, %rd232;
	sub.s32 	%r868, %r867, %r866;
	mov.u32 	%r869, _ZN6thrust24THRUST_300001_SM_1000_NS8cuda_cub4core6detail5shmemE;
	mad.lo.s32 	%r870, %r868, 12, %r869;
	st.shared.u32 	[%r870], %r332;
	st.shared.f32 	[%r870+4], %f555;
	st.shared.u32 	[%r870+8], %r2309;
$L__BB22_526:
	not.pred 	%p211, %p15;
	@%p211 bra 	$L__BB22_528;
	cvt.u32.u64 	%r871, %rd240;
	cvt.u32.u64 	%r872, %rd233;
	sub.s32 	%r873, %r872, %r871;
	mov.u32 	%r874, _ZN6thrust24THRUST_300001_SM_1000_NS8cuda_cub4core6detail5shmemE;
	mad.lo.s32 	%r875, %r873, 12, %r874;
	st.shared.u32 	[%r875], %r333;
	st.shared.f32 	[%r875+4], %f556;
	st.shared.u32 	[%r875+8], %r2310;
$L__BB22_528:
	not.pred 	%p212, %p14;
	@%p212 bra 	$L__BB22_530;
	cvt.u32.u64 	%r876, %rd240;
	cvt.u32.u64 	%r877, %rd234;
	sub.s32 	%r878, %r877, %r876;
	mov.u32 	%r879, _ZN6thrust24THRUST_300001_SM_1000_NS8cuda_cub4core6detail5shmemE;
	mad.lo.s32 	%r880, %r878, 12, %r879;
	st.shared.u32 	[%r880], %r334;
	st.shared.f32 	[%r880+4], %f557;
	st.shared.u32 	[%r880+8], %r2311;
$L__BB22_530:
	mad.lo.s32 	%r881, %r296, 9, 6;
	cvt.u64.u32 	%rd451, %r881;
	setp.ne.s64 	%p213, %rd11, %rd451;
	setp.eq.s32 	%p214, %r335, %r336;
	and.pred  	%p215, %p213, %p214;
	@%p215 bra 	$L__BB22_532;
	cvt.u32.u64 	%r882, %rd240;
	cvt.u32.u64 	%r883, %rd235;
	sub.s32 	%r884, %r883, %r882;
	mov.u32 	%r885, _ZN6thrust24THRUST_300001_SM_1000_NS8cuda_cub4core6detail5shmemE;
	mad.lo.s32 	%r886, %r884, 12, %r885;
	st.shared.u32 	[%r886], %r335;
	st.shared.f32 	[%r886+4], %f558;
	st.shared.u32 	[%r886+8], %r2312;
$L__BB22_532:
	mad.lo.s32 	%r887, %r296, 9, 7;
	cvt.u64.u32 	%rd452, %r887;
	setp.ne.s64 	%p216, %rd11, %rd452;
	setp.eq.s32 	%p217, %r336, %r337;
	and.pred  	%p218, %p216, %p217;
	@%p218 bra 	$L__BB22_534;
	cvt.u32.u64 	%r888, %rd240;
	cvt.u32.u64 	%r889, %rd236;
	sub.s32 	%r890, %r889, %r888;
	mov.u32 	%r891, _ZN6thrust24THRUST_300001_SM_1000_NS8cuda_cub4core6detail5shmemE;
	mad.lo.s32 	%r892, %r890, 12, %r891;
	st.shared.u32 	[%r892], %r336;
	st.shared.f32 	[%r892+4], %f559;
	st.shared.u32 	[%r892+8], %r2313;
$L__BB22_534:
	mad.lo.s32 	%r893, %r296, 9, 8;
	cvt.u64.u32 	%rd453, %r893;
	setp.ne.s64 	%p219, %rd11, %rd453;
	setp.eq.s32 	%p220, %r337, %r338;
	and.pred  	%p221, %p219, %p220;
	@%p221 bra 	$L__BB22_536;
	cvt.u32.u64 	%r894, %rd240;
	cvt.u32.u64 	%r895, %rd237;
	sub.s32 	%r896, %r895, %r894;
	mov.u32 	%r897, _ZN6thrust24THRUST_300001_SM_1000_NS8cuda_cub4core6detail5shmemE;
	mad.lo.s32 	%r898, %r896, 12, %r897;
	st.shared.u32 	[%r898], %r337;
	st.shared.f32 	[%r898+4], %f560;
	st.shared.u32 	[%r898+8], %r2314;
$L__BB22_536:
	bar.sync 	0;
	cvt.u64.u32 	%rd989, %r296;
	setp.le.u64 	%p222, %rd238, %rd989;
	@%p222 bra 	$L__BB22_561;
	not.b64 	%rd454, %rd989;
	add.s64 	%rd242, %rd238, %rd454;
	shr.u64 	%rd455, %rd242, 8;
	add.s64 	%rd456, %rd455, 1;
	and.b64  	%rd984, %rd456, 3;
	and.b64  	%rd457, %rd242, 768;
	setp.eq.s64 	%p223, %rd457, 768;
	@%p223 bra 	$L__BB22_540;
	add.s64 	%rd458, %rd240, %rd989;
	shl.b64 	%rd459, %rd458, 2;
	add.s64 	%rd987, %rd9, %rd459;
	add.s64 	%rd986, %rd8, %rd459;
	add.s64 	%rd985, %rd7, %rd459;
	mov.u32 	%r899, _ZN6thrust24THRUST_300001_SM_1000_NS8cuda_cub4core6detail5shmemE;
	mad.lo.s32 	%r900, %r296, 12, %r899;
	add.s32 	%r2315, %r900, 4;
	shl.b64 	%rd460, %rd984, 8;
	add.s64 	%rd989, %rd460, %rd989;
$L__BB22_539:
	.pragma "nounroll";
	ld.shared.u32 	%r901, [%r2315+-4];
	ld.shared.f32 	%f277, [%r2315];
	ld.shared.u32 	%r902, [%r2315+4];
	st.global.u32 	[%rd985], %r901;
	st.global.f32 	[%rd986], %f277;
	st.global.u32 	[%rd987], %r902;
	add.s64 	%rd987, %rd987, 1024;
	add.s64 	%rd986, %rd986, 1024;
	add.s64 	%rd985, %rd985, 1024;
	add.s64 	%rd984, %rd984, -1;
	add.s32 	%r2315, %r2315, 3072;
	setp.ne.s64 	%p224, %rd984, 0;
	@%p224 bra 	$L__BB22_539;
$L__BB22_540:
	setp.lt.u64 	%p225, %rd242, 768;
	@%p225 bra 	$L__BB22_561;
	mov.u32 	%r904, _ZN6thrust24THRUST_300001_SM_1000_NS8cuda_cub4core6detail5shmemE;
$L__BB22_542:
	cvt.u32.u64 	%r903, %rd989;
	add.s64 	%rd461, %rd989, %rd240;
	mad.lo.s32 	%r905, %r903, 12, %r904;
	ld.shared.u32 	%r906, [%r905];
	ld.shared.f32 	%f278, [%r905+4];
	ld.shared.u32 	%r907, [%r905+8];
	shl.b64 	%rd462, %rd461, 2;
	add.s64 	%rd463, %rd7, %rd462;
	st.global.u32 	[%rd463], %r906;
	add.s64 	%rd464, %rd8, %rd462;
	add.s64 	%rd465, %rd9, %rd462;
	st.global.f32 	[%rd464], %f278;
	st.global.u32 	[%rd465], %r907;
	and.b64  	%rd466, %rd989, 4294967295;
	add.s64 	%rd467, %rd240, %rd466;
	ld.shared.u32 	%r908, [%r905+3072];
	ld.shared.f32 	%f279, [%r905+3076];
	ld.shared.u32 	%r909, [%r905+3080];
	shl.b64 	%rd468, %rd467, 2;
	add.s64 	%rd469, %rd7, %rd468;
	st.global.u32 	[%rd469+1024], %r908;
	add.s64 	%rd470, %rd8, %rd468;
	add.s64 	%rd471, %rd9, %rd468;
	st.global.f32 	[%rd470+1024], %f279;
	st.global.u32 	[%rd471+1024], %r909;
	ld.shared.u32 	%r910, [%r905+6144];
	ld.shared.f32 	%f280, [%r905+6148];
	ld.shared.u32 	%r911, [%r905+6152];
	st.global.u32 	[%rd469+2048], %r910;
	st.global.f32 	[%rd470+2048], %f280;
	st.global.u32 	[%rd471+2048], %r911;
	ld.shared.u32 	%r912, [%r905+9216];
	ld.shared.f32 	%f281, [%r905+9220];
	ld.shared.u32 	%r913, [%r905+9224];
	st.global.u32 	[%rd469+3072], %r912;
	st.global.f32 	[%rd470+3072], %f281;
	st.global.u32 	[%rd471+3072], %r913;
	add.s64 	%rd472, %rd989, 1024;
	and.b64  	%rd989, %rd472, 4294967295;
	setp.gt.u64 	%p226, %rd238, %rd989;
	@%p226 bra 	$L__BB22_542;
	bra.uni 	$L__BB22_561;
$L__BB22_543:
	not.pred 	%p192, %p8;
	@%p192 bra 	$L__BB22_545;
	shl.b64 	%rd412, %rd982, 2;
	add.s64 	%rd413, %rd7, %rd412;
	st.global.u32 	[%rd413], %r2274;
	add.s64 	%rd414, %rd8, %rd412;
	add.s64 	%rd415, %rd9, %rd412;
	st.global.f32 	[%rd414], %f552;
	st.global.u32 	[%rd415], %r2306;
$L__BB22_545:
	not.pred 	%p193, %p9;
	@%p193 bra 	$L__BB22_547;
	shl.b64 	%rd416, %rd230, 2;
	add.s64 	%rd417, %rd7, %rd416;
	st.global.u32 	[%rd417], %r330;
	add.s64 	%rd418, %rd8, %rd416;
	add.s64 	%rd419, %rd9, %rd416;
	st.global.f32 	[%rd418], %f217;
	st.global.u32 	[%rd419], %r471;
$L__BB22_547:
	not.pred 	%p194, %p13;
	@%p194 bra 	$L__BB22_549;
	shl.b64 	%rd420, %rd231, 2;
	add.s64 	%rd421, %rd7, %rd420;
	st.global.u32 	[%rd421], %r331;
	add.s64 	%rd422, %rd8, %rd420;
	add.s64 	%rd423, %rd9, %rd420;
	st.global.f32 	[%rd422], %f554;
	st.global.u32 	[%rd423], %r2308;
$L__BB22_549:
	not.pred 	%p195, %p11;
	@%p195 bra 	$L__BB22_551;
	shl.b64 	%rd424, %rd232, 2;
	add.s64 	%rd425, %rd7, %rd424;
	st.global.u32 	[%rd425], %r332;
	add.s64 	%rd426, %rd8, %rd424;
	add.s64 	%rd427, %rd9, %rd424;
	st.global.f32 	[%rd426], %f555;
	st.global.u32 	[%rd427], %r2309;
$L__BB22_551:
	not.pred 	%p196, %p15;
	@%p196 bra 	$L__BB22_553;
	shl.b64 	%rd428, %rd233, 2;
	add.s64 	%rd429, %rd7, %rd428;
	st.global.u32 	[%rd429], %r333;
	add.s64 	%rd430, %rd8, %rd428;
	add.s64 	%rd431, %rd9, %rd428;
	st.global.f32 	[%rd430], %f556;
	st.global.u32 	[%rd431], %r2310;
$L__BB22_553:
	not.pred 	%p197, %p14;
	@%p197 bra 	$L__BB22_555;
	shl.b64 	%rd432, %rd234, 2;
	add.s64 	%rd433, %rd7, %rd432;
	st.global.u32 	[%rd433], %r334;
	add.s64 	%rd434, %rd8, %rd432;
	add.s64 	%rd435, %rd9, %rd432;
	st.global.f32 	[%rd434], %f557;
	st.global.u32 	[%rd435], %r2311;
$L__BB22_555:
	mad.lo.s32 	%r848, %r296, 9, 6;
	cvt.u64.u32 	%rd436, %r848;
	setp.ne.s64 	%p198, %rd11, %rd436;
	setp.eq.s32 	%p199, %r335, %r336;
	and.pred  	%p200, %p198, %p199;
	@%p200 bra 	$L__BB22_557;
	shl.b64 	%rd437, %rd235, 2;
	add.s64 	%rd438, %rd7, %rd437;
	st.global.u32 	[%rd438], %r335;
	add.s64 	%rd439, %rd8, %rd437;
	add.s64 	%rd440, %rd9, %rd437;
	st.global.f32 	[%rd439], %f558;
	st.global.u32 	[%rd440], %r2312;
$L__BB22_557:
	mad.lo.s32 	%r849, %r296, 9, 7;
	cvt.u64.u32 	%rd441, %r849;
	setp.ne.s64 	%p201, %rd11, %rd441;
	setp.eq.s32 	%p202, %r336, %r337;
	and.pred  	%p203, %p201, %p202;
	@%p203 bra 	$L__BB22_559;
	shl.b64 	%rd442, %rd236, 2;
	add.s64 	%rd443, %rd7, %rd442;
	st.global.u32 	[%rd443], %r336;
	add.s64 	%rd444, %rd8, %rd442;
	add.s64 	%rd445, %rd9, %rd442;
	st.global.f32 	[%rd444], %f559;
	st.global.u32 	[%rd445], %r2313;
$L__BB22_559:
	mad.lo.s32 	%r850, %r296, 9, 8;
	cvt.u64.u32 	%rd446, %r850;
	setp.ne.s64 	%p204, %rd11, %rd446;
	setp.eq.s32 	%p205, %r337, %r338;
	and.pred  	%p206, %p204, %p205;
	@%p206 bra 	$L__BB22_561;
	shl.b64 	%rd447, %rd237, 2;
	add.s64 	%rd448, %rd7, %rd447;
	st.global.u32 	[%rd448], %r337;
	add.s64 	%rd449, %rd8, %rd447;
	add.s64 	%rd450, %rd9, %rd447;
	st.global.f32 	[%rd449], %f560;
	st.global.u32 	[%rd450], %r2314;
$L__BB22_561:
	setp.ne.s32 	%p227, %r296, 255;
	@%p227 bra 	$L__BB22_565;
	setp.ne.s64 	%p228, %rd11, 2304;
	@%p228 bra 	$L__BB22_564;
	shl.b64 	%rd473, %rd990, 2;
	add.s64 	%rd474, %rd7, %rd473;
	st.global.u32 	[%rd474], %r338;
	add.s64 	%rd475, %rd8, %rd473;
	add.s64 	%rd476, %rd9, %rd473;
	st.global.u32 	[%rd475], %r479;
	st.global.u32 	[%rd476], %r481;
	add.s64 	%rd990, %rd990, 1;
$L__BB22_564:
	st.global.u64 	[%rd1], %rd990;
$L__BB22_565:
	ret;

}


// ===== COMPILED SASS (sm_100) =====

	.target	sm_100

	.elftype	@"ET_EXEC"


//--------------------- .note.nv.tkinfo           --------------------------
	.section	.note.nv.tkinfo,"",@"SHT_NOTE"
	.sectionflags	@"SHF_NOTE_NV_TKINFO"
	.tkinfo
        /*0018*/ 	.word	0x00000002
        /*0030*/ 	.string	""
        /*0030*/ 	.string	"ptxas"
        /*0030*/ 	.string	"Cuda compilation tools, release 13.0, V13.0.88"
        /*0030*/ 	.string	"Build cuda_13.0.r13.0/compiler.36424714_0"
        /*0030*/ 	.string	"-arch sm_100 -m 64 "



//--------------------- .note.nv.cuinfo           --------------------------
	.section	.note.nv.cuinfo,"",@"SHT_NOTE"
	.sectionflags	@"SHF_NOTE_NV_CUINFO"
        /*0018*/ 	.short	0x0002
        /*001a*/ 	.short	0x0064
        /*001c*/ 	.short	0x0082
	.zero		2


//--------------------- .nv.info                  --------------------------
	.section	.nv.info,"",@"SHT_CUDA_INFO"
	.align	4


	//----- nvinfo : EIATTR_REGCOUNT
	.align		4
        /*0000*/ 	.byte	0x04, 0x2f
        /*0002*/ 	.short	(.L_46 - .L_45)
	.align		4
.L_45:
        /*0004*/ 	.word	index@(_Z10my_max_idxPKfPKiiP10my_atomics)
        /*0008*/ 	.word	0x0000000e


	//----- nvinfo : EIATTR_FRAME_SIZE
	.align		4
.L_46:
        /*000c*/ 	.byte	0x04, 0x11
        /*000e*/ 	.short	(.L_48 - .L_47)
	.align		4
.L_47:
        /*0010*/ 	.word	index@(_Z10my_max_idxPKfPKiiP10my_atomics)
        /*0014*/ 	.word	0x00000000


	//----- nvinfo : EIATTR_REGCOUNT
	.align		4
.L_48:
        /*0018*/ 	.byte	0x04, 0x2f
        /*001a*/ 	.short	(.L_50 - .L_49)
	.align		4
.L_49:
        /*001c*/ 	.word	index@(_ZN3cub18CUB_300001_SM_10006detail11EmptyKernelIvEEvv)
        /*0020*/ 	.word	0x00000004


	//----- nvinfo : EIATTR_FRAME_SIZE
	.align		4
.L_50:
        /*0024*/ 	.byte	0x04, 0x11
        /*0026*/ 	.short	(.L_52 - .L_51)
	.align		4
.L_51:
        /*0028*/ 	.word	index@(_ZN3cub18CUB_300001_SM_10006detail11EmptyKernelIvEEvv)
        /*002c*/ 	.word	0x00000000


	//----- nvinfo : EIATTR_REGCOUNT
	.align		4
.L_52:
        /*0030*/ 	.byte	0x04, 0x2f
        /*0032*/ 	.short	(.L_54 - .L_53)
	.align		4
.L_53:
        /*0034*/ 	.word	index@(_ZN3cub18CUB_300001_SM_10006detail8for_each13static_kernelINS2_12policy_hub_t12policy_500_tEmN6thrust24THRUST_300001_SM_1000_NS8cuda_cub20__uninitialized_fill7functorINS7_10device_ptrIfEEfEEEEvT0_T1_)
        /*0038*/ 	.word	0x00000008


	//----- nvinfo : EIATTR_FRAME_SIZE
	.align		4
.L_54:
        /*003c*/ 	.byte	0x04, 0x11
        /*003e*/ 	.short	(.L_56 - .L_55)
	.align		4
.L_55:
        /*0040*/ 	.word	index@(_ZN3cub18CUB_300001_SM_10006detail8for_each13static_kernelINS2_12policy_hub_t12policy_500_tEmN6thrust24THRUST_300001_SM_1000_NS8cuda_cub20__uninitialized_fill7functorINS7_10device_ptrIfEEfEEEEvT0_T1_)
        /*0044*/ 	.word	0x00000000


	//----- nvinfo : EIATTR_REGCOUNT
	.align		4
.L_56:
        /*0048*/ 	.byte	0x04, 0x2f
        /*004a*/ 	.short	(.L_58 - .L_57)
	.align		4
.L_57:
        /*004c*/ 	.word	index@(_ZN3cub18CUB_300001_SM_10006detail8for_each13static_kernelINS2_12policy_hub_t12policy_500_tEmN6thrust24THRUST_300001_SM_1000_NS8cuda_cub20__uninitialized_fill7functorINS7_10device_ptrIiEEiEEEEvT0_T1_)
        /*0050*/ 	.word	0x00000008


	//----- nvinfo : EIATTR_FRAME_SIZE
	.align		4
.L_58:
        /*0054*/ 	.byte	0x04, 0x11
        /*0056*/ 	.short	(.L_60 - .L_59)
	.align		4
.L_59:
        /*0058*/ 	.word	index@(_ZN3cub18CUB_300001_SM_10006detail8for_each13static_kernelINS2_12policy_hub_t12policy_500_tEmN6thrust24THRUST_300001_SM_1000_NS8cuda_cub20__uninitialized_fill7functorINS7_10device_ptrIiEEiEEEEvT0_T1_)
        /*005c*/ 	.word	0x00000000


	//----- nvinfo : EIATTR_REGCOUNT
	.align		4
.L_60:
        /*0060*/ 	.byte	0x04, 0x2f
        /*0062*/ 	.short	(.L_62 - .L_61)
	.align		4
.L_61:
        /*0064*/ 	.word	index@(_ZN3cub18CUB_300001_SM_10006detail8for_each13static_kernelINS2_12policy_hub_t12policy_500_tElN6thrust24THRUST_300001_SM_1000_NS8cuda_cub10__tabulate7functorINS7_6detail15normal_iteratorINS7_10device_ptrIiEEEENS7_6system6detail7generic6detail22compute_sequence_valueIivEElEEEEvT0_T1_)
        /*0068*/ 	.word	0x0000000a


	//----- nvinfo : EIATTR_FRAME_SIZE
	.align		4
.L_62:
        /*006c*/ 	.byte	0x04, 0x11
        /*006e*/ 	.short	(.L_64 - .L_63)
	.align		4
.L_63:
        /*0070*/ 	.word	index@(_ZN3cub18CUB_300001_SM_10006detail8for_each13static_kernelINS2_12policy_hub_t12policy_500_tElN6thrust24THRUST_300001_SM_1000_NS8cuda_cub10__tabulate7functorINS7_6detail15normal_iteratorINS7_10device_ptrIiEEEENS7_6system6detail7generic6detail22compute_sequence_valueIivEElEEEEvT0_T1_)
        /*0074*/ 	.word	0x00000000


	//----- nvinfo : EIATTR_REGCOUNT
	.align		4
.L_64:
        /*0078*/ 	.byte	0x04, 0x2f
        /*007a*/ 	.short	(.L_66 - .L_65)
	.align		4
.L_65:
        /*007c*/ 	.word	index@(_ZN3cub18CUB_300001_SM_10006detail4scan23DeviceCompactInitKernelINS0_24ReduceByKeyScanTileStateIfyLb1EEEPiEEvT_iT0_)
        /*0080*/ 	.word	0x0000000e


	//----- nvinfo : EIATTR_FRAME_SIZE
	.align		4
.L_66:
        /*0084*/ 	.byte	0x04, 0x11
        /*0086*/ 	.short	(.L_68 - .L_67)
	.align		4
.L_67:
        /*0088*/ 	.word	index@(_ZN3cub18CUB_300001_SM_10006detail4scan23DeviceCompactInitKernelINS0_24ReduceByKeyScanTileStateIfyLb1EEEPiEEvT_iT0_)
        /*008c*/ 	.word	0x00000000


	//----- nvinfo : EIATTR_REGCOUNT
	.align		4
.L_68:
        /*0090*/ 	.byte	0x04, 0x2f
        /*0092*/ 	.short	(.L_70 - .L_69)
	.align		4
.L_69:
        /*0094*/ 	.word	index@(_ZN3cub18CUB_300001_SM_10006detail10radix_sort31DeviceRadixSortSingleTileKernelINS1_5radix10policy_hubIiN4cuda3std3__45tupleIJfiEEEyE10Policy1000ELNS0_9SortOrderE0EiSA_yNS1_21identity_decomposer_tEEEvPKT1_PSF_PKT2_PSJ_T3_iiT4_)
        /*0098*/ 	.word	0x0000007b


	//----- nvinfo : EIATTR_FRAME_SIZE
	.align		4
.L_70:
        /*009c*/ 	.byte	0x04, 0x11
        /*009e*/ 	.short	(.L_72 - .L_71)
	.align		4
.L_71:
        /*00a0*/ 	.word	index@(_ZN3cub18CUB_300001_SM_10006detail10radix_sort31DeviceRadixSortSingleTileKernelINS1_5radix10policy_hubIiN4cuda3std3__45tupleIJfiEEEyE10Policy1000ELNS0_9SortOrderE0EiSA_yNS1_21identity_decomposer_tEEEvPKT1_PSF_PKT2_PSJ_T3_iiT4_)
        /*00a4*/ 	.word	0x00000000


	//----- nvinfo : EIATTR_REGCOUNT
	.align		4
.L_72:
        /*00a8*/ 	.byte	0x04, 0x2f
        /*00aa*/ 	.short	(.L_74 - .L_73)
	.align		4
.L_73:
        /*00ac*/ 	.word	index@(_ZN3cub18CUB_300001_SM_10006detail10radix_sort30DeviceRadixSortHistogramKernelINS1_5radix10policy_hubIiN4cuda3std3__45tupleIJfiEEEyE10Policy1000ELNS0_9SortOrderE0EiyNS1_21identity_decomposer_tEEEvPT2_PKT1_SF_iiT3_)
        /*00b0*/ 	.word	0x00000020


	//----- nvinfo : EIATTR_FRAME_SIZE
	.align		4
.L_74:
        /*00b4*/ 	.byte	0x04, 0x11
        /*00b6*/ 	.short	(.L_76 - .L_75)
	.align		4
.L_75:
        /*00b8*/ 	.word	index@(_ZN3cub18CUB_300001_SM_10006detail10radix_sort30DeviceRadixSortHistogramKernelINS1_5radix10policy_hubIiN4cuda3std3__45tupleIJfiEEEyE10Policy1000ELNS0_9SortOrderE0EiyNS1_21identity_decomposer_tEEEvPT2_PKT1_SF_iiT3_)
        /*00bc*/ 	.word	0x00000000


	//----- nvinfo : EIATTR_REGCOUNT
	.align		4
.L_76:
        /*00c0*/ 	.byte	0x04, 0x2f
        /*00c2*/ 	.short	(.L_78 - .L_77)
	.align		4
.L_77:
        /*00c4*/ 	.word	index@(_ZN3cub18CUB_300001_SM_10006detail10radix_sort33DeviceRadixSortExclusiveSumKernelINS1_5radix10policy_hubIiN4cuda3std3__45tupleIJfiEEEyE10Policy1000EyEEvPT0_)
        /*00c8*/ 	.word	0x00000020


	//----- nvinfo : EIATTR_FRAME_SIZE
	.align		4
.L_78:
        /*00cc*/ 	.byte	0x04, 0x11
        /*00ce*/ 	.short	(.L_80 - .L_79)
	.align		4
.L_79:
        /*00d0*/ 	.word	index@(_ZN3cub18CUB_300001_SM_10006detail10radix_sort33DeviceRadixSortExclusiveSumKernelINS1_5radix10policy_hubIiN4cuda3std3__45tupleIJfiEEEyE10Policy1000EyEEvPT0_)
        /*00d4*/ 	.word	0x00000000


	//----- nvinfo : EIATTR_REGCOUNT
	.align		4
.L_80:
        /*00d8*/ 	.byte	0x04, 0x2f
        /*00da*/ 	.short	(.L_82 - .L_81)
	.align		4
.L_81:
        /*00dc*/ 	.word	index@(_ZN3cub18CUB_300001_SM_10006detail10radix_sort29DeviceRadixSortOnesweepKernelINS1_5radix10policy_hubIiN4cuda3std3__45tupleIJfiEEEyE10Policy1000ELNS0_9SortOrderE0EiSA_yiiNS1_21identity_decomposer_tEEEvPT5_SG_PT3_PKSH_PT1_PKSL_PT2_PKSP_T4_iiT6_)
        /*00e0*/ 	.word	0x00000050


	//----- nvinfo : EIATTR_FRAME_SIZE
	.align		4
.L_82:
        /*00e4*/ 	.byte	0x04, 0x11
        /*00e6*/ 	.short	(.L_84 - .L_83)
	.align		4
.L_83:
        /*00e8*/ 	.word	index@(_ZN3cub18CUB_300001_SM_10006detail10radix_sort29DeviceRadixSortOnesweepKernelINS1_5radix10policy_hubIiN4cuda3std3__45tupleIJfiEEEyE10Policy1000ELNS0_9SortOrderE0EiSA_yiiNS1_21identity_decomposer_tEEEvPT5_SG_PT3_PKSH_PT1_PKSL_PT2_PKSP_T4_iiT6_)
        /*00ec*/ 	.word	0x00000000


	//----- nvinfo : EIATTR_REGCOUNT
	.align		4
.L_84:
        /*00f0*/ 	.byte	0x04, 0x2f
        /*00f2*/ 	.short	(.L_86 - .L_85)
	.align		4
.L_85:
        /*00f4*/ 	.word	index@(_ZN3cub18CUB_300001_SM_10006detail10radix_sort31DeviceRadixSortSingleTileKernelINS1_5radix10policy_hubIiiyE10Policy1000ELNS0_9SortOrderE0EiiyNS1_21identity_decomposer_tEEEvPKT1_PSA_PKT2_PSE_T3_iiT4_)
        /*00f8*/ 	.word	0x00000099


	//----- nvinfo : EIATTR_FRAME_SIZE
	.align		4
.L_86:
        /*00fc*/ 	.byte	0x04, 0x11
        /*00fe*/ 	.short	(.L_88 - .L_87)
	.align		4
.L_87:
        /*0100*/ 	.word	index@(_ZN3cub18CUB_300001_SM_10006detail10radix_sort31DeviceRadixSortSingleTileKernelINS1_5radix10policy_hubIiiyE10Policy1000ELNS0_9SortOrderE0EiiyNS1_21identity_decomposer_tEEEvPKT1_PSA_PKT2_PSE_T3_iiT4_)
        /*0104*/ 	.word	0x00000000


	//----- nvinfo : EIATTR_REGCOUNT
	.align		4
.L_88:
        /*0108*/ 	.byte	0x04, 0x2f
        /*010a*/ 	.short	(.L_90 - .L_89)
	.align		4
.L_89:
        /*010c*/ 	.word	index@(_ZN3cub18CUB_300001_SM_10006detail10radix_sort30DeviceRadixSortHistogramKernelINS1_5radix10policy_hubIiiyE10Policy1000ELNS0_9SortOrderE0EiyNS1_21identity_decomposer_tEEEvPT2_PKT1_SA_iiT3_)
        /*0110*/ 	.word	0x00000020


	//----- nvinfo : EIATTR_FRAME_SIZE
	.align		4
.L_90:
        /*0114*/ 	.byte	0x04, 0x11
        /*0116*/ 	.short	(.L_92 - .L_91)
	.align		4
.L_91:
        /*0118*/ 	.word	index@(_ZN3cub18CUB_300001_SM_10006detail10radix_sort30DeviceRadixSortHistogramKernelINS1_5radix10policy_hubIiiyE10Policy1000ELNS0_9SortOrderE0EiyNS1_21identity_decomposer_tEEEvPT2_PKT1_SA_iiT3_)
        /*011c*/ 	.word	0x00000000


	//----- nvinfo : EIATTR_REGCOUNT
	.align		4
.L_92:
        /*0120*/ 	.byte	0x04, 0x2f
        /*0122*/ 	.short	(.L_94 - .L_93)
	.align		4
.L_93:
        /*0124*/ 	.word	index@(_ZN3cub18CUB_300001_SM_10006detail10radix_sort33DeviceRadixSortExclusiveSumKernelINS1_5radix10policy_hubIiiyE10Policy1000EyEEvPT0_)
        /*0128*/ 	.word	0x00000020


	//----- nvinfo : EIATTR_FRAME_SIZE
	.align		4
.L_94:
        /*012c*/ 	.byte	0x04, 0x11
        /*012e*/ 	.short	(.L_96 - .L_95)
	.align		4
.L_95:
        /*0130*/ 	.word	index@(_ZN3cub18CUB_300001_SM_10006detail10radix_sort33DeviceRadixSortExclusiveSumKernelINS1_5radix10policy_hubIiiyE10Policy1000EyEEvPT0_)
        /*0134*/ 	.word	0x00000000


	//----- nvinfo : EIATTR_REGCOUNT
	.align		4
.L_96:
        /*0138*/ 	.byte	0x04, 0x2f
        /*013a*/ 	.short	(.L_98 - .L_97)
	.align		4
.L_97:
        /*013c*/ 	.word	index@(_ZN3cub18CUB_300001_SM_10006detail10radix_sort29DeviceRadixSortOnesweepKernelINS1_5radix10policy_hubIiiyE10Policy1000ELNS0_9SortOrderE0EiiyiiNS1_21identity_decomposer_tEEEvPT5_SB_PT3_PKSC_PT1_PKSG_PT2_PKSK_T4_iiT6_)
        /*0140*/ 	.word	0x00000049


	//----- nvinfo : EIATTR_FRAME_SIZE
	.align		4
.L_98:
        /*0144*/ 	.byte	0x04, 0x11
        /*0146*/ 	.short	(.L_100 - .L_99)
	.align		4
.L_99:
        /*0148*/ 	.word	index@(_ZN3cub18CUB_300001_SM_10006detail10radix_sort29DeviceRadixSortOnesweepKernelINS1_5radix10policy_hubIiiyE10Policy1000ELNS0_9SortOrderE0EiiyiiNS1_21identity_decomposer_tEEEvPT5_SB_PT3_PKSC_PT1_PKSG_PT2_PKSK_T4_iiT6_)
        /*014c*/ 	.word	0x00000000


	//----- nvinfo : EIATTR_REGCOUNT
	.align		4
.L_100:
        /*0150*/ 	.byte	0x04, 0x2f
        /*0152*/ 	.short	(.L_102 - .L_101)
	.align		4
.L_101:
        /*0154*/ 	.word	index@(_ZN3cub18CUB_300001_SM_10006detail6reduce23DeviceReduceByKeyKernelINS1_13reduce_by_key10policy_hubI9CustomMaxfiE10Policy1000EPiS9_PfSA_S9_NS0_24ReduceByKeyScanTileStateIfyLb1EEEN4cuda3std3__48equal_toIvEES6_yfEEvT0_T1_T2_T3_T4_T5_iT6_T7_T8_)
        /*0158*/ 	.word	0x00000030


	//----- nvinfo : EIATTR_FRAME_SIZE
	.align		4
.L_102:
        /*015c*/ 	.byte	0x04, 0x11
        /*015e*/ 	.short	(.L_104 - .L_103)
	.align		4
.L_103:
        /*0160*/ 	.word	index@(_ZN3cub18CUB_300001_SM_10006detail6reduce23DeviceReduceByKeyKernelINS1_13reduce_by_key10policy_hubI9CustomMaxfiE10Policy1000EPiS9_PfSA_S9_NS0_24ReduceByKeyScanTileStateIfyLb1EEEN4cuda3std3__48equal_toIvEES6_yfEEvT0_T1_T2_T3_T4_T5_iT6_T7_T8_)
        /*0164*/ 	.word	0x00000000


	//----- nvinfo : EIATTR_REGCOUNT
	.align		4
.L_104:
        /*0168*/ 	.byte	0x04, 0x2f
        /*016a*/ 	.short	(.L_106 - .L_105)
	.align		4
.L_105:
        /*016c*/ 	.word	index@(_ZN3cub18CUB_300001_SM_10006detail9transform16transform_kernelINS2_10policy_hubILb1EN4cuda3std3__45tupleIJN6thrust24THRUST_300001_SM_1000_NS12zip_iteratorINS8_IJNSA_6detail15normal_iteratorINSA_10device_ptrIfEEEENSD_INSE_IiEEEEEEEEEEEEE10policy1000EiNS7_10__identityENSA_7pointerINS8_IJfiEEENSA_8cuda_cub3tagENSA_11use_defaultEST_EEJSK_EEEvT0_iT1_T2_DpNS2_10kernel_argIT3_EE)
        /*0170*/ 	.word	0x00000020


	//----- nvinfo : EIATTR_FRAME_SIZE
	.align		4
.L_106:
        /*0174*/ 	.byte	0x04, 0x11
        /*0176*/ 	.short	(.L_108 - .L_107)
	.align		4
.L_107:
        /*0178*/ 	.word	index@(_ZN3cub18CUB_300001_SM_10006detail9transform16transform_kernelINS2_10policy_hubILb1EN4cuda3std3__45tupleIJN6thrust24THRUST_300001_SM_1000_NS12zip_iteratorINS8_IJNSA_6detail15normal_iteratorINSA_10device_ptrIfEEEENSD_INSE_IiEEEEEEEEEEEEE10policy1000EiNS7_10__identityENSA_7pointerINS8_IJfiEEENSA_8cuda_cub3tagENSA_11use_defaultEST_EEJSK_EEEvT0_iT1_T2_DpNS2_10kernel_argIT3_EE)
        /*017c*/ 	.word	0x00000000


	//----- nvinfo : EIATTR_REGCOUNT
	.align		4
.L_108:
        /*0180*/ 	.byte	0x04, 0x2f
        /*0182*/ 	.short	(.L_110 - .L_109)
	.align		4
.L_109:
        /*0184*/ 	.word	index@(_ZN3cub18CUB_300001_SM_10006detail9transform16transform_kernelINS2_10policy_hubILb1EN4cuda3std3__45tupleIJN6thrust24THRUST_300001_SM_1000_NS12zip_iteratorINS8_IJNSA_6detail15normal_iteratorINSA_10device_ptrIfEEEENSD_INSE_IiEEEEEEEEEEEEE10policy1000ElNS7_10__identityENSA_7pointerINS8_IJfiEEENSA_8cuda_cub3tagENSA_11use_defaultEST_EEJSK_EEEvT0_iT1_T2_DpNS2_10kernel_argIT3_EE)
        /*0188*/ 	.word	0x00000020


	//----- nvinfo : EIATTR_FRAME_SIZE
	.align		4
.L_110:
        /*018c*/ 	.byte	0x04, 0x11
        /*018e*/ 	.short	(.L_112 - .L_111)
	.align		4
.L_111:
        /*0190*/ 	.word	index@(_ZN3cub18CUB_300001_SM_10006detail9transform16transform_kernelINS2_10policy_hubILb1EN4cuda3std3__45tupleIJN6thrust24THRUST_300001_SM_1000_NS12zip_iteratorINS8_IJNSA_6detail15normal_iteratorINSA_10device_ptrIfEEEENSD_INSE_IiEEEEEEEEEEEEE10policy1000ElNS7_10__identityENSA_7pointerINS8_IJfiEEENSA_8cuda_cub3tagENSA_11use_defaultEST_EEJSK_EEEvT0_iT1_T2_DpNS2_10kernel_argIT3_EE)
        /*0194*/ 	.word	0x00000000


	//----- nvinfo : EIATTR_REGCOUNT
	.align		4
.L_112:
        /*0198*/ 	.byte	0x04, 0x2f
        /*019a*/ 	.short	(.L_114 - .L_113)
	.align		4
.L_113:
        /*019c*/ 	.word	index@(_ZN3cub18CUB_300001_SM_10006detail9transform16transform_kernelINS2_10policy_hubILb1EN4cuda3std3__45tupleIJN6thrust24THRUST_300001_SM_1000_NS6detail15normal_iteratorINSA_7pointerINS8_IJfiEEENSA_8cuda_cub3tagENSA_11use_defaultESH_EEEEEEEE10policy1000EiNS7_10__identityENSA_12zip_iteratorINS8_IJNSC_INSA_10device_ptrIfEEEENSC_INSP_IiEEEEEEEEEJPSE_EEEvT0_iT1_T2_DpNS2_10kernel_argIT3_EE)
        /*01a0*/ 	.word	0x0000001e


	//----- nvinfo : EIATTR_FRAME_SIZE
	.align		4
.L_114:
        /*01a4*/ 	.byte	0x04, 0x11
        /*01a6*/ 	.short	(.L_116 - .L_115)
	.align		4
.L_115:
        /*01a8*/ 	.word	index@(_ZN3cub18CUB_300001_SM_10006detail9transform16transform_kernelINS2_10policy_hubILb1EN4cuda3std3__45tupleIJN6thrust24THRUST_300001_SM_1000_NS6detail15normal_iteratorINSA_7pointerINS8_IJfiEEENSA_8cuda_cub3tagENSA_11use_defaultESH_EEEEEEEE10policy1000EiNS7_10__identityENSA_12zip_iteratorINS8_IJNSC_INSA_10device_ptrIfEEEENSC_INSP_IiEEEEEEEEEJPSE_EEEvT0_iT1_T2_DpNS2_10kernel_argIT3_EE)
        /*01ac*/ 	.word	0x00000000


	//----- nvinfo : EIATTR_REGCOUNT
	.align		4
.L_116:
        /*01b0*/ 	.byte	0x04, 0x2f
        /*01b2*/ 	.short	(.L_118 - .L_117)
	.align		4
.L_117:
        /*01b4*/ 	.word	index@(_ZN3cub18CUB_300001_SM_10006detail9transform16transform_kernelINS2_10policy_hubILb1EN4cuda3std3__45tupleIJN6thrust24THRUST_300001_SM_1000_NS6detail15normal_iteratorINSA_7pointerINS8_IJfiEEENSA_8cuda_cub3tagENSA_11use_defaultESH_EEEEEEEE10policy1000ElNS7_10__identityENSA_12zip_iteratorINS8_IJNSC_INSA_10device_ptrIfEEEENSC_INSP_IiEEEEEEEEEJPSE_EEEvT0_iT1_T2_DpNS2_10kernel_argIT3_EE)
        /*01b8*/ 	.word	0x00000020


	//----- nvinfo : EIATTR_FRAME_SIZE
	.align		4
.L_118:
        /*01bc*/ 	.byte	0x04, 0x11
        /*01be*/ 	.short	(.L_120 - .L_119)
	.align		4
.L_119:
        /*01c0*/ 	.word	index@(_ZN3cub18CUB_300001_SM_10006detail9transform16transform_kernelINS2_10policy_hubILb1EN4cuda3std3__45tupleIJN6thrust24THRUST_300001_SM_1000_NS6detail15normal_iteratorINSA_7pointerINS8_IJfiEEENSA_8cuda_cub3tagENSA_11use_defaultESH_EEEEEEEE10policy1000ElNS7_10__identityENSA_12zip_iteratorINS8_IJNSC_INSA_10device_ptrIfEEEENSC_INSP_IiEEEEEEEEEJPSE_EEEvT0_iT1_T2_DpNS2_10kernel_argIT3_EE)
        /*01c4*/ 	.word	0x00000000


	//----- nvinfo : EIATTR_REGCOUNT
	.align		4
.L_120:
        /*01c8*/ 	.byte	0x04, 0x2f
        /*01ca*/ 	.short	(.L_122 - .L_121)
	.align		4
.L_121:
        /*01cc*/ 	.word	index@(_ZN6thrust24THRUST_300001_SM_1000_NS8cuda_cub4core6detail13_kernel_agentINS1_15__reduce_by_key9InitAgentIN3cub18CUB_300001_SM_100024ReduceByKeyScanTileStateIN4cuda3std3__45tupleIJfiEEEiLb0EEEiPiEEJSF_iSG_EEEvDpT0_)
        /*01d0*/ 	.word	0x0000000a


	//----- nvinfo : EIATTR_FRAME_SIZE
	.align		4
.L_122:
        /*01d4*/ 	.byte	0x04, 0x11
        /*01d6*/ 	.short	(.L_124 - .L_123)
	.align		4
.L_123:
        /*01d8*/ 	.word	index@(_ZN6thrust24THRUST_300001_SM_1000_NS8cuda_cub4core6detail13_kernel_agentINS1_15__reduce_by_key9InitAgentIN3cub18CUB_300001_SM_100024ReduceByKeyScanTileStateIN4cuda3std3__45tupleIJfiEEEiLb0EEEiPiEEJSF_iSG_EEEvDpT0_)
        /*01dc*/ 	.word	0x00000000


	//----- nvinfo : EIATTR_REGCOUNT
	.align		4
.L_124:
        /*01e0*/ 	.byte	0x04, 0x2f
        /*01e2*/ 	.short	(.L_126 - .L_125)
	.align		4
.L_125:
        /*01e4*/ 	.word	index@(_ZN6thrust24THRUST_300001_SM_1000_NS8cuda_cub4core6detail13_kernel_agentINS1_15__reduce_by_key16ReduceByKeyAgentINS0_6detail15normal_iteratorINS0_10device_ptrIiEEEENS0_12zip_iteratorIN4cuda3std3__45tupleIJNS8_INS9_IfEEEESB_EEEEESB_SK_NSF_8equal_toIiEE11my_max_funcPiiEEJSB_SK_SB_SK_SO_N3cub18CUB_300001_SM_100024ReduceByKeyScanTileStateINSG_IJfiEEEiLb0EEESM_SN_iiEEEvDpT0_)
        /*01e8*/ 	.word	0x00000040


	//----- nvinfo : EIATTR_FRAME_SIZE
	.align		4
.L_126:
        /*01ec*/ 	.byte	0x04, 0x11
        /*01ee*/ 	.short	(.L_128 - .L_127)
	.align		4
.L_127:
        /*01f0*/ 	.word	index@(_ZN6thrust24THRUST_300001_SM_1000_NS8cuda_cub4core6detail13_kernel_agentINS1_15__reduce_by_key16ReduceByKeyAgentINS0_6detail15normal_iteratorINS0_10device_ptrIiEEEENS0_12zip_iteratorIN4cuda3std3__45tupleIJNS8_INS9_IfEEEESB_EEEEESB_SK_NSF_8equal_toIiEE11my_max_funcPiiEEJSB_SK_SB_SK_SO_N3cub18CUB_300001_SM_100024ReduceByKeyScanTileStateINSG_IJfiEEEiLb0EEESM_SN_iiEEEvDpT0_)
        /*01f4*/ 	.word	0x00000000


	//----- nvinfo : EIATTR_REGCOUNT
	.align		4
.L_128:
        /*01f8*/ 	.byte	0x04, 0x2f
        /*01fa*/ 	.short	(.L_130 - .L_129)
	.align		4
.L_129:
        /*01fc*/ 	.word	index@(_ZN6thrust24THRUST_300001_SM_1000_NS8cuda_cub4core6detail13_kernel_agentINS1_15__reduce_by_key9InitAgentIN3cub18CUB_300001_SM_100024ReduceByKeyScanTileStateIN4cuda3std3__45tupleIJfiEEElLb0EEElPlEEJSF_lSG_EEEvDpT0_)
        /*0200*/ 	.word	0x0000000a


	//----- nvinfo : EIATTR_FRAME_SIZE
	.align		4
.L_130:
        /*0204*/ 	.byte	0x04, 0x11
        /*0206*/ 	.short	(.L_132 - .L_131)
	.align		4
.L_131:
        /*0208*/ 	.word	index@(_ZN6thrust24THRUST_300001_SM_1000_NS8cuda_cub4core6detail13_kernel_agentINS1_15__reduce_by_key9InitAgentIN3cub18CUB_300001_SM_100024ReduceByKeyScanTileStateIN4cuda3std3__45tupleIJfiEEElLb0EEElPlEEJSF_lSG_EEEvDpT0_)
        /*020c*/ 	.word	0x00000000


	//----- nvinfo : EIATTR_REGCOUNT
	.align		4
.L_132:
        /*0210*/ 	.byte	0x04, 0x2f
        /*0212*/ 	.short	(.L_134 - .L_133)
	.align		4
.L_133:
        /*0214*/ 	.word	index@(_ZN6thrust24THRUST_300001_SM_1000_NS8cuda_cub4core6detail13_kernel_agentINS1_15__reduce_by_key16ReduceByKeyAgentINS0_6detail15normal_iteratorINS0_10device_ptrIiEEEENS0_12zip_iteratorIN4cuda3std3__45tupleIJNS8_INS9_IfEEEESB_EEEEESB_SK_NSF_8equal_toIiEE11my_max_funcPllEEJSB_SK_SB_SK_SO_N3cub18CUB_300001_SM_100024ReduceByKeyScanTileStateINSG_IJfiEEElLb0EEESM_SN_llEEEvDpT0_)
        /*0218*/ 	.word	0x0000004c


	//----- nvinfo : EIATTR_FRAME_SIZE
	.align		4
.L_134:
        /*021c*/ 	.byte	0x04, 0x11
        /*021e*/ 	.short	(.L_136 - .L_135)
	.align		4
.L_135:
        /*0220*/ 	.word	index@(_ZN6thrust24THRUST_300001_SM_1000_NS8cuda_cub4core6detail13_kernel_agentINS1_15__reduce_by_key16ReduceByKeyAgentINS0_6detail15normal_iteratorINS0_10device_ptrIiEEEENS0_12zip_iteratorIN4cuda3std3__45tupleIJNS8_INS9_IfEEEESB_EEEEESB_SK_NSF_8equal_toIiEE11my_max_funcPllEEJSB_SK_SB_SK_SO_N3cub18CUB_300001_SM_100024ReduceByKeyScanTileStateINSG_IJfiEEElLb0EEESM_SN_llEEEvDpT0_)
        /*0224*/ 	.word	0x00000000


	//----- nvinfo : EIATTR_MIN_STACK_SIZE
	.align		4
.L_136:
        /*0228*/ 	.byte	0x04, 0x12
        /*022a*/ 	.short	(.L_138 - .L_137)
	.align		4
.L_137:
        /*022c*/ 	.word	index@(_ZN6thrust24THRUST_300001_SM_1000_NS8cuda_cub4core6detail13_kernel_agentINS1_15__reduce_by_key16ReduceByKeyAgentINS0_6detail15normal_iteratorINS0_10device_ptrIiEEEENS0_12zip_iteratorIN4cuda3std3__45tupleIJNS8_INS9_IfEEEESB_EEEEESB_SK_NSF_8equal_toIiEE11my_max_funcPllEEJSB_SK_SB_SK_SO_N3cub18CUB_300001_SM_100024ReduceByKeyScanTileStateINSG_IJfiEEElLb0EEESM_SN_llEEEvDpT0_)
        /*0230*/ 	.word	0x00000000


	//----- nvinfo : EIATTR_MIN_STACK_SIZE
	.align		4
.L_138:
        /*0234*/ 	.byte	0x04, 0x12
        /*0236*/ 	.short	(.L_140 - .L_139)
	.align		4
.L_139:
        /*0238*/ 	.word	index@(_ZN6thrust24THRUST_300001_SM_1000_NS8cuda_cub4core6detail13_kernel_agentINS1_15__reduce_by_key9InitAgentIN3cub18CUB_300001_SM_100024ReduceByKeyScanTileStateIN4cuda3std3__45tupleIJfiEEElLb0EEElPlEEJSF_lSG_EEEvDpT0_)
        /*023c*/ 	.word	0x00000000


	//----- nvinfo : EIATTR_MIN_STACK_SIZE
	.align		4
.L_140:
        /*0240*/ 	.byte	0x04, 0x12
        /*0242*/ 	.short	(.L_142 - .L_141)
	.align		4
.L_141:
        /*0244*/ 	.word	index@(_ZN6thrust24THRUST_300001_SM_1000_NS8cuda_cub4core6detail13_kernel_agentINS1_15__reduce_by_key16ReduceByKeyAgentINS0_6detail15normal_iteratorINS0_10device_ptrIiEEEENS0_12zip_iteratorIN4cuda3std3__45tupleIJNS8_INS9_IfEEEESB_EEEEESB_SK_NSF_8equal_toIiEE11my_max_funcPiiEEJSB_SK_SB_SK_SO_N3cub18CUB_300001_SM_100024ReduceByKeyScanTileStateINSG_IJfiEEEiLb0EEESM_SN_iiEEEvDpT0_)
        /*0248*/ 	.word	0x00000000


	//----- nvinfo : EIATTR_MIN_STACK_SIZE
	.align		4
.L_142:
        /*024c*/ 	.byte	0x04, 0x12
        /*024e*/ 	.short	(.L_144 - .L_143)
	.align		4
.L_143:
        /*0250*/ 	.word	index@(_ZN6thrust24THRUST_300001_SM_1000_NS8cuda_cub4core6detail13_kernel_agentINS1_15__reduce_by_key9InitAgentIN3cub18CUB_300001_SM_100024ReduceByKeyScanTileStateIN4cuda3std3__45tupleIJfiEEEiLb0EEEiPiEEJSF_iSG_EEEvDpT0_)
        /*0254*/ 	.word	0x00000000


	//----- nvinfo : EIATTR_MIN_STACK_SIZE
	.align		4
.L_144:
        /*0258*/ 	.byte	0x04, 0x12
        /*025a*/ 	.short	(.L_146 - .L_145)
	.align		4
.L_145:
        /*025c*/ 	.word	index@(_ZN3cub18CUB_300001_SM_10006detail9transform16transform_kernelINS2_10policy_hubILb1EN4cuda3std3__45tupleIJN6thrust24THRUST_300001_SM_1000_NS6detail15normal_iteratorINSA_7pointerINS8_IJfiEEENSA_8cuda_cub3tagENSA_11use_defaultESH_EEEEEEEE10policy1000ElNS7_10__identityENSA_12zip_iteratorINS8_IJNSC_INSA_10device_ptrIfEEEENSC_INSP_IiEEEEEEEEEJPSE_EEEvT0_iT1_T2_DpNS2_10kernel_argIT3_EE)
        /*0260*/ 	.word	0x00000000


	//----- nvinfo : EIATTR_MIN_STACK_SIZE
	.align		4
.L_146:
        /*0264*/ 	.byte	0x04, 0x12
        /*0266*/ 	.short	(.L_148 - .L_147)
	.align		4
.L_147:
        /*0268*/ 	.word	index@(_ZN3cub18CUB_300001_SM_10006detail9transform16transform_kernelINS2_10policy_hubILb1EN4cuda3std3__45tupleIJN6thrust24THRUST_300001_SM_1000_NS6detail15normal_iteratorINSA_7pointerINS8_IJfiEEENSA_8cuda_cub3tagENSA_11use_defaultESH_EEEEEEEE10policy1000EiNS7_10__identityENSA_12zip_iteratorINS8_IJNSC_INSA_10device_ptrIfEEEENSC_INSP_IiEEEEEEEEEJPSE_EEEvT0_iT1_T2_DpNS2_10kernel_argIT3_EE)
        /*026c*/ 	.word	0x00000000


	//----- nvinfo : EIATTR_MIN_STACK_SIZE
	.align		4
.L_148:
        /*0270*/ 	.byte	0x04, 0x12
        /*0272*/ 	.short	(.L_150 - .L_149)
	.align		4
.L_149:
        /*0274*/ 	.word	index@(_ZN3cub18CUB_300001_SM_10006detail9transform16transform_kernelINS2_10policy_hubILb1EN4cuda3std3__45tupleIJN6thrust24THRUST_300001_SM_1000_NS12zip_iteratorINS8_IJNSA_6detail15normal_iteratorINSA_10device_ptrIfEEEENSD_INSE_IiEEEEEEEEEEEEE10policy1000ElNS7_10__identityENSA_7pointerINS8_IJfiEEENSA_8cuda_cub3tagENSA_11use_defaultEST_EEJSK_EEEvT0_iT1_T2_DpNS2_10kernel_argIT3_EE)
        /*0278*/ 	.word	0x00000000


	//----- nvinfo : EIATTR_MIN_STACK_SIZE
	.align		4
.L_150:
        /*027c*/ 	.byte	0x04, 0x12
        /*027e*/ 	.short	(.L_152 - .L_151)
	.align		4
.L_151:
        /*0280*/ 	.word	index@(_ZN3cub18CUB_300001_SM_10006detail9transform16transform_kernelINS2_10policy_hubILb1EN4cuda3std3__45tupleIJN6thrust24THRUST_300001_SM_1000_NS12zip_iteratorINS8_IJNSA_6detail15normal_iteratorINSA_10device_ptrIfEEEENSD_INSE_IiEEEEEEEEEEEEE10policy1000EiNS7_10__identityENSA_7pointerINS8_IJfiEEENSA_8cuda_cub3tagENSA_11use_defaultEST_EEJSK_EEEvT0_iT1_T2_DpNS2_10kernel_argIT3_EE)
        /*0284*/ 	.word	0x00000000


	//----- nvinfo : EIATTR_MIN_STACK_SIZE
	.align		4
.L_152:
        /*0288*/ 	.byte	0x04, 0x12
        /*028a*/ 	.short	(.L_154 - .L_153)
	.align		4
.L_153:
        /*028c*/ 	.word	index@(_ZN3cub18CUB_300001_SM_10006detail6reduce23DeviceReduceByKeyKernelINS1_13reduce_by_key10policy_hubI9CustomMaxfiE10Policy1000EPiS9_PfSA_S9_NS0_24ReduceByKeyScanTileStateIfyLb1EEEN4cuda3std3__48equal_toIvEES6_yfEEvT0_T1_T2_T3_T4_T5_iT6_T7_T8_)
        /*0290*/ 	.word	0x00000000


	//----- nvinfo : EIATTR_MIN_STACK_SIZE
	.align		4
.L_154:
        /*0294*/ 	.byte	0x04, 0x12
        /*0296*/ 	.short	(.L_156 - .L_155)
	.align		4
.L_155:
        /*0298*/ 	.word	index@(_ZN3cub18CUB_300001_SM_10006detail10radix_sort29DeviceRadixSortOnesweepKernelINS1_5radix10policy_hubIiiyE10Policy1000ELNS0_9SortOrderE0EiiyiiNS1_21identity_decomposer_tEEEvPT5_SB_PT3_PKSC_PT1_PKSG_PT2_PKSK_T4_iiT6_)
        /*029c*/ 	.word	0x00000000


	//----- nvinfo : EIATTR_MIN_STACK_SIZE
	.align		4
.L_156:
        /*02a0*/ 	.byte	0x04, 0x12
        /*02a2*/ 	.short	(.L_158 - .L_157)
	.align		4
.L_157:
        /*02a4*/ 	.word	index@(_ZN3cub18CUB_300001_SM_10006detail10radix_sort33DeviceRadixSortExclusiveSumKernelINS1_5radix10policy_hubIiiyE10Policy1000EyEEvPT0_)
        /*02a8*/ 	.word	0x00000000


	//----- nvinfo : EIATTR_MIN_STACK_SIZE
	.align		4
.L_158:
        /*02ac*/ 	.byte	0x04, 0x12
        /*02ae*/ 	.short	(.L_160 - .L_159)
	.align		4
.L_159:
        /*02b0*/ 	.word	index@(_ZN3cub18CUB_300001_SM_10006detail10radix_sort30DeviceRadixSortHistogramKernelINS1_5radix10policy_hubIiiyE10Policy1000ELNS0_9SortOrderE0EiyNS1_21identity_decomposer_tEEEvPT2_PKT1_SA_iiT3_)
        /*02b4*/ 	.word	0x00000000


	//----- nvinfo : EIATTR_MIN_STACK_SIZE
	.align		4
.L_160:
        /*02b8*/ 	.byte	0x04, 0x12
        /*02ba*/ 	.short	(.L_162 - .L_161)
	.align		4
.L_161:
        /*02bc*/ 	.word	index@(_ZN3cub18CUB_300001_SM_10006detail10radix_sort31DeviceRadixSortSingleTileKernelINS1_5radix10policy_hubIiiyE10Policy1000ELNS0_9SortOrderE0EiiyNS1_21identity_decomposer_tEEEvPKT1_PSA_PKT2_PSE_T3_iiT4_)
        /*02c0*/ 	.word	0x00000000


	//----- nvinfo : EIATTR_MIN_STACK_SIZE
	.align		4
.L_162:
        /*02c4*/ 	.byte	0x04, 0x12
        /*02c6*/ 	.short	(.L_164 - .L_163)
	.align		4
.L_163:
        /*02c8*/ 	.word	index@(_ZN3cub18CUB_300001_SM_10006detail10radix_sort29DeviceRadixSortOnesweepKernelINS1_5radix10policy_hubIiN4cuda3std3__45tupleIJfiEEEyE10Policy1000ELNS0_9SortOrderE0EiSA_yiiNS1_21identity_decomposer_tEEEvPT5_SG_PT3_PKSH_PT1_PKSL_PT2_PKSP_T4_iiT6_)
        /*02cc*/ 	.word	0x00000000


	//----- nvinfo : EIATTR_MIN_STACK_SIZE
	.align		4
.L_164:
        /*02d0*/ 	.byte	0x04, 0x12
        /*02d2*/ 	.short	(.L_166 - .L_165)
	.align		4
.L_165:
        /*02d4*/ 	.word	index@(_ZN3cub18CUB_300001_SM_10006detail10radix_sort33DeviceRadixSortExclusiveSumKernelINS1_5radix10policy_hubIiN4cuda3std3__45tupleIJfiEEEyE10Policy1000EyEEvPT0_)
        /*02d8*/ 	.word	0x00000000


	//----- nvinfo : EIATTR_MIN_STACK_SIZE
	.align		4
.L_166:
        /*02dc*/ 	.byte	0x04, 0x12
        /*02de*/ 	.short	(.L_168 - .L_167)
	.align		4
.L_167:
        /*02e0*/ 	.word	index@(_ZN3cub18CUB_300001_SM_10006detail10radix_sort30DeviceRadixSortHistogramKernelINS1_5radix10policy_hubIiN4cuda3std3__45tupleIJfiEEEyE10Policy1000ELNS0_9SortOrderE0EiyNS1_21identity_decomposer_tEEEvPT2_PKT1_SF_iiT3_)
        /*02e4*/ 	.word	0x00000000


	//----- nvinfo : EIATTR_MIN_STACK_SIZE
	.align		4
.L_168:
        /*02e8*/ 	.byte	0x04, 0x12
        /*02ea*/ 	.short	(.L_170 - .L_169)
	.align		4
.L_169:
        /*02ec*/ 	.word	index@(_ZN3cub18CUB_300001_SM_10006detail10radix_sort31DeviceRadixSortSingleTileKernelINS1_5radix10policy_hubIiN4cuda3std3__45tupleIJfiEEEyE10Policy1000ELNS0_9SortOrderE0EiSA_yNS1_21identity_decomposer_tEEEvPKT1_PSF_PKT2_PSJ_T3_iiT4_)
        /*02f0*/ 	.word	0x00000000


	//----- nvinfo : EIATTR_MIN_STACK_SIZE
	.align		4
.L_170:
        /*02f4*/ 	.byte	0x04, 0x12
        /*02f6*/ 	.short	(.L_172 - .L_171)
	.align		4
.L_171:
        /*02f8*/ 	.word	index@(_ZN3cub18CUB_300001_SM_10006detail4scan23DeviceCompactInitKernelINS0_24ReduceByKeyScanTileStateIfyLb1EEEPiEEvT_iT0_)
        /*02fc*/ 	.word	0x00000000


	//----- nvinfo : EIATTR_MIN_STACK_SIZE
	.align		4
.L_172:
        /*0300*/ 	.byte	0x04, 0x12
        /*0302*/ 	.short	(.L_174 - .L_173)
	.align		4
.L_173:
        /*0304*/ 	.word	index@(_ZN3cub18CUB_300001_SM_10006detail8for_each13static_kernelINS2_12policy_hub_t12policy_500_tElN6thrust24THRUST_300001_SM_1000_NS8cuda_cub10__tabulate7functorINS7_6detail15normal_iteratorINS7_10device_ptrIiEEEENS7_6system6detail7generic6detail22compute_sequence_valueIivEElEEEEvT0_T1_)
        /*0308*/ 	.word	0x00000000


	//----- nvinfo : EIATTR_MIN_STACK_SIZE
	.align		4
.L_174:
        /*030c*/ 	.byte	0x04, 0x12
        /*030e*/ 	.short	(.L_176 - .L_175)
	.align		4
.L_175:
        /*0310*/ 	.word	index@(_ZN3cub18CUB_300001_SM_10006detail8for_each13static_kernelINS2_12policy_hub_t12policy_500_tEmN6thrust24THRUST_300001_SM_1000_NS8cuda_cub20__uninitialized_fill7functorINS7_10device_ptrIiEEiEEEEvT0_T1_)
        /*0314*/ 	.word	0x00000000


	//----- nvinfo : EIATTR_MIN_STACK_SIZE
	.align		4
.L_176:
        /*0318*/ 	.byte	0x04, 0x12
        /*031a*/ 	.short	(.L_178 - .L_177)
	.align		4
.L_177:
        /*031c*/ 	.word	index@(_ZN3cub18CUB_300001_SM_10006detail8for_each13static_kernelINS2_12policy_hub_t12policy_500_tEmN6thrust24THRUST_300001_SM_1000_NS8cuda_cub20__uninitialized_fill7functorINS7_10device_ptrIfEEfEEEEvT0_T1_)
        /*0320*/ 	.word	0x00000000


	//----- nvinfo : EIATTR_MIN_STACK_SIZE
	.align		4
.L_178:
        /*0324*/ 	.byte	0x04, 0x12
        /*0326*/ 	.short	(.L_180 - .L_179)
	.align		4
.L_179:
        /*0328*/ 	.word	index@(_ZN3cub18CUB_300001_SM_10006detail11EmptyKernelIvEEvv)
        /*032c*/ 	.word	0x00000000


	//----- nvinfo : EIATTR_MIN_STACK_SIZE
	.align		4
.L_180:
        /*0330*/ 	.byte	0x04, 0x12
        /*0332*/ 	.short	(.L_182 - .L_181)
	.align		4
.L_181:
        /*0334*/ 	.word	index@(_Z10my_max_idxPKfPKiiP10my_atomics)
        /*0338*/ 	.word	0x00000000
.L_182:


//--------------------- .nv.compat                --------------------------
	.section	.nv.compat,"",@"SHT_CUDA_COMPAT_INFO"
	.align	4
        /*0000*/ 	.byte	0x02, 0x09, 0x00, 0x00, 0x02, 0x02, 0x01, 0x00, 0x02, 0x05, 0x05, 0x00, 0x03, 0x07, 0x01, 0x01
        /*0010*/ 	.byte	0x02, 0x03, 0x00, 0x00, 0x02, 0x06, 0x01, 0x00, 0x04, 0x0b, 0x08, 0x00, 0x09, 0x00, 0x00, 0x00
        /*0020*/ 	.byte	0x00, 0x00, 0x00, 0x00


//--------------------- .nv.info._ZN6thrust24THRUST_300001_SM_1000_NS8cuda_cub4core6detail13_kernel_agentINS1_15__reduce_by_key16ReduceByKeyAgentINS0_6detail15normal_iteratorINS0_10device_ptrIiEEEENS0_12zip_iteratorIN4cuda3std3__45tupleIJNS8_INS9_IfEEEESB_EEEEESB_SK_NSF_8equal_toIiEE11my_max_funcPllEEJSB_SK_SB_SK_SO_N3cub18CUB_300001_SM_100024ReduceByKeyScanTileStateINSG_IJfiEEElLb0EEESM_SN_llEEEvDpT0_ --------------------------
	.section	.nv.info._ZN6thrust24THRUST_300001_SM_1000_NS8cuda_cub4core6detail13_kernel_agentINS1_15__reduce_by_key16ReduceByKeyAgentINS0_6detail15normal_iteratorINS0_10device_ptrIiEEEENS0_12zip_iteratorIN4cuda3std3__45tupleIJNS8_INS9_IfEEEESB_EEEEESB_SK_NSF_8equal_toIiEE11my_max_funcPllEEJSB_SK_SB_SK_SO_N3cub18CUB_300001_SM_100024ReduceByKeyScanTileStateINSG_IJfiEEElLb0EEESM_SN_llEEEvDpT0_,"",@"SHT_CUDA_INFO"
	.sectionflags	@""
	.align	4


	//----- nvinfo : EIATTR_CUDA_API_VERSION
	.align		4
        /*0000*/ 	.byte	0x04, 0x37
        /*0002*/ 	.short	(.L_184 - .L_183)
.L_183:
        /*0004*/ 	.word	0x00000082


	//----- nvinfo : EIATTR_KPARAM_INFO
	.align		4
.L_184:
        /*0008*/ 	.byte	0x04, 0x17
        /*000a*/ 	.short	(.L_186 - .L_185)
.L_185:
        /*000c*/ 	.word	0x00000000
        /*0010*/ 	.short	0x0009
        /*0012*/ 	.short	0x0060
        /*0014*/ 	.byte	0x00, 0xf0, 0x21, 0x00


	//----- nvinfo : EIATTR_KPARAM_INFO
	.align		4
.L_186:
        /*0018*/ 	.byte	0x04, 0x17
        /*001a*/ 	.short	(.L_188 - .L_187)
.L_187:
        /*001c*/ 	.word	0x00000000
        /*0020*/ 	.short	0x0008
        /*0022*/ 	.short	0x0058
        /*0024*/ 	.byte	0x00, 0xf0, 0x21, 0x00


	//----- nvinfo : EIATTR_KPARAM_INFO
	.align		4
.L_188:
        /*0028*/ 	.byte	0x04, 0x17
        /*002a*/ 	.short	(.L_190 - .L_189)
.L_189:
        /*002c*/ 	.word	0x00000000
        /*0030*/ 	.short	0x0007
        /*0032*/ 	.short	0x0051
        /*0034*/ 	.byte	0x00, 0xf0, 0x05, 0x00


	//----- nvinfo : EIATTR_KPARAM_INFO
	.align		4
.L_190:
        /*0038*/ 	.byte	0x04, 0x17
        /*003a*/ 	.short	(.L_192 - .L_191)
.L_191:
        /*003c*/ 	.word	0x00000000
        /*0040*/ 	.short	0x0006
        /*0042*/ 	.short	0x0050
        /*0044*/ 	.byte	0x00, 0xf0, 0x05, 0x00


	//----- nvinfo : EIATTR_KPARAM_INFO
	.align		4
.L_192:
        /*0048*/ 	.byte	0x04, 0x17
        /*004a*/ 	.short	(.L_194 - .L_193)
.L_193:
        /*004c*/ 	.word	0x00000000
        /*0050*/ 	.short	0x0005
        /*0052*/ 	.short	0x0038
        /*0054*/ 	.byte	0x00, 0xf0, 0x61, 0x00


	//----- nvinfo : EIATTR_KPARAM_INFO
	.align		4
.L_194:
        /*0058*/ 	.byte	0x04, 0x17
        /*005a*/ 	.short	(.L_196 - .L_195)
.L_195:
        /*005c*/ 	.word	0x00000000
        /*0060*/ 	.short	0x0004
        /*0062*/ 	.short	0x0030
        /*0064*/ 	.byte	0x00, 0xf5, 0x21, 0x00


	//----- nvinfo : EIATTR_KPARAM_INFO
	.align		4
.L_196:
        /*0068*/ 	.byte	0x04, 0x17
        /*006a*/ 	.short	(.L_198 - .L_197)
.L_197:
        /*006c*/ 	.word	0x00000000
        /*0070*/ 	.short	0x0003
        /*0072*/ 	.short	0x0020
        /*0074*/ 	.byte	0x00, 0xf0, 0x41, 0x00


	//----- nvinfo : EIATTR_KPARAM_INFO
	.align		4
.L_198:
        /*0078*/ 	.byte	0x04, 0x17
        /*007a*/ 	.short	(.L_200 - .L_199)
.L_199:
        /*007c*/ 	.word	0x00000000
        /*0080*/ 	.short	0x0002
        /*0082*/ 	.short	0x0018
        /*0084*/ 	.byte	0x00, 0xf0, 0x21, 0x00


	//----- nvinfo : EIATTR_KPARAM_INFO
	.align		4
.L_200:
        /*0088*/ 	.byte	0x04, 0x17
        /*008a*/ 	.short	(.L_202 - .L_201)
.L_201:
        /*008c*/ 	.word	0x00000000
        /*0090*/ 	.short	0x0001
        /*0092*/ 	.short	0x0008
        /*0094*/ 	.byte	0x00, 0xf0, 0x41, 0x00


	//----- nvinfo : EIATTR_KPARAM_INFO
	.align		4
.L_202:
        /*0098*/ 	.byte	0x04, 0x17
        /*009a*/ 	.short	(.L_204 - .L_203)
.L_203:
        /*009c*/ 	.word	0x00000000
        /*00a0*/ 	.short	0x0000
        /*00a2*/ 	.short	0x0000
        /*00a4*/ 	.byte	0x00, 0xf0, 0x21, 0x00


	//----- nvinfo : EIATTR_SPARSE_MMA_MASK
	.align		4
.L_204:
        /*00a8*/ 	.byte	0x03, 0x50
        /*00aa*/ 	.short	0x0000


	//----- nvinfo : EIATTR_MAXREG_COUNT
	.align		4
        /*00ac*/ 	.byte	0x03, 0x1b
        /*00ae*/ 	.short	0x00ff


	//----- nvinfo : EIATTR_NUM_BARRIERS
	.align		4
        /*00b0*/ 	.byte	0x02, 0x4c
        /*00b2*/ 	.byte	0x01
	.zero		1


	//----- nvinfo : EIATTR_MERCURY_ISA_VERSION
	.align		4
        /*00b4*/ 	.byte	0x03, 0x5f
        /*00b6*/ 	.short	0x0101


	//----- nvinfo : EIATTR_COOP_GROUP_MASK_REGIDS
	.align		4
        /*00b8*/ 	.byte	0x04, 0x29
        /*00ba*/ 	.short	(.L_206 - .L_205)


	//   ....[0]....
.L_205:
        /*00bc*/ 	.word	0xffffffff


	//   ....[1]....
        /*00c0*/ 	.word	0xffffffff


	//   ....[2]....
        /*00c4*/ 	.word	0xffffffff


	//   ....[3]....
        /*00c8*/ 	.word	0xffffffff


	//   ....[4]....
        /*00cc*/ 	.word	0xffffffff


	//   ....[5]....
        /*00d0*/ 	.word	0xffffffff


	//   ....[6]....
        /*00d4*/ 	.word	0xffffffff


	//   ....[7]....
        /*00d8*/ 	.word	0xffffffff


	//   ....[8]....
        /*00dc*/ 	.word	0xffffffff


	//   ....[9]....
        /*00e0*/ 	.word	0xffffffff


	//   ....[10]....
        /*00e4*/ 	.word	0xffffffff


	//   ....[11]....
        /*00e8*/ 	.word	0xffffffff


	//   ....[12]....
        /*00ec*/ 	.word	0xffffffff


	//   ....[13]....
        /*00f0*/ 	.word	0xffffffff


	//   ....[14]....
        /*00f4*/ 	.word	0xffffffff


	//   ....[15]....
        /*00f8*/ 	.word	0xffffffff


	//   ....[16]....
        /*00fc*/ 	.word	0xffffffff


	//   ....[17]....
        /*0100*/ 	.word	0xffffffff


	//   ....[18]....
        /*0104*/ 	.word	0xffffffff


	//   ....[19]....
        /*0108*/ 	.word	0xffffffff


	//   ....[20]....
        /*010c*/ 	.word	0xffffffff


	//   ....[21]....
        /*0110*/ 	.word	0xffffffff


	//   ....[22]....
        /*0114*/ 	.word	0xffffffff


	//   ....[23]....
        /*0118*/ 	.word	0xffffffff


	//   ....[24]....
        /*011c*/ 	.word	0xffffffff


	//   ....[25]....
        /*0120*/ 	.word	0xffffffff


	//   ....[26]....
        /*0124*/ 	.word	0xffffffff


	//   ....[27]....
        /*0128*/ 	.word	0xffffffff


	//   ....[28]....
        /*012c*/ 	.word	0xffffffff


	//   ....[29]....
        /*0130*/ 	.word	0xffffffff


	//   ....[30]....
        /*0134*/ 	.word	0xffffffff


	//   ....[31]....
        /*0138*/ 	.word	0xffffffff


	//   ....[32]....
        /*013c*/ 	.word	0xffffffff


	//   ....[33]....
        /*0140*/ 	.word	0xffffffff


	//   ....[34]....
        /*0144*/ 	.word	0xffffffff


	//   ....[35]....
        /*0148*/ 	.word	0xffffffff


	//   ....[36]....
        /*014c*/ 	.word	0xffffffff


	//   ....[37]....
        /*0150*/ 	.word	0xffffffff


	//   ....[38]....
        /*0154*/ 	.word	0xffffffff


	//   ....[39]....
        /*0158*/ 	.word	0xffffffff


	//   ....[40]....
        /*015c*/ 	.word	0xffffffff


	//   ....[41]....
        /*0160*/ 	.word	0xffffffff


	//   ....[42]....
        /*0164*/ 	.word	0xffffffff


	//   ....[43]....
        /*0168*/ 	.word	0xffffffff


	//   ....[44]....
        /*016c*/ 	.word	0xffffffff


	//   ....[45]....
        /*0170*/ 	.word	0xffffffff


	//   ....[46]....
        /*0174*/ 	.word	0xffffffff


	//   ....[47]....
        /*0178*/ 	.word	0xffffffff


	//   ....[48]....
        /*017c*/ 	.word	0xffffffff


	//   ....[49]....
        /*0180*/ 	.word	0xffffffff


	//   ....[50]....
        /*0184*/ 	.word	0xffffffff


	//   ....[51]....
        /*0188*/ 	.word	0xffffffff


	//   ....[52]....
        /*018c*/ 	.word	0xffffffff


	//   ....[53]....
        /*0190*/ 	.word	0xffffffff


	//   ....[54]....
        /*0194*/ 	.word	0xffffffff


	//   ....[55]....
        /*0198*/ 	.word	0xffffffff


	//   ....[56]....
        /*019c*/ 	.word	0xffffffff


	//   ....[57]....
        /*01a0*/ 	.word	0xffffffff


	//   ....[58]....
        /*01a4*/ 	.word	0xffffffff


	//   ....[59]....
        /*01a8*/ 	.word	0xffffffff


	//   ....[60]....
        /*01ac*/ 	.word	0xffffffff


	//   ....[61]....
        /*01b0*/ 	.word	0xffffffff


	//   ....[62]....
        /*01b4*/ 	.word	0xffffffff


	//   ....[63]....
        /*01b8*/ 	.word	0xffffffff


	//   ....[64]....
        /*01bc*/ 	.word	0xffffffff


	//   ....[65]....
        /*01c0*/ 	.word	0xffffffff


	//   ....[66]....
        /*01c4*/ 	.word	0xffffffff


	//   ....[67]....
        /*01c8*/ 	.word	0xffffffff


	//   ....[68]....
        /*01cc*/ 	.word	0xffffffff


	//   ....[69]....
        /*01d0*/ 	.word	0xffffffff


	//   ....[70]....
        /*01d4*/ 	.word	0xffffffff


	//   ....[71]....
        /*01d8*/ 	.word	0xffffffff


	//   ....[72]....
        /*01dc*/ 	.word	0xffffffff


	//   ....[73]....
        /*01e0*/ 	.word	0xffffffff


	//   ....[74]....
        /*01e4*/ 	.word	0xffffffff


	//   ....[75]....
        /*01e8*/ 	.word	0xffffffff


	//   ....[76]....
        /*01ec*/ 	.word	0xffffffff


	//   ....[77]....
        /*01f0*/ 	.word	0xffffffff


	//   ....[78]....
        /*01f4*/ 	.word	0xffffffff


	//   ....[79]....
        /*01f8*/ 	.word	0xffffffff


	//   ....[80]....
        /*01fc*/ 	.word	0xffffffff


	//   ....[81]....
        /*0200*/ 	.word	0xffffffff


	//   ....[82]....
        /*0204*/ 	.word	0xffffffff


	//   ....[83]....
        /*0208*/ 	.word	0xffffffff


	//   ....[84]....
        /*020c*/ 	.word	0xffffffff


	//   ....[85]....
        /*0210*/ 	.word	0xffffffff


	//   ....[86]....
        /*0214*/ 	.word	0xffffffff


	//   ....[87]....
        /*0218*/ 	.word	0xffffffff


	//   ....[88]....
        /*021c*/ 	.word	0xffffffff


	//   ....[89]....
        /*0220*/ 	.word	0xffffffff


	//   ....[90]....
        /*0224*/ 	.word	0xffffffff


	//   ....[91]....
        /*0228*/ 	.word	0xffffffff


	//   ....[92]....
        /*022c*/ 	.word	0xffffffff


	//   ....[93]....
        /*0230*/ 	.word	0xffffffff


	//   ....[94]....
        /*0234*/ 	.word	0xffffffff


	//   ....[95]....
        /*0238*/ 	.word	0xffffffff


	//   ....[96]....
        /*023c*/ 	.word	0xffffffff


	//   ....[97]....
        /*0240*/ 	.word	0xffffffff


	//   ....[98]....
        /*0244*/ 	.word	0xffffffff


	//   ....[99]....
        /*0248*/ 	.word	0xffffffff


	//   ....[100]....
        /*024c*/ 	.word	0xffffffff


	//   ....[101]....
        /*0250*/ 	.word	0xffffffff


	//   ....[102]....
        /*0254*/ 	.word	0xffffffff


	//   ....[103]....
        /*0258*/ 	.word	0xffffffff


	//   ....[104]....
        /*025c*/ 	.word	0xffffffff


	//   ....[105]....
        /*0260*/ 	.word	0xffffffff


	//   ....[106]....
        /*0264*/ 	.word	0xffffffff


	//   ....[107]....
        /*0268*/ 	.word	0xffffffff


	//   ....[108]....
        /*026c*/ 	.word	0xffffffff


	//   ....[109]....
        /*0270*/ 	.word	0xffffffff


	//   ....[110]....
        /*0274*/ 	.word	0xffffffff


	//   ....[111]....
        /*0278*/ 	.word	0xffffffff


	//   ....[112]....
        /*027c*/ 	.word	0xffffffff


	//   ....[113]....
        /*0280*/ 	.word	0xffffffff


	//   ....[114]....
        /*0284*/ 	.word	0xffffffff


	//   ....[115]....
        /*0288*/ 	.word	0xffffffff


	//   ....[116]....
        /*028c*/ 	.word	0xffffffff


	//   ....[117]....
        /*0290*/ 	.word	0xffffffff


	//   ....[118]....
        /*0294*/ 	.word	0xffffffff


	//   ....[119]....
        /*0298*/ 	.word	0xffffffff


	//   ....[120]....
        /*029c*/ 	.word	0xffffffff


	//   ....[121]....
        /*02a0*/ 	.word	0xffffffff


	//   ....[122]....
        /*02a4*/ 	.word	0xffffffff


	//   ....[123]....
        /*02a8*/ 	.word	0xffffffff


	//   ....[124]....
        /*02ac*/ 	.word	0xffffffff


	//   ....[125]....
        /*02b0*/ 	.word	0xffffffff


	//   ....[126]....
        /*02b4*/ 	.word	0xffffffff


	//   ....[127]....
        /*02b8*/ 	.word	0xffffffff


	//   ....[128]....
        /*02bc*/ 	.word	0xffffffff


	//   ....[129]....
        /*02c0*/ 	.word	0xffffffff


	//   ....[130]....
        /*02c4*/ 	.word	0xffffffff


	//   ....[131]....
        /*02c8*/ 	.word	0xffffffff


	//   ....[132]....
        /*02cc*/ 	.word	0xffffffff


	//   ....[133]....
        /*02d0*/ 	.word	0xffffffff


	//   ....[134]....
        /*02d4*/ 	.word	0xffffffff


	//   ....[135]....
        /*02d8*/ 	.word	0xffffffff


	//   ....[136]....
        /*02dc*/ 	.word	0xffffffff


	//   ....[137]....
        /*02e0*/ 	.word	0xffffffff


	//   ....[138]....
        /*02e4*/ 	.word	0xffffffff


	//   ....[139]....
        /*02e8*/ 	.word	0xffffffff


	//   ....[140]....
        /*02ec*/ 	.word	0xffffffff


	//   ....[141]....
        /*02f0*/ 	.word	0xffffffff


	//   ....[142]....
        /*02f4*/ 	.word	0xffffffff


	//   ....[143]....
        /*02f8*/ 	.word	0xffffffff


	//   ....[144]....
        /*02fc*/ 	.word	0xffffffff


	//   ....[145]....
        /*0300*/ 	.word	0xffffffff


	//   ....[146]....
        /*0304*/ 	.word	0xffffffff


	//   ....[147]....
        /*0308*/ 	.word	0xffffffff


	//   ....[148]....
        /*030c*/ 	.word	0xffffffff


	//   ....[149]....
        /*0310*/ 	.word	0xffffffff


	//   ....[150]....
        /*0314*/ 	.word	0xffffffff


	//   ....[151]....
        /*0318*/ 	.word	0xffffffff


	//   ....[152]....
        /*031c*/ 	.word	0xffffffff


	//   ....[153]....
        /*0320*/ 	.word	0xffffffff


	//   ....[154]....
        /*0324*/ 	.word	0xffffffff


	//   ....[155]....
        /*0328*/ 	.word	0xffffffff


	//   ....[156]....
        /*032c*/ 	.word	0xffffffff


	//   ....[157]....
        /*0330*/ 	.word	0xffffffff


	//   ....[158]....
        /*0334*/ 	.word	0xffffffff


	//   ....[159]....
        /*0338*/ 	.word	0xffffffff


	//   ....[160]....
        /*033c*/ 	.word	0xffffffff


	//   ....[161]....
        /*0340*/ 	.word	0xffffffff


	//   ....[162]....
        /*0344*/ 	.word	0xffffffff


	//   ....[163]....
        /*0348*/ 	.word	0xffffffff


	//   ....[164]....
        /*034c*/ 	.word	0xffffffff


	//   ....[165]....
        /*0350*/ 	.word	0xffffffff


	//   ....[166]....
        /*0354*/ 	.word	0xffffffff


	//   ....[167]....
        /*0358*/ 	.word	0xffffffff


	//   ....[168]....
        /*035c*/ 	.word	0xffffffff


	//   ....[169]....
        /*0360*/ 	.word	0xffffffff


	//   ....[170]....
        /*0364*/ 	.word	0xffffffff


	//   ....[171]....
        /*0368*/ 	.word	0xffffffff


	//   ....[172]....
        /*036c*/ 	.word	0xffffffff


	//   ....[173]....
        /*0370*/ 	.word	0xffffffff


	//   ....[174]....
        /*0374*/ 	.word	0xffffffff


	//   ....[175]....
        /*0378*/ 	.word	0xffffffff


	//   ....[176]....
        /*037c*/ 	.word	0xffffffff


	//   ....[177]....
        /*0380*/ 	.word	0xffffffff


	//   ....[178]....
        /*0384*/ 	.word	0xffffffff


	//   ....[179]....
        /*0388*/ 	.word	0xffffffff


	//   ....[180]....
        /*038c*/ 	.word	0xffffffff


	//   ....[181]....
        /*0390*/ 	.word	0xffffffff


	//   ....[182]....
        /*0394*/ 	.word	0xffffffff


	//   ....[183]....
        /*0398*/ 	.word	0xffffffff


	//   ....[184]....
        /*039c*/ 	.word	0xffffffff


	//   ....[185]....
        /*03a0*/ 	.word	0xffffffff


	//   ....[186]....
        /*03a4*/ 	.word	0xffffffff


	//   ....[187]....
        /*03a8*/ 	.word	0xffffffff


	//   ....[188]....
        /*03ac*/ 	.word	0xffffffff


	//   ....[189]....
        /*03b0*/ 	.word	0xffffffff


	//   ....[190]....
        /*03b4*/ 	.word	0xffffffff


	//   ....[191]....
        /*03b8*/ 	.word	0xffffffff


	//   ....[192]....
        /*03bc*/ 	.word	0xffffffff


	//   ....[193]....
        /*03c0*/ 	.word	0xffffffff


	//   ....[194]....
        /*03c4*/ 	.word	0xffffffff


	//   ....[195]....
        /*03c8*/ 	.word	0xffffffff


	//   ....[196]....
        /*03cc*/ 	.word	0x05000036


	//   ....[197]....
        /*03d0*/ 	.word	0x05000036


	//   ....[198]....
        /*03d4*/ 	.word	0x05000036


	//   ....[199]....
        /*03d8*/ 	.word	0x05000036


	//   ....[200]....
        /*03dc*/ 	.word	0x05000036


	//   ....[201]....
        /*03e0*/ 	.word	0x05000036


	//   ....[202]....
        /*03e4*/ 	.word	0x05000036


	//   ....[203]....
        /*03e8*/ 	.word	0x05000036


	//   ....[204]....
        /*03ec*/ 	.word	0x05000036


	//   ....[205]....
        /*03f0*/ 	.word	0x05000036


	//   ....[206]....
        /*03f4*/ 	.word	0x05000036


	//   ....[207]....
        /*03f8*/ 	.word	0x05000036


	//   ....[208]....
        /*03fc*/ 	.word	0x05000036


	//   ....[209]....
        /*0400*/ 	.word	0x05000036


	//   ....[210]....
        /*0404*/ 	.word	0x05000036


	//   ....[211]....
        /*0408*/ 	.word	0x05000036


	//   ....[212]....
        /*040c*/ 	.word	0x05000036


	//   ....[213]....
        /*0410*/ 	.word	0x05000036


	//   ....[214]....
        /*0414*/ 	.word	0x05000036


	//   ....[215]....
        /*0418*/ 	.word	0x05000036


	//   ....[216]....
        /*041c*/ 	.word	0x05000036


	//   ....[217]....
        /*0420*/ 	.word	0x05000036


	//   ....[218]....
        /*0424*/ 	.word	0x05000036


	//   ....[219]....
        /*0428*/ 	.word	0x05000036


	//   ....[220]....
        /*042c*/ 	.word	0x05000036


	//   ....[221]....
        /*0430*/ 	.word	0x05000036


	//   ....[222]....
        /*0434*/ 	.word	0x05000036


	//   ....[223]....
        /*0438*/ 	.word	0x05000036


	//   ....[224]....
        /*043c*/ 	.word	0x05000036


	//   ....[225]....
        /*0440*/ 	.word	0x05000036


	//   ....[226]....
        /*0444*/ 	.word	0x05000036


	//   ....[227]....
        /*0448*/ 	.word	0x05000036


	//   ....[228]....
        /*044c*/ 	.word	0x05000036


	//   ....[229]....
        /*0450*/ 	.word	0x05000036


	//   ....[230]....
        /*0454*/ 	.word	0x05000036


	//   ....[231]....
        /*0458*/ 	.word	0x05000036


	//   ....[232]....
        /*045c*/ 	.word	0x05000036


	//   ....[233]....
        /*0460*/ 	.word	0x05000036


	//   ....[234]....
        /*0464*/ 	.word	0x05000036


	//   ....[235]....
        /*0468*/ 	.word	0x05000036


	//   ....[236]....
        /*046c*/ 	.word	0x05000036


	//   ....[237]....
        /*0470*/ 	.word	0x05000036


	//   ....[238]....
        /*0474*/ 	.word	0x05000036


	//   ....[239]....
        /*0478*/ 	.word	0x05000036


	//   ....[240]....
        /*047c*/ 	.word	0x05000036


	//   ....[241]....
        /*0480*/ 	.word	0x05000036


	//   ....[242]....
        /*0484*/ 	.word	0x05000036


	//   ....[243]....
        /*0488*/ 	.word	0x05000036


	//   ....[244]....
        /*048c*/ 	.word	0x05000036


	//   ....[245]....
        /*0490*/ 	.word	0x05000036


	//   ....[246]....
        /*0494*/ 	.word	0x05000036


	//   ....[247]....
        /*0498*/ 	.word	0x05000036


	//   ....[248]....
        /*049c*/ 	.word	0x05000036


	//   ....[249]....
        /*04a0*/ 	.word	0x05000036


	//   ....[250]....
        /*04a4*/ 	.word	0x05000036


	//   ....[251]....
        /*04a8*/ 	.word	0x05000036


	//   ....[252]....
        /*04ac*/ 	.word	0x05000036


	//   ....[253]....
        /*04b0*/ 	.word	0x05000036


	//   ....[254]....
        /*04b4*/ 	.word	0x05000036


	//   ....[255]....
        /*04b8*/ 	.word	0x05000036


	//   ....[0]....
        /*04bc*/ 	.word	0x05000036


	//   ....[1]....
        /*04c0*/ 	.word	0x05000036


	//   ....[2]....
        /*04c4*/ 	.word	0x05000036


	//   ....[3]....
        /*04c8*/ 	.word	0x05000036


	//   ....[4]....
        /*04cc*/ 	.word	0x05000036


	//   ....[5]....
        /*04d0*/ 	.word	0x05000036


	//   ....[6]....
        /*04d4*/ 	.word	0x05000036


	//   ....[7]....
        /*04d8*/ 	.word	0x05000036


	//   ....[8]....
        /*04dc*/ 	.word	0x05000036


	//   ....[9]....
        /*04e0*/ 	.word	0x05000036


	//   ....[10]....
        /*04e4*/ 	.word	0x05000036


	//   ....[11]....
        /*04e8*/ 	.word	0x05000036


	//   ....[12]....
        /*04ec*/ 	.word	0x05000036


	//   ....[13]....
        /*04f0*/ 	.word	0x05000036


	//   ....[14]....
        /*04f4*/ 	.word	0x05000036


	//   ....[15]....
        /*04f8*/ 	.word	0x05000036


	//   ....[16]....
        /*04fc*/ 	.word	0x05000036


	//   ....[17]....
        /*0500*/ 	.word	0x05000036


	//   ....[18]....
        /*0504*/ 	.word	0x05000036


	//   ....[19]....
        /*0508*/ 	.word	0x05000036


	//   ....[20]....
        /*050c*/ 	.word	0x05000036


	//   ....[21]....
        /*0510*/ 	.word	0x05000036


	//   ....[22]....
        /*0514*/ 	.word	0x05000036


	//   ....[23]....
        /*0518*/ 	.word	0x05000036


	//   ....[24]....
        /*051c*/ 	.word	0x05000036


	//   ....[25]....
        /*0520*/ 	.word	0x05000036


	//   ....[26]....
        /*0524*/ 	.word	0x05000036


	//   ....[27]....
        /*0528*/ 	.word	0x05000036


	//   ....[28]....
        /*052c*/ 	.word	0x05000036


	//   ....[29]....
        /*0530*/ 	.word	0x05000036


	//   ....[30]....
        /*0534*/ 	.word	0x05000036


	//   ....[31]....
        /*0538*/ 	.word	0x05000036


	//----- nvinfo : EIATTR_COOP_GROUP_INSTR_OFFSETS
	.align		4
.L_206:
        /*053c*/ 	.byte	0x04, 0x28
        /*053e*/ 	.short	(.L_208 - .L_207)


	//   ....[0]....
.L_207:
        /*0540*/ 	.word	0x00000370


	//   ....[1]....
        /*0544*/ 	.word	0x000006b0


	//   ....[2]....
        /*0548*/ 	.word	0x00000f90


	//   ....[3]....
        /*054c*/ 	.word	0x00000fd0


	//   ....[4]....
        /*0550*/ 	.word	0x00001000


	//   ....[5]....
        /*0554*/ 	.word	0x00001060


	//   ....[6]....
        /*0558*/ 	.word	0x00001090


	//   ....[7]....
        /*055c*/ 	.word	0x000010d0


	//   ....[8]....
        /*0560*/ 	.word	0x00001120


	//   ....[9]....
        /*0564*/ 	.word	0x00001140


	//   ....[10]....
        /*0568*/ 	.word	0x00001170


	//   ....[11]....
        /*056c*/ 	.word	0x000011b0


	//   ....[12]....
        /*0570*/ 	.word	0x00001200


	//   ....[13]....
        /*0574*/ 	.word	0x00001220


	//   ....[14]....
        /*0578*/ 	.word	0x00001250


	//   ....[15]....
        /*057c*/ 	.word	0x00001290


	//   ....[16]....
        /*0580*/ 	.word	0x000012e0


	//   ....[17]....
        /*0584*/ 	.word	0x00001300


	//   ....[18]....
        /*0588*/ 	.word	0x00001310


	//   ....[19]....
        /*058c*/ 	.word	0x00001320


	//   ....[20]....
        /*0590*/ 	.word	0x00001380


	//   ....[21]....
        /*0594*/ 	.word	0x00001390


	//   ....[22]....
        /*0598*/ 	.word	0x00001a70


	//   ....[23]....
        /*059c*/ 	.word	0x00001ad0


	//   ....[24]....
        /*05a0*/ 	.word	0x00001af0


	//   ....[25]....
        /*05a4*/ 	.word	0x00001b00


	//   ....[26]....
        /*05a8*/ 	.word	0x00003930


	//   ....[27]....
        /*05ac*/ 	.word	0x00003c50


	//   ....[28]....
        /*05b0*/ 	.word	0x00004520


	//   ....[29]....
        /*05b4*/ 	.word	0x00004580


	//   ....[30]....
        /*05b8*/ 	.word	0x000045b0


	//   ....[31]....
        /*05bc*/ 	.word	0x00004610


	//   ....[32]....
        /*05c0*/ 	.word	0x00004640


	//   ....[33]....
        /*05c4*/ 	.word	0x00004660


	//   ....[34]....
        /*05c8*/ 	.word	0x00004670


	//   ....[35]....
        /*05cc*/ 	.word	0x000046c0


	//   ....[36]....
        /*05d0*/ 	.word	0x00004700


	//   ....[37]....
        /*05d4*/ 	.word	0x00004740


	//   ....[38]....
        /*05d8*/ 	.word	0x00004760


	//   ....[39]....
        /*05dc*/ 	.word	0x00004790


	//   ....[40]....
        /*05e0*/ 	.word	0x00004800


	//   ....[41]....
        /*05e4*/ 	.word	0x00004830


	//   ....[42]....
        /*05e8*/ 	.word	0x00004850


	//   ....[43]....
        /*05ec*/ 	.word	0x00004870


	//   ....[44]....
        /*05f0*/ 	.word	0x000048e0


	//   ....[45]....
        /*05f4*/ 	.word	0x00004920


	//   ....[46]....
        /*05f8*/ 	.word	0x00004940


	//   ....[47]....
        /*05fc*/ 	.word	0x00004950


	//   ....[48]....
        /*0600*/ 	.word	0x00004ea0


	//   ....[49]....
        /*0604*/ 	.word	0x00004ee0


	//   ....[50]....
        /*0608*/ 	.word	0x00004f10


	//   ....[51]....
        /*060c*/ 	.word	0x00004f40


	//   ....[52]....
        /*0610*/ 	.word	0x000053a0


	//   ....[53]....
        /*0614*/ 	.word	0x000054f0


	//   ....[54]....
        /*0618*/ 	.word	0x00005560


	//   ....[55]....
        /*061c*/ 	.word	0x00005580


	//   ....[56]....
        /*0620*/ 	.word	0x00005590


	//   ....[57]....
        /*0624*/ 	.word	0x000055a0


	//   ....[58]....
        /*0628*/ 	.word	0x00005640


	//   ....[59]....
        /*062c*/ 	.word	0x00005670


	//   ....[60]....
        /*0630*/ 	.word	0x000056b0


	//   ....[61]....
        /*0634*/ 	.word	0x000056c0


	//   ....[62]....
        /*0638*/ 	.word	0x00005760


	//   ....[63]....
        /*063c*/ 	.word	0x000057a0


	//   ....[64]....
        /*0640*/ 	.word	0x000057c0


	//   ....[65]....
        /*0644*/ 	.word	0x000057e0


	//   ....[66]....
        /*0648*/ 	.word	0x00005870


	//   ....[67]....
        /*064c*/ 	.word	0x000058b0


	//   ....[68]....
        /*0650*/ 	.word	0x000058d0


	//   ....[69]....
        /*0654*/ 	.word	0x000058e0


	//   ....[70]....
        /*0658*/ 	.word	0x00005970


	//   ....[71]....
        /*065c*/ 	.word	0x000059b0


	//   ....[72]....
        /*0660*/ 	.word	0x000059d0


	//   ....[73]....
        /*0664*/ 	.word	0x000059e0


	//   ....[74]....
        /*0668*/ 	.word	0x00005a30


	//   ....[75]....
        /*066c*/ 	.word	0x00005b70


	//   ....[76]....
        /*0670*/ 	.word	0x00005cb0


	//   ....[77]....
        /*0674*/ 	.word	0x00005d10


	//   ....[78]....
        /*0678*/ 	.word	0x00005d30


	//   ....[79]....
        /*067c*/ 	.word	0x00005d50


	//   ....[80]....
        /*0680*/ 	.word	0x00005d60


	//   ....[81]....
        /*0684*/ 	.word	0x00005d70


	//   ....[82]....
        /*0688*/ 	.word	0x00005e10


	//   ....[83]....
        /*068c*/ 	.word	0x00005e50


	//   ....[84]....
        /*0690*/ 	.word	0x00005e80


	//   ....[85]....
        /*0694*/ 	.word	0x00005e90


	//   ....[86]....
        /*0698*/ 	.word	0x00005f20


	//   ....[87]....
        /*069c*/ 	.word	0x00005f50


	//   ....[88]....
        /*06a0*/ 	.word	0x00005f80


	//   ....[89]....
        /*06a4*/ 	.word	0x00005f90


	//   ....[90]....
        /*06a8*/ 	.word	0x00006030


	//   ....[91]....
        /*06ac*/ 	.word	0x00006070


	//   ....[92]....
        /*06b0*/ 	.word	0x00006080


	//   ....[93]....
        /*06b4*/ 	.word	0x00006090


	//   ....[94]....
        /*06b8*/ 	.word	0x00006130


	//   ....[95]....
        /*06bc*/ 	.word	0x00006150


	//   ....[96]....
        /*06c0*/ 	.word	0x00006180


	//   ....[97]....
        /*06c4*/ 	.word	0x00006190


	//   ....[98]....
        /*06c8*/ 	.word	0x000086a0


	//   ....[99]....
        /*06cc*/ 	.word	0x00008b00


	//   ....[100]....
        /*06d0*/ 	.word	0x00009680


	//   ....[101]....
        /*06d4*/ 	.word	0x000096c0


	//   ....[102]....
        /*06d8*/ 	.word	0x000096d0


	//   ....[103]....
        /*06dc*/ 	.word	0x00009730


	//   ....[104]....
        /*06e0*/ 	.word	0x00009760


	//   ....[105]....
        /*06e4*/ 	.word	0x000097a0


	//   ....[106]....
        /*06e8*/ 	.word	0x000097f0


	//   ....[107]....
        /*06ec*/ 	.word	0x00009810


	//   ....[108]....
        /*06f0*/ 	.word	0x00009840


	//   ....[109]....
        /*06f4*/ 	.word	0x00009880


	//   ....[110]....
        /*06f8*/ 	.word	0x000098d0


	//   ....[111]....
        /*06fc*/ 	.word	0x000098f0


	//   ....[112]....
        /*0700*/ 	.word	0x00009920


	//   ....[113]....
        /*0704*/ 	.word	0x00009960


	//   ....[114]....
        /*0708*/ 	.word	0x000099b0


	//   ....[115]....
        /*070c*/ 	.word	0x000099d0


	//   ....[116]....
        /*0710*/ 	.word	0x000099e0


	//   ....[117]....
        /*0714*/ 	.word	0x000099f0


	//   ....[118]....
        /*0718*/ 	.word	0x00009a50


	//   ....[119]....
        /*071c*/ 	.word	0x00009a70


	//   ....[120]....
        /*0720*/ 	.word	0x00009b30


	//   ....[121]....
        /*0724*/ 	.word	0x00009b40


	//   ....[122]....
        /*0728*/ 	.word	0x00009d50


	//   ....[123]....
        /*072c*/ 	.word	0x0000a250


	//   ....[124]....
        /*0730*/ 	.word	0x0000c330


	//   ....[125]....
        /*0734*/ 	.word	0x0000c7e0


	//   ....[126]....
        /*0738*/ 	.word	0x0000d260


	//   ....[127]....
        /*073c*/ 	.word	0x0000d2b0


	//   ....[128]....
        /*0740*/ 	.word	0x0000d300


	//   ....[129]....
        /*0744*/ 	.word	0x0000d310


	//   ....[130]....
        /*0748*/ 	.word	0x0000d370


	//   ....[131]....
        /*074c*/ 	.word	0x0000d390


	//   ....[132]....
        /*0750*/ 	.word	0x0000d3c0


	//   ....[133]....
        /*0754*/ 	.word	0x0000d3f0


	//   ....[134]....
        /*0758*/ 	.word	0x0000d450


	//   ....[135]....
        /*075c*/ 	.word	0x0000d480


	//   ....[136]....
        /*0760*/ 	.word	0x0000d4b0


	//   ....[137]....
        /*0764*/ 	.word	0x0000d4d0


	//   ....[138]....
        /*0768*/ 	.word	0x0000d530


	//   ....[139]....
        /*076c*/ 	.word	0x0000d570


	//   ....[140]....
        /*0770*/ 	.word	0x0000d5a0


	//   ....[141]....
        /*0774*/ 	.word	0x0000d610


	//   ....[142]....
        /*0778*/ 	.word	0x0000d620


	//   ....[143]....
        /*077c*/ 	.word	0x0000d650


	//   ....[144]....
        /*0780*/ 	.word	0x0000d660


	//   ....[145]....
        /*0784*/ 	.word	0x0000d6a0


	//   ....[146]....
        /*0788*/ 	.word	0x0000dc30


	//   ....[147]....
        /*078c*/ 	.word	0x0000dc60


	//   ....[148]....
        /*0790*/ 	.word	0x0000dcc0


	//   ....[149]....
        /*0794*/ 	.word	0x0000dd60


	//   ....[150]....
        /*0798*/ 	.word	0x0000e110


	//   ....[151]....
        /*079c*/ 	.word	0x0000e260


	//   ....[152]....
        /*07a0*/ 	.word	0x0000e2e0


	//   ....[153]....
        /*07a4*/ 	.word	0x0000e300


	//   ....[154]....
        /*07a8*/ 	.word	0x0000e310


	//   ....[155]....
        /*07ac*/ 	.word	0x0000e390


	//   ....[156]....
        /*07b0*/ 	.word	0x0000e3c0


	//   ....[157]....
        /*07b4*/ 	.word	0x0000e3f0


	//   ....[158]....
        /*07b8*/ 	.word	0x0000e400


	//   ....[159]....
        /*07bc*/ 	.word	0x0000e450


	//   ....[160]....
        /*07c0*/ 	.word	0x0000e4b0


	//   ....[161]....
        /*07c4*/ 	.word	0x0000e4d0


	//   ....[162]....
        /*07c8*/ 	.word	0x0000e500


	//   ....[163]....
        /*07cc*/ 	.word	0x0000e540


	//   ....[164]....
        /*07d0*/ 	.word	0x0000e5e0


	//   ....[165]....
        /*07d4*/ 	.word	0x0000e600


	//   ....[166]....
        /*07d8*/ 	.word	0x0000e630


	//   ....[167]....
        /*07dc*/ 	.word	0x0000e650


	//   ....[168]....
        /*07e0*/ 	.word	0x0000e6f0


	//   ....[169]....
        /*07e4*/ 	.word	0x0000e730


	//   ....[170]....
        /*07e8*/ 	.word	0x0000e750


	//   ....[171]....
        /*07ec*/ 	.word	0x0000e760


	//   ....[172]....
        /*07f0*/ 	.word	0x0000e820


	//   ....[173]....
        /*07f4*/ 	.word	0x0000e900


	//   ....[174]....
        /*07f8*/ 	.word	0x0000ea40


	//   ....[175]....
        /*07fc*/ 	.word	0x0000eab0


	//   ....[176]....
        /*0800*/ 	.word	0x0000ead0


	//   ....[177]....
        /*0804*/ 	.word	0x0000eae0


	//   ....[178]....
        /*0808*/ 	.word	0x0000eb60


	//   ....[179]....
        /*080c*/ 	.word	0x0000eba0


	//   ....[180]....
        /*0810*/ 	.word	0x0000ebb0


	//   ....[181]....
        /*0814*/ 	.word	0x0000ebf0


	//   ....[182]....
        /*0818*/ 	.word	0x0000ec50


	//   ....[183]....
        /*081c*/ 	.word	0x0000ec90


	//   ....[184]....
        /*0820*/ 	.word	0x0000ece0


	//   ....[185]....
        /*0824*/ 	.word	0x0000ecf0


	//   ....[186]....
        /*0828*/ 	.word	0x0000ed50


	//   ....[187]....
        /*082c*/ 	.word	0x0000ed90


	//   ....[188]....
        /*0830*/ 	.word	0x0000ede0


	//   ....[189]....
        /*0834*/ 	.word	0x0000edf0


	//   ....[190]....
        /*0838*/ 	.word	0x0000ee50


	//   ....[191]....
        /*083c*/ 	.word	0x0000ee60


	//   ....[192]....
        /*0840*/ 	.word	0x0000eec0


	//   ....[193]....
        /*0844*/ 	.word	0x0000eef0


	//   ....[194]....
        /*0848*/ 	.word	0x0000ef00


	//   ....[195]....
        /*084c*/ 	.word	0x0000f040


	//   ....[196]....
        /*0850*/ 	.word	0x00011250


	//   ....[197]....
        /*0854*/ 	.word	0x00011300


	//   ....[198]....
        /*0858*/ 	.word	0x000113d0


	//   ....[199]....
        /*085c*/ 	.word	0x00011440


	//   ....[200]....
        /*0860*/ 	.word	0x00011490


	//   ....[201]....
        /*0864*/ 	.word	0x000114e0


	//   ....[202]....
        /*0868*/ 	.word	0x000115e0


	//   ....[203]....
        /*086c*/ 	.word	0x00011650


	//   ....[204]....
        /*0870*/ 	.word	0x000116a0


	//   ....[205]....
        /*0874*/ 	.word	0x000116f0


	//   ....[206]....
        /*0878*/ 	.word	0x00011800


	//   ....[207]....
        /*087c*/ 	.word	0x00011860


	//   ....[208]....
        /*0880*/ 	.word	0x000118b0


	//   ....[209]....
        /*0884*/ 	.word	0x00011900


	//   ....[210]....
        /*0888*/ 	.word	0x00011a00


	//   ....[211]....
        /*088c*/ 	.word	0x00011a60


	//   ....[212]....
        /*0890*/ 	.word	0x00011ab0


	//   ....[213]....
        /*0894*/ 	.word	0x00011b00


	//   ....[214]....
        /*0898*/ 	.word	0x00011c00


	//   ....[215]....
        /*089c*/ 	.word	0x00011c50


	//   ....[216]....
        /*08a0*/ 	.word	0x00011cb0


	//   ....[217]....
        /*08a4*/ 	.word	0x00011d10


	//   ....[218]....
        /*08a8*/ 	.word	0x00011de0


	//   ....[219]....
        /*08ac*/ 	.word	0x00011e50


	//   ....[220]....
        /*08b0*/ 	.word	0x00011ee0


	//   ....[221]....
        /*08b4*/ 	.word	0x00011fa0


	//   ....[222]....
        /*08b8*/ 	.word	0x00012000


	//   ....[223]....
        /*08bc*/ 	.word	0x00012080


	//   ....[224]....
        /*08c0*/ 	.word	0x00012120


	//   ....[225]....
        /*08c4*/ 	.word	0x000121d0


	//   ....[226]....
        /*08c8*/ 	.word	0x00012230


	//   ....[227]....
        /*08cc*/ 	.word	0x00012280


	//   ....[228]....
        /*08d0*/ 	.word	0x000122d0


	//   ....[229]....
        /*08d4*/ 	.word	0x000123d0


	//   ....[230]....
        /*08d8*/ 	.word	0x00012430


	//   ....[231]....
        /*08dc*/ 	.word	0x00012480


	//   ....[232]....
        /*08e0*/ 	.word	0x000124d0


	//   ....[233]....
        /*08e4*/ 	.word	0x000125d0


	//   ....[234]....
        /*08e8*/ 	.word	0x00012630


	//   ....[235]....
        /*08ec*/ 	.word	0x00012680


	//   ....[236]....
        /*08f0*/ 	.word	0x000126d0


	//   ....[237]....
        /*08f4*/ 	.word	0x000127d0


	//   ....[238]....
        /*08f8*/ 	.word	0x00012830


	//   ....[239]....
        /*08fc*/ 	.word	0x00012880


	//   ....[240]....
        /*0900*/ 	.word	0x000128d0


	//   ....[241]....
        /*0904*/ 	.word	0x00012a10


	//   ....[242]....
        /*0908*/ 	.word	0x00012a90


	//   ....[243]....
        /*090c*/ 	.word	0x00012b40


	//   ....[244]....
        /*0910*/ 	.word	0x00012c20


	//   ....[245]....
        /*0914*/ 	.word	0x00012c90


	//   ....[246]....
        /*0918*/ 	.word	0x00012d00


	//   ....[247]....
        /*091c*/ 	.word	0x00012da0


	//   ....[248]....
        /*0920*/ 	.word	0x00012e20


	//   ....[249]....
        /*0924*/ 	.word	0x00012e80


	//   ....[250]....
        /*0928*/ 	.word	0x00012ed0


	//   ....[251]....
        /*092c*/ 	.word	0x00012f20


	//   ....[252]....
        /*0930*/ 	.word	0x00013020


	//   ....[253]....
        /*0934*/ 	.word	0x00013090


	//   ....[254]....
        /*0938*/ 	.word	0x000130e0


	//   ....[255]....
        /*093c*/ 	.word	0x00013160


	//   ....[0]....
        /*0940*/ 	.word	0x00013210


	//   ....[1]....
        /*0944*/ 	.word	0x00013290


	//   ....[2]....
        /*0948*/ 	.word	0x000132e0


	//   ....[3]....
        /*094c*/ 	.word	0x00013330


	//   ....[4]....
        /*0950*/ 	.word	0x00013430


	//   ....[5]....
        /*0954*/ 	.word	0x00013490


	//   ....[6]....
        /*0958*/ 	.word	0x00013500


	//   ....[7]....
        /*095c*/ 	.word	0x00013560


	//   ....[8]....
        /*0960*/ 	.word	0x00013610


	//   ....[9]....
        /*0964*/ 	.word	0x00013680


	//   ....[10]....
        /*0968*/ 	.word	0x00013700


	//   ....[11]....
        /*096c*/ 	.word	0x000137d0


	//   ....[12]....
        /*0970*/ 	.word	0x00013830


	//   ....[13]....
        /*0974*/ 	.word	0x00013880


	//   ....[14]....
        /*0978*/ 	.word	0x00013970


	//   ....[15]....
        /*097c*/ 	.word	0x000139f0


	//   ....[16]....
        /*0980*/ 	.word	0x00013a40


	//   ....[17]....
        /*0984*/ 	.word	0x00013a90


	//   ....[18]....
        /*0988*/ 	.word	0x00013b20


	//   ....[19]....
        /*098c*/ 	.word	0x00013be0


	//   ....[20]....
        /*0990*/ 	.word	0x00013c30


	//   ....[21]....
        /*0994*/ 	.word	0x00013c80


	//   ....[22]....
        /*0998*/ 	.word	0x00013d10


	//   ....[23]....
        /*099c*/ 	.word	0x00013dd0


	//   ....[24]....
        /*09a0*/ 	.word	0x00013e20


	//   ....[25]....
        /*09a4*/ 	.word	0x00013e70


	//   ....[26]....
        /*09a8*/ 	.word	0x00013f00


	//   ....[27]....
        /*09ac*/ 	.word	0x00013fc0


	//   ....[28]....
        /*09b0*/ 	.word	0x00014010


	//   ....[29]....
        /*09b4*/ 	.word	0x00014070


	//   ....[30]....
        /*09b8*/ 	.word	0x000140d0


	//   ....[31]....
        /*09bc*/ 	.word	0x00014210


	//----- nvinfo : EIATTR_VRC_CTA_INIT_COUNT
	.align		4
.L_208:
        /*09c0*/ 	.byte	0x02, 0x4a
	.zero		1
	.zero		1


	//----- nvinfo : EIATTR_EXIT_INSTR_OFFSETS
	.align		4
        /*09c4*/ 	.byte	0x04, 0x1c
        /*09c6*/ 	.short	(.L_210 - .L_209)


	//   ....[0]....
.L_209:
        /*09c8*/ 	.word	0x00002610


	//   ....[1]....
        /*09cc*/ 	.word	0x000029c0


	//   ....[2]....
        /*09d0*/ 	.word	0x00002cb0


	//   ....[3]....
        /*09d4*/ 	.word	0x00003560


	//   ....[4]....
        /*09d8*/ 	.word	0x00003640


	//   ....[5]....
        /*09dc*/ 	.word	0x00007190


	//   ....[6]....
        /*09e0*/ 	.word	0x00007550


	//   ....[7]....
        /*09e4*/ 	.word	0x00007860


	//   ....[8]....
        /*09e8*/ 	.word	0x00008100


	//   ....[9]....
        /*09ec*/ 	.word	0x000081e0


	//   ....[10]....
        /*09f0*/ 	.word	0x00008210


	//   ....[11]....
        /*09f4*/ 	.word	0x0000bdd0


	//   ....[12]....
        /*09f8*/ 	.word	0x0000bf20


	//   ....[13]....
        /*09fc*/ 	.word	0x000110b0


	//   ....[14]....
        /*0a00*/ 	.word	0x00011200


	//----- nvinfo : EIATTR_MAX_THREADS
	.align		4
.L_210:
        /*0a04*/ 	.byte	0x04, 0x05
        /*0a06*/ 	.short	(.L_212 - .L_211)
.L_211:
        /*0a08*/ 	.word	0x00000100
        /*0a0c*/ 	.word	0x00000001
        /*0a10*/ 	.word	0x00000001


	//----- nvinfo : EIATTR_CRS_STACK_SIZE
	.align		4
.L_212:
        /*0a14*/ 	.byte	0x04, 0x1e
        /*0a16*/ 	.short	(.L_214 - .L_213)
.L_213:
        /*0a18*/ 	.word	0x00000000


	//----- nvinfo : EIATTR_CBANK_PARAM_SIZE
	.align		4
.L_214:
        /*0a1c*/ 	.byte	0x03, 0x19
        /*0a1e*/ 	.short	0x0068


	//----- nvinfo : EIATTR_PARAM_CBANK
	.align		4
        /*0a20*/ 	.byte	0x04, 0x0a
        /*0a22*/ 	.short	(.L_216 - .L_215)
	.align		4
.L_215:
        /*0a24*/ 	.word	index@(.nv.constant0._ZN6thrust24THRUST_300001_SM_1000_NS8cuda_cub4core6detail13_kernel_agentINS1_15__reduce_by_key16ReduceByKeyAgentINS0_6detail15normal_iteratorINS0_10device_ptrIiEEEENS0_12zip_iteratorIN4cuda3std3__45tupleIJNS8_INS9_IfEEEESB_EEEEESB_SK_NSF_8equal_toIiEE11my_max_funcPllEEJSB_SK_SB_SK_SO_N3cub18CUB_300001_SM_100024ReduceByKeyScanTileStateINSG_IJfiEEElLb0EEESM_SN_llEEEvDpT0_)
        /*0a28*/ 	.short	0x0380
        /*0a2a*/ 	.short	0x0068


	//----- nvinfo : EIATTR_SW_WAR
	.align		4
.L_216:
        /*0a2c*/ 	.byte	0x04, 0x36
        /*0a2e*/ 	.short	(.L_218 - .L_217)
.L_217:
        /*0a30*/ 	.word	0x00000008
.L_218:


//--------------------- .nv.info._ZN6thrust24THRUST_300001_SM_1000_NS8cuda_cub4core6detail13_kernel_agentINS1_15__reduce_by_key9InitAgentIN3cub18CUB_300001_SM_100024ReduceByKeyScanTileStateIN4cuda3std3__45tupleIJfiEEElLb0EEElPlEEJSF_lSG_EEEvDpT0_ --------------------------
	.section	.nv.info._ZN6thrust24THRUST_300001_SM_1000_NS8cuda_cub4core6detail13_kernel_agentINS1_15__reduce_by_key9InitAgentIN3cub18CUB_300001_SM_100024ReduceByKeyScanTileStateIN4cuda3std3__45tupleIJfiEEElLb0EEElPlEEJSF_lSG_EEEvDpT0_,"",@"SHT_CUDA_INFO"
	.sectionflags	@""
	.align	4


	//----- nvinfo : EIATTR_CUDA_API_VERSION
	.align		4
        /*0000*/ 	.byte	0x04, 0x37
        /*0002*/ 	.short	(.L_220 - .L_219)
.L_219:
        /*0004*/ 	.word	0x00000082


	//----- nvinfo : EIATTR_KPARAM_INFO
	.align		4
.L_220:
        /*0008*/ 	.byte	0x04, 0x17
        /*000a*/ 	.short	(.L_222 - .L_221)
.L_221:
        /*000c*/ 	.word	0x00000000
        /*0010*/ 	.short	0x0002
        /*0012*/ 	.short	0x0020
        /*0014*/ 	.byte	0x00, 0xf5, 0x21, 0x00


	//----- nvinfo : EIATTR_KPARAM_INFO
	.align		4
.L_222:
        /*0018*/ 	.byte	0x04, 0x17
        /*001a*/ 	.short	(.L_224 - .L_223)
.L_223:
        /*001c*/ 	.word	0x00000000
        /*0020*/ 	.short	0x0001
        /*0022*/ 	.short	0x0018
        /*0024*/ 	.byte	0x00, 0xf0, 0x21, 0x00


	//----- nvinfo : EIATTR_KPARAM_INFO
	.align		4
.L_224:
        /*0028*/ 	.byte	0x04, 0x17
        /*002a*/ 	.short	(.L_226 - .L_225)
.L_225:
        /*002c*/ 	.word	0x00000000
        /*0030*/ 	.short	0x0000
        /*0032*/ 	.short	0x0000
        /*0034*/ 	.byte	0x00, 0xf0, 0x61, 0x00


	//----- nvinfo : EIATTR_SPARSE_MMA_MASK
	.align		4
.L_226:
        /*0038*/ 	.byte	0x03, 0x50
        /*003a*/ 	.short	0x0000


	//----- nvinfo : EIATTR_MAXREG_COUNT
	.align		4
        /*003c*/ 	.byte	0x03, 0x1b
        /*003e*/ 	.short	0x00ff


	//----- nvinfo : EIATTR_MERCURY_ISA_VERSION
	.align		4
        /*0040*/ 	.byte	0x03, 0x5f
        /*0042*/ 	.short	0x0101


	//----- nvinfo : EIATTR_VRC_CTA_INIT_COUNT
	.align		4
        /*0044*/ 	.byte	0x02, 0x4a
	.zero		1
	.zero		1


	//----- nvinfo : EIATTR_EXIT_INSTR_OFFSETS
	.align		4
        /*0048*/ 	.byte	0x04, 0x1c
        /*004a*/ 	.short	(.L_228 - .L_227)


	//   ....[0]....
.L_227:
        /*004c*/ 	.word	0x00000120


	//   ....[1]....
        /*0050*/ 	.word	0x00000150


	//----- nvinfo : EIATTR_MAX_THREADS
	.align		4
.L_228:
        /*0054*/ 	.byte	0x04, 0x05
        /*0056*/ 	.short	(.L_230 - .L_229)
.L_229:
        /*0058*/ 	.word	0x00000080
        /*005c*/ 	.word	0x00000001
        /*0060*/ 	.word	0x00000001


	//----- nvinfo : EIATTR_CBANK_PARAM_SIZE
	.align		4
.L_230:
        /*0064*/ 	.byte	0x03, 0x19
        /*0066*/ 	.short	0x0028


	//----- nvinfo : EIATTR_PARAM_CBANK
	.align		4
        /*0068*/ 	.byte	0x04, 0x0a
        /*006a*/ 	.short	(.L_232 - .L_231)
	.align		4
.L_231:
        /*006c*/ 	.word	index@(.nv.constant0._ZN6thrust24THRUST_300001_SM_1000_NS8cuda_cub4core6detail13_kernel_agentINS1_15__reduce_by_key9InitAgentIN3cub18CUB_300001_SM_100024ReduceByKeyScanTileStateIN4cuda3std3__45tupleIJfiEEElLb0EEElPlEEJSF_lSG_EEEvDpT0_)
        /*0070*/ 	.short	0x0380
        /*0072*/ 	.short	0x0028


	//----- nvinfo : EIATTR_SW_WAR
	.align		4
.L_232:
        /*0074*/ 	.byte	0x04, 0x36
        /*0076*/ 	.short	(.L_234 - .L_233)
.L_233:
        /*0078*/ 	.word	0x00000008
.L_234:


//--------------------- .nv.info._ZN6thrust24THRUST_300001_SM_1000_NS8cuda_cub4core6detail13_kernel_agentINS1_15__reduce_by_key16ReduceByKeyAgentINS0_6detail15normal_iteratorINS0_10device_ptrIiEEEENS0_12zip_iteratorIN4cuda3std3__45tupleIJNS8_INS9_IfEEEESB_EEEEESB_SK_NSF_8equal_toIiEE11my_max_funcPiiEEJSB_SK_SB_SK_SO_N3cub18CUB_300001_SM_100024ReduceByKeyScanTileStateINSG_IJfiEEEiLb0EEESM_SN_iiEEEvDpT0_ --------------------------
	.section	.nv.info._ZN6thrust24THRUST_300001_SM_1000_NS8cuda_cub4core6detail13_kernel_agentINS1_15__reduce_by_key16ReduceByKeyAgentINS0_6detail15normal_iteratorINS0_10device_ptrIiEEEENS0_12zip_iteratorIN4cuda3std3__45tupleIJNS8_INS9_IfEEEESB_EEEEESB_SK_NSF_8equal_toIiEE11my_max_funcPiiEEJSB_SK_SB_SK_SO_N3cub18CUB_300001_SM_100024ReduceByKeyScanTileStateINSG_IJfiEEEiLb0EEESM_SN_iiEEEvDpT0_,"",@"SHT_CUDA_INFO"
	.sectionflags	@""
	.align	4


	//----- nvinfo : EIATTR_CUDA_API_VERSION
	.align		4
        /*0000*/ 	.byte	0x04, 0x37
        /*0002*/ 	.short	(.L_236 - .L_235)
.L_235:
        /*0004*/ 	.word	0x00000082


	//----- nvinfo : EIATTR_KPARAM_INFO
	.align		4
.L_236:
        /*0008*/ 	.byte	0x04, 0x17
        /*000a*/ 	.short	(.L_238 - .L_237)
.L_237:
        /*000c*/ 	.word	0x00000000
        /*0010*/ 	.short	0x0009
        /*0012*/ 	.short	0x0058
        /*0014*/ 	.byte	0x00, 0xf0, 0x11, 0x00


	//----- nvinfo : EIATTR_KPARAM_INFO
	.align		4
.L_238:
        /*0018*/ 	.byte	0x04, 0x17
        /*001a*/ 	.short	(.L_240 - .L_239)
.L_239:
        /*001c*/ 	.word	0x00000000
        /*0020*/ 	.short	0x0008
        /*0022*/ 	.short	0x0054
        /*0024*/ 	.byte	0x00, 0xf0, 0x11, 0x00


	//----- nvinfo : EIATTR_KPARAM_INFO
	.align		4
.L_240:
        /*0028*/ 	.byte	0x04, 0x17
        /*002a*/ 	.short	(.L_242 - .L_241)
.L_241:
        /*002c*/ 	.word	0x00000000
        /*0030*/ 	.short	0x0007
        /*0032*/ 	.short	0x0051
        /*0034*/ 	.byte	0x00, 0xf0, 0x05, 0x00


	//----- nvinfo : EIATTR_KPARAM_INFO
	.align		4
.L_242:
        /*0038*/ 	.byte	0x04, 0x17
        /*003a*/ 	.short	(.L_244 - .L_243)
.L_243:
        /*003c*/ 	.word	0x00000000
        /*0040*/ 	.short	0x0006
        /*0042*/ 	.short	0x0050
        /*0044*/ 	.byte	0x00, 0xf0, 0x05, 0x00


	//----- nvinfo : EIATTR_KPARAM_INFO
	.align		4
.L_244:
        /*0048*/ 	.byte	0x04, 0x17
        /*004a*/ 	.short	(.L_246 - .L_245)
.L_245:
        /*004c*/ 	.word	0x00000000
        /*0050*/ 	.short	0x0005
        /*0052*/ 	.short	0x0038
        /*0054*/ 	.byte	0x00, 0xf0, 0x61, 0x00


	//----- nvinfo : EIATTR_KPARAM_INFO
	.align		4
.L_246:
        /*0058*/ 	.byte	0x04, 0x17
        /*005a*/ 	.short	(.L_248 - .L_247)
.L_247:
        /*005c*/ 	.word	0x00000000
        /*0060*/ 	.short	0x0004
        /*0062*/ 	.short	0x0030
        /*0064*/ 	.byte	0x00, 0xf5, 0x21, 0x00


	//----- nvinfo : EIATTR_KPARAM_INFO
	.align		4
.L_248:
        /*0068*/ 	.byte	0x04, 0x17
        /*006a*/ 	.short	(.L_250 - .L_249)
.L_249:
        /*006c*/ 	.word	0x00000000
        /*0070*/ 	.short	0x0003
        /*0072*/ 	.short	0x0020
        /*0074*/ 	.byte	0x00, 0xf0, 0x41, 0x00


	//----- nvinfo : EIATTR_KPARAM_INFO
	.align		4
.L_250:
        /*0078*/ 	.byte	0x04, 0x17
        /*007a*/ 	.short	(.L_252 - .L_251)
.L_251:
        /*007c*/ 	.word	0x00000000
        /*0080*/ 	.short	0x0002
        /*0082*/ 	.short	0x0018
        /*0084*/ 	.byte	0x00, 0xf0, 0x21, 0x00


	//----- nvinfo : EIATTR_KPARAM_INFO
	.align		4
.L_252:
        /*0088*/ 	.byte	0x04, 0x17
        /*008a*/ 	.short	(.L_254 - .L_253)
.L_253:
        /*008c*/ 	.word	0x00000000
        /*0090*/ 	.short	0x0001
        /*0092*/ 	.short	0x0008
        /*0094*/ 	.byte	0x00, 0xf0, 0x41, 0x00


	//----- nvinfo : EIATTR_KPARAM_INFO
	.align		4
.L_254:
        /*0098*/ 	.byte	0x04, 0x17
        /*009a*/ 	.short	(.L_256 - .L_255)
.L_255:
        /*009c*/ 	.word	0x00000000
        /*00a0*/ 	.short	0x0000
        /*00a2*/ 	.short	0x0000
        /*00a4*/ 	.byte	0x00, 0xf0, 0x21, 0x00


	//----- nvinfo : EIATTR_SPARSE_MMA_MASK
	.align		4
.L_256:
        /*00a8*/ 	.byte	0x03, 0x50
        /*00aa*/ 	.short	0x0000


	//----- nvinfo : EIATTR_MAXREG_COUNT
	.align		4
        /*00ac*/ 	.byte	0x03, 0x1b
        /*00ae*/ 	.short	0x00ff


	//----- nvinfo : EIATTR_NUM_BARRIERS
	.align		4
        /*00b0*/ 	.byte	0x02, 0x4c
        /*00b2*/ 	.byte	0x01
	.zero		1


	//----- nvinfo : EIATTR_MERCURY_ISA_VERSION
	.align		4
        /*00b4*/ 	.byte	0x03, 0x5f
        /*00b6*/ 	.short	0x0101


	//----- nvinfo : EIATTR_COOP_GROUP_MASK_REGIDS
	.align		4
        /*00b8*/ 	.byte	0x04, 0x29
        /*00ba*/ 	.short	(.L_258 - .L_257)


	//   ....[0]....
.L_257:
        /*00bc*/ 	.word	0xffffffff


	//   ....[1]....
        /*00c0*/ 	.word	0xffffffff


	//   ....[2]....
        /*00c4*/ 	.word	0xffffffff


	//   ....[3]....
        /*00c8*/ 	.word	0xffffffff


	//   ....[4]....
        /*00cc*/ 	.word	0xffffffff


	//   ....[5]....
        /*00d0*/ 	.word	0xffffffff


	//   ....[6]....
        /*00d4*/ 	.word	0xffffffff


	//   ....[7]....
        /*00d8*/ 	.word	0xffffffff


	//   ....[8]....
        /*00dc*/ 	.word	0xffffffff


	//   ....[9]....
        /*00e0*/ 	.word	0xffffffff


	//   ....[10]....
        /*00e4*/ 	.word	0xffffffff


	//   ....[11]....
        /*00e8*/ 	.word	0xffffffff


	//   ....[12]....
        /*00ec*/ 	.word	0xffffffff


	//   ....[13]....
        /*00f0*/ 	.word	0xffffffff


	//   ....[14]....
        /*00f4*/ 	.word	0xffffffff


	//   ....[15]....
        /*00f8*/ 	.word	0xffffffff


	//   ....[16]....
        /*00fc*/ 	.word	0xffffffff


	//   ....[17]....
        /*0100*/ 	.word	0xffffffff


	//   ....[18]....
        /*0104*/ 	.word	0xffffffff


	//   ....[19]....
        /*0108*/ 	.word	0xffffffff


	//   ....[20]....
        /*010c*/ 	.word	0xffffffff


	//   ....[21]....
        /*0110*/ 	.word	0xffffffff


	//   ....[22]....
        /*0114*/ 	.word	0xffffffff


	//   ....[23]....
        /*0118*/ 	.word	0xffffffff


	//   ....[24]....
        /*011c*/ 	.word	0xffffffff


	//   ....[25]....
        /*0120*/ 	.word	0xffffffff


	//   ....[26]....
        /*0124*/ 	.word	0xffffffff


	//   ....[27]....
        /*0128*/ 	.word	0xffffffff


	//   ....[28]....
        /*012c*/ 	.word	0xffffffff


	//   ....[29]....
        /*0130*/ 	.word	0xffffffff


	//   ....[30]....
        /*0134*/ 	.word	0xffffffff


	//   ....[31]....
        /*0138*/ 	.word	0xffffffff


	//   ....[32]....
        /*013c*/ 	.word	0xffffffff


	//   ....[33]....
        /*0140*/ 	.word	0xffffffff


	//   ....[34]....
        /*0144*/ 	.word	0xffffffff


	//   ....[35]....
        /*0148*/ 	.word	0xffffffff


	//   ....[36]....
        /*014c*/ 	.word	0xffffffff


	//   ....[37]....
        /*0150*/ 	.word	0xffffffff


	//   ....[38]....
        /*0154*/ 	.word	0xffffffff


	//   ....[39]....
        /*0158*/ 	.word	0xffffffff


	//   ....[40]....
        /*015c*/ 	.word	0xffffffff


	//   ....[41]....
        /*0160*/ 	.word	0xffffffff


	//   ....[42]....
        /*0164*/ 	.word	0xffffffff


	//   ....[43]....
        /*0168*/ 	.word	0xffffffff


	//   ....[44]....
        /*016c*/ 	.word	0xffffffff


	//   ....[45]....
        /*0170*/ 	.word	0xffffffff


	//   ....[46]....
        /*0174*/ 	.word	0xffffffff


	//   ....[47]....
        /*0178*/ 	.word	0xffffffff


	//   ....[48]....
        /*017c*/ 	.word	0xffffffff


	//   ....[49]....
        /*0180*/ 	.word	0xffffffff


	//   ....[50]....
        /*0184*/ 	.word	0xffffffff


	//   ....[51]....
        /*0188*/ 	.word	0xffffffff


	//   ....[52]....
        /*018c*/ 	.word	0xffffffff


	//   ....[53]....
        /*0190*/ 	.word	0xffffffff


	//   ....[54]....
        /*0194*/ 	.word	0xffffffff


	//   ....[55]....
        /*0198*/ 	.word	0xffffffff


	//   ....[56]....
        /*019c*/ 	.word	0xffffffff


	//   ....[57]....
        /*01a0*/ 	.word	0xffffffff


	//   ....[58]....
        /*01a4*/ 	.word	0xffffffff


	//   ....[59]....
        /*01a8*/ 	.word	0xffffffff


	//   ....[60]....
        /*01ac*/ 	.word	0xffffffff


	//   ....[61]....
        /*01b0*/ 	.word	0xffffffff


	//   ....[62]....
        /*01b4*/ 	.word	0xffffffff


	//   ....[63]....
        /*01b8*/ 	.word	0xffffffff


	//   ....[64]....
        /*01bc*/ 	.word	0xffffffff


	//   ....[65]....
        /*01c0*/ 	.word	0xffffffff


	//   ....[66]....
        /*01c4*/ 	.word	0xffffffff


	//   ....[67]....
        /*01c8*/ 	.word	0xffffffff


	//   ....[68]....
        /*01cc*/ 	.word	0xffffffff


	//   ....[69]....
        /*01d0*/ 	.word	0xffffffff


	//   ....[70]....
        /*01d4*/ 	.word	0xffffffff


	//   ....[71]....
        /*01d8*/ 	.word	0xffffffff


	//   ....[72]....
        /*01dc*/ 	.word	0xffffffff


	//   ....[73]....
        /*01e0*/ 	.word	0xffffffff


	//   ....[74]....
        /*01e4*/ 	.word	0xffffffff


	//   ....[75]....
        /*01e8*/ 	.word	0xffffffff


	//   ....[76]....
        /*01ec*/ 	.word	0xffffffff


	//   ....[77]....
        /*01f0*/ 	.word	0xffffffff


	//   ....[78]....
        /*01f4*/ 	.word	0xffffffff


	//   ....[79]....
        /*01f8*/ 	.word	0xffffffff


	//   ....[80]....
        /*01fc*/ 	.word	0xffffffff


	//   ....[81]....
        /*0200*/ 	.word	0xffffffff


	//   ....[82]....
        /*0204*/ 	.word	0xffffffff


	//   ....[83]....
        /*0208*/ 	.word	0xffffffff


	//   ....[84]....
        /*020c*/ 	.word	0xffffffff


	//   ....[85]....
        /*0210*/ 	.word	0xffffffff


	//   ....[86]....
        /*0214*/ 	.word	0xffffffff


	//   ....[87]....
        /*0218*/ 	.word	0xffffffff


	//   ....[88]....
        /*021c*/ 	.word	0xffffffff


	//   ....[89]....
        /*0220*/ 	.word	0xffffffff


	//   ....[90]....
        /*0224*/ 	.word	0xffffffff


	//   ....[91]....
        /*0228*/ 	.word	0xffffffff


	//   ....[92]....
        /*022c*/ 	.word	0xffffffff


	//   ....[93]....
        /*0230*/ 	.word	0xffffffff


	//   ....[94]....
        /*0234*/ 	.word	0xffffffff


	//   ....[95]....
        /*0238*/ 	.word	0xffffffff


	//   ....[96]....
        /*023c*/ 	.word	0xffffffff


	//   ....[97]....
        /*0240*/ 	.word	0xffffffff


	//   ....[98]....
        /*0244*/ 	.word	0xffffffff


	//   ....[99]....
        /*0248*/ 	.word	0xffffffff


	//   ....[100]....
        /*024c*/ 	.word	0xffffffff


	//   ....[101]....
        /*0250*/ 	.word	0xffffffff


	//   ....[102]....
        /*0254*/ 	.word	0xffffffff


	//   ....[103]....
        /*0258*/ 	.word	0xffffffff


	//   ....[104]....
        /*025c*/ 	.word	0xffffffff


	//   ....[105]....
        /*0260*/ 	.word	0xffffffff


	//   ....[106]....
        /*0264*/ 	.word	0xffffffff


	//   ....[107]....
        /*0268*/ 	.word	0xffffffff


	//   ....[108]....
        /*026c*/ 	.word	0xffffffff


	//   ....[109]....
        /*0270*/ 	.word	0xffffffff


	//   ....[110]....
        /*0274*/ 	.word	0xffffffff


	//   ....[111]....
        /*0278*/ 	.word	0xffffffff


	//   ....[112]....
        /*027c*/ 	.word	0xffffffff


	//   ....[113]....
        /*0280*/ 	.word	0xffffffff


	//   ....[114]....
        /*0284*/ 	.word	0xffffffff


	//   ....[115]....
        /*0288*/ 	.word	0xffffffff


	//   ....[116]....
        /*028c*/ 	.word	0xffffffff


	//   ....[117]....
        /*0290*/ 	.word	0xffffffff


	//   ....[118]....
        /*0294*/ 	.word	0xffffffff


	//   ....[119]....
        /*0298*/ 	.word	0xffffffff


	//   ....[120]....
        /*029c*/ 	.word	0xffffffff


	//   ....[121]....
        /*02a0*/ 	.word	0xffffffff


	//   ....[122]....
        /*02a4*/ 	.word	0xffffffff


	//   ....[123]....
        /*02a8*/ 	.word	0xffffffff


	//   ....[124]....
        /*02ac*/ 	.word	0xffffffff


	//   ....[125]....
        /*02b0*/ 	.word	0xffffffff


	//   ....[126]....
        /*02b4*/ 	.word	0xffffffff


	//   ....[127]....
        /*02b8*/ 	.word	0xffffffff


	//   ....[128]....
        /*02bc*/ 	.word	0xffffffff


	//   ....[129]....
        /*02c0*/ 	.word	0xffffffff


	//   ....[130]....
        /*02c4*/ 	.word	0xffffffff


	//   ....[131]....
        /*02c8*/ 	.word	0xffffffff


	//   ....[132]....
        /*02cc*/ 	.word	0xffffffff


	//   ....[133]....
        /*02d0*/ 	.word	0xffffffff


	//   ....[134]....
        /*02d4*/ 	.word	0xffffffff


	//   ....[135]....
        /*02d8*/ 	.word	0xffffffff


	//   ....[136]....
        /*02dc*/ 	.word	0xffffffff


	//   ....[137]....
        /*02e0*/ 	.word	0xffffffff


	//   ....[138]....
        /*02e4*/ 	.word	0xffffffff


	//   ....[139]....
        /*02e8*/ 	.word	0xffffffff


	//   ....[140]....
        /*02ec*/ 	.word	0xffffffff


	//   ....[141]....
        /*02f0*/ 	.word	0xffffffff


	//   ....[142]....
        /*02f4*/ 	.word	0xffffffff


	//   ....[143]....
        /*02f8*/ 	.word	0xffffffff


	//   ....[144]....
        /*02fc*/ 	.word	0xffffffff


	//   ....[145]....
        /*0300*/ 	.word	0xffffffff


	//   ....[146]....
        /*0304*/ 	.word	0xffffffff


	//   ....[147]....
        /*0308*/ 	.word	0xffffffff


	//   ....[148]....
        /*030c*/ 	.word	0xffffffff


	//   ....[149]....
        /*0310*/ 	.word	0xffffffff


	//   ....[150]....
        /*0314*/ 	.word	0xffffffff


	//   ....[151]....
        /*0318*/ 	.word	0xffffffff


	//   ....[152]....
        /*031c*/ 	.word	0x0500000f


	//   ....[153]....
        /*0320*/ 	.word	0x0500000f


	//   ....[154]....
        /*0324*/ 	.word	0x0500000f


	//   ....[155]....
        /*0328*/ 	.word	0x0500000f


	//   ....[156]....
        /*032c*/ 	.word	0x0500000f


	//   ....[157]....
        /*0330*/ 	.word	0x0500000f


	//   ....[158]....
        /*0334*/ 	.word	0x0500000f


	//   ....[159]....
        /*0338*/ 	.word	0x0500000f


	//   ....[160]....
        /*033c*/ 	.word	0x0500000f


	//   ....[161]....
        /*0340*/ 	.word	0x0500000f


	//   ....[162]....
        /*0344*/ 	.word	0x0500000f


	//   ....[163]....
        /*0348*/ 	.word	0x0500000f


	//   ....[164]....
        /*034c*/ 	.word	0x0500000f


	//   ....[165]....
        /*0350*/ 	.word	0x0500000f


	//   ....[166]....
        /*0354*/ 	.word	0x0500000f


	//   ....[167]....
        /*0358*/ 	.word	0x0500000f


	//   ....[168]....
        /*035c*/ 	.word	0x0500000f


	//   ....[169]....
        /*0360*/ 	.word	0x0500000f


	//   ....[170]....
        /*0364*/ 	.word	0x0500000f


	//   ....[171]....
        /*0368*/ 	.word	0x0500000f


	//   ....[172]....
        /*036c*/ 	.word	0x0500000f


	//   ....[173]....
        /*0370*/ 	.word	0x0500000f


	//   ....[174]....
        /*0374*/ 	.word	0x0500000f


	//   ....[175]....
        /*0378*/ 	.word	0x0500000f


	//   ....[176]....
        /*037c*/ 	.word	0x0500000f


	//   ....[177]....
        /*0380*/ 	.word	0x0500000f


	//   ....[178]....
        /*0384*/ 	.word	0x0500000f


	//   ....[179]....
        /*0388*/ 	.word	0x0500000f


	//   ....[180]....
        /*038c*/ 	.word	0x0500000f


	//   ....[181]....
        /*0390*/ 	.word	0x0500000f


	//   ....[182]....
        /*0394*/ 	.word	0x0500000f


	//   ....[183]....
        /*0398*/ 	.word	0x0500000f


	//   ....[184]....
        /*039c*/ 	.word	0x0500000f


	//   ....[185]....
        /*03a0*/ 	.word	0x0500000f


	//   ....[186]....
        /*03a4*/ 	.word	0x0500000f


	//   ....[187]....
        /*03a8*/ 	.word	0x0500000f


	//   ....[188]....
        /*03ac*/ 	.word	0x0500000f


	//   ....[189]....
        /*03b0*/ 	.word	0x0500000f


	//   ....[190]....
        /*03b4*/ 	.word	0x0500000f


	//   ....[191]....
        /*03b8*/ 	.word	0x0500000f


	//   ....[192]....
        /*03bc*/ 	.word	0x0500000f


	//   ....[193]....
        /*03c0*/ 	.word	0x0500000f


	//   ....[194]....
        /*03c4*/ 	.word	0x0500000f


	//   ....[195]....
        /*03c8*/ 	.word	0x0500000f


	//   ....[196]....
        /*03cc*/ 	.word	0x0500000f


	//   ....[197]....
        /*03d0*/ 	.word	0x0500000f


	//   ....[198]....
        /*03d4*/ 	.word	0x0500000f


	//   ....[199]....
        /*03d8*/ 	.word	0x0500000f


	//   ....[200]....
        /*03dc*/ 	.word	0x0500000f


	//   ....[201]....
        /*03e0*/ 	.word	0x0500000f


	//   ....[202]....
        /*03e4*/ 	.word	0x0500000f


	//   ....[203]....
        /*03e8*/ 	.word	0x0500000f


	//   ....[204]....
        /*03ec*/ 	.word	0x0500000f


	//   ....[205]....
        /*03f0*/ 	.word	0x0500000f


	//   ....[206]....
        /*03f4*/ 	.word	0x0500000f


	//   ....[207]....
        /*03f8*/ 	.word	0x0500000f


	//   ....[208]....
        /*03fc*/ 	.word	0x0500000f


	//   ....[209]....
        /*0400*/ 	.word	0x0500000f


	//   ....[210]....
        /*0404*/ 	.word	0x0500000f


	//   ....[211]....
        /*0408*/ 	.word	0x0500000f


	//   ....[212]....
        /*040c*/ 	.word	0x0500000f


	//   ....[213]....
        /*0410*/ 	.word	0x0500000f


	//   ....[214]....
        /*0414*/ 	.word	0x0500000f


	//   ....[215]....
        /*0418*/ 	.word	0x0500000f


	//   ....[216]....
        /*041c*/ 	.word	0x0500000f


	//   ....[217]....
        /*0420*/ 	.word	0x0500000f


	//   ....[218]....
        /*0424*/ 	.word	0x0500000f


	//   ....[219]....
        /*0428*/ 	.word	0x0500000f


	//   ....[220]....
        /*042c*/ 	.word	0x0500000f


	//   ....[221]....
        /*0430*/ 	.word	0x0500000f


	//   ....[222]....
        /*0434*/ 	.word	0x0500000f


	//   ....[223]....
        /*0438*/ 	.word	0x0500000f


	//----- nvinfo : EIATTR_COOP_GROUP_INSTR_OFFSETS
	.align		4
.L_258:
        /*043c*/ 	.byte	0x04, 0x28
        /*043e*/ 	.short	(.L_260 - .L_259)


	//   ....[0]....
.L_259:
        /*0440*/ 	.word	0x000002f0


	//   ....[1]....
        /*0444*/ 	.word	0x00000620


	//   ....[2]....
        /*0448*/ 	.word	0x00000ee0


	//   ....[3]....
        /*044c*/ 	.word	0x00000f20


	//   ....[4]....
        /*0450*/ 	.word	0x00000f30


	//   ....[5]....
        /*0454*/ 	.word	0x00000f90


	//   ....[6]....
        /*0458*/ 	.word	0x00000fc0


	//   ....[7]....
        /*045c*/ 	.word	0x00000fd0


	//   ....[8]....
        /*0460*/ 	.word	0x00001030


	//   ....[9]....
        /*0464*/ 	.word	0x00001060


	//   ....[10]....
        /*0468*/ 	.word	0x00001070


	//   ....[11]....
        /*046c*/ 	.word	0x000010d0


	//   ....[12]....
        /*0470*/ 	.word	0x00001100


	//   ....[13]....
        /*0474*/ 	.word	0x00001110


	//   ....[14]....
        /*0478*/ 	.word	0x00001170


	//   ....[15]....
        /*047c*/ 	.word	0x00001190


	//   ....[16]....
        /*0480*/ 	.word	0x000011b0


	//   ....[17]....
        /*0484*/ 	.word	0x000012b0


	//   ....[18]....
        /*0488*/ 	.word	0x000014c0


	//   ....[19]....
        /*048c*/ 	.word	0x000016b0


	//   ....[20]....
        /*0490*/ 	.word	0x00003b40


	//   ....[21]....
        /*0494*/ 	.word	0x00003e70


	//   ....[22]....
        /*0498*/ 	.word	0x000046c0


	//   ....[23]....
        /*049c*/ 	.word	0x00004760


	//   ....[24]....
        /*04a0*/ 	.word	0x000047a0


	//   ....[25]....
        /*04a4*/ 	.word	0x000047b0


	//   ....[26]....
        /*04a8*/ 	.word	0x000047e0


	//   ....[27]....
        /*04ac*/ 	.word	0x00004820


	//   ....[28]....
        /*04b0*/ 	.word	0x00004870


	//   ....[29]....
        /*04b4*/ 	.word	0x00004890


	//   ....[30]....
        /*04b8*/ 	.word	0x000048c0


	//   ....[31]....
        /*04bc*/ 	.word	0x00004920


	//   ....[32]....
        /*04c0*/ 	.word	0x00004940


	//   ....[33]....
        /*04c4*/ 	.word	0x00004960


	//   ....[34]....
        /*04c8*/ 	.word	0x000049e0


	//   ....[35]....
        /*04cc*/ 	.word	0x000049f0


	//   ....[36]....
        /*04d0*/ 	.word	0x00004a00


	//   ....[37]....
        /*04d4*/ 	.word	0x00004d30


	//   ....[38]....
        /*04d8*/ 	.word	0x00004d90


	//   ....[39]....
        /*04dc*/ 	.word	0x00004e50


	//   ....[40]....
        /*04e0*/ 	.word	0x00005220


	//   ....[41]....
        /*04e4*/ 	.word	0x00005390


	//   ....[42]....
        /*04e8*/ 	.word	0x000053f0


	//   ....[43]....
        /*04ec*/ 	.word	0x00005420


	//   ....[44]....
        /*04f0*/ 	.word	0x00005430


	//   ....[45]....
        /*04f4*/ 	.word	0x000054c0


	//   ....[46]....
        /*04f8*/ 	.word	0x000054f0


	//   ....[47]....
        /*04fc*/ 	.word	0x00005510


	//   ....[48]....
        /*0500*/ 	.word	0x00005580


	//   ....[49]....
        /*0504*/ 	.word	0x000055c0


	//   ....[50]....
        /*0508*/ 	.word	0x000055d0


	//   ....[51]....
        /*050c*/ 	.word	0x000055e0


	//   ....[52]....
        /*0510*/ 	.word	0x00005650


	//   ....[53]....
        /*0514*/ 	.word	0x00005690


	//   ....[54]....
        /*0518*/ 	.word	0x000056a0


	//   ....[55]....
        /*051c*/ 	.word	0x00005740


	//   ....[56]....
        /*0520*/ 	.word	0x00005760


	//   ....[57]....
        /*0524*/ 	.word	0x00005770


	//   ....[58]....
        /*0528*/ 	.word	0x000058f0


	//   ....[59]....
        /*052c*/ 	.word	0x00005a60


	//   ....[60]....
        /*0530*/ 	.word	0x00005ad0


	//   ....[61]....
        /*0534*/ 	.word	0x00005b00


	//   ....[62]....
        /*0538*/ 	.word	0x00005b10


	//   ....[63]....
        /*053c*/ 	.word	0x00005ba0


	//   ....[64]....
        /*0540*/ 	.word	0x00005bc0


	//   ....[65]....
        /*0544*/ 	.word	0x00005bd0


	//   ....[66]....
        /*0548*/ 	.word	0x00005c40


	//   ....[67]....
        /*054c*/ 	.word	0x00005c80


	//   ....[68]....
        /*0550*/ 	.word	0x00005c90


	//   ....[69]....
        /*0554*/ 	.word	0x00005ca0


	//   ....[70]....
        /*0558*/ 	.word	0x00005d20


	//   ....[71]....
        /*055c*/ 	.word	0x00005d50


	//   ....[72]....
        /*0560*/ 	.word	0x00005d60


	//   ....[73]....
        /*0564*/ 	.word	0x00005dd0


	//   ....[74]....
        /*0568*/ 	.word	0x00005e10


	//   ....[75]....
        /*056c*/ 	.word	0x00005e20


	//   ....[76]....
        /*0570*/ 	.word	0x00008750


	//   ....[77]....
        /*0574*/ 	.word	0x00008c30


	//   ....[78]....
        /*0578*/ 	.word	0x00009630


	//   ....[79]....
        /*057c*/ 	.word	0x00009670


	//   ....[80]....
        /*0580*/ 	.word	0x000096d0


	//   ....[81]....
        /*0584*/ 	.word	0x000096f0


	//   ....[82]....
        /*0588*/ 	.word	0x00009700


	//   ....[83]....
        /*058c*/ 	.word	0x00009770


	//   ....[84]....
        /*0590*/ 	.word	0x00009790


	//   ....[85]....
        /*0594*/ 	.word	0x000097a0


	//   ....[86]....
        /*0598*/ 	.word	0x00009810


	//   ....[87]....
        /*059c*/ 	.word	0x00009830


	//   ....[88]....
        /*05a0*/ 	.word	0x00009840


	//   ....[89]....
        /*05a4*/ 	.word	0x000098b0


	//   ....[90]....
        /*05a8*/ 	.word	0x000098d0


	//   ....[91]....
        /*05ac*/ 	.word	0x000098f0


	//   ....[92]....
        /*05b0*/ 	.word	0x00009950


	//   ....[93]....
        /*05b4*/ 	.word	0x00009cd0


	//   ....[94]....
        /*05b8*/ 	.word	0x00009de0


	//   ....[95]....
        /*05bc*/ 	.word	0x00009e70


	//   ....[96]....
        /*05c0*/ 	.word	0x0000c5a0


	//   ....[97]....
        /*05c4*/ 	.word	0x0000ca10


	//   ....[98]....
        /*05c8*/ 	.word	0x0000d3f0


	//   ....[99]....
        /*05cc*/ 	.word	0x0000d460


	//   ....[100]....
        /*05d0*/ 	.word	0x0000d4a0


	//   ....[101]....
        /*05d4*/ 	.word	0x0000d4c0


	//   ....[102]....
        /*05d8*/ 	.word	0x0000d4e0


	//   ....[103]....
        /*05dc*/ 	.word	0x0000d520


	//   ....[104]....
        /*05e0*/ 	.word	0x0000d560


	//   ....[105]....
        /*05e4*/ 	.word	0x0000d580


	//   ....[106]....
        /*05e8*/ 	.word	0x0000d5b0


	//   ....[107]....
        /*05ec*/ 	.word	0x0000d610


	//   ....[108]....
        /*05f0*/ 	.word	0x0000d620


	//   ....[109]....
        /*05f4*/ 	.word	0x0000d650


	//   ....[110]....
        /*05f8*/ 	.word	0x0000d6d0


	//   ....[111]....
        /*05fc*/ 	.word	0x0000d6e0


	//   ....[112]....
        /*0600*/ 	.word	0x0000d6f0


	//   ....[113]....
        /*0604*/ 	.word	0x0000db40


	//   ....[114]....
        /*0608*/ 	.word	0x0000db70


	//   ....[115]....
        /*060c*/ 	.word	0x0000dba0


	//   ....[116]....
        /*0610*/ 	.word	0x0000df40


	//   ....[117]....
        /*0614*/ 	.word	0x0000e0b0


	//   ....[118]....
        /*0618*/ 	.word	0x0000e110


	//   ....[119]....
        /*061c*/ 	.word	0x0000e140


	//   ....[120]....
        /*0620*/ 	.word	0x0000e150


	//   ....[121]....
        /*0624*/ 	.word	0x0000e1d0


	//   ....[122]....
        /*0628*/ 	.word	0x0000e200


	//   ....[123]....
        /*062c*/ 	.word	0x0000e210


	//   ....[124]....
        /*0630*/ 	.word	0x0000e290


	//   ....[125]....
        /*0634*/ 	.word	0x0000e2c0


	//   ....[126]....
        /*0638*/ 	.word	0x0000e2d0


	//   ....[127]....
        /*063c*/ 	.word	0x0000e350


	//   ....[128]....
        /*0640*/ 	.word	0x0000e3a0


	//   ....[129]....
        /*0644*/ 	.word	0x0000e3b0


	//   ....[130]....
        /*0648*/ 	.word	0x0000e440


	//   ....[131]....
        /*064c*/ 	.word	0x0000e470


	//   ....[132]....
        /*0650*/ 	.word	0x0000e480


	//   ....[133]....
        /*0654*/ 	.word	0x0000e490


	//   ....[134]....
        /*0658*/ 	.word	0x0000e5f0


	//   ....[135]....
        /*065c*/ 	.word	0x0000e760


	//   ....[136]....
        /*0660*/ 	.word	0x0000e7d0


	//   ....[137]....
        /*0664*/ 	.word	0x0000e800


	//   ....[138]....
        /*0668*/ 	.word	0x0000e840


	//   ....[139]....
        /*066c*/ 	.word	0x0000e880


	//   ....[140]....
        /*0670*/ 	.word	0x0000e8b0


	//   ....[141]....
        /*0674*/ 	.word	0x0000e8e0


	//   ....[142]....
        /*0678*/ 	.word	0x0000e920


	//   ....[143]....
        /*067c*/ 	.word	0x0000e980


	//   ....[144]....
        /*0680*/ 	.word	0x0000e990


	//   ....[145]....
        /*0684*/ 	.word	0x0000ea00


	//   ....[146]....
        /*0688*/ 	.word	0x0000ea40


	//   ....[147]....
        /*068c*/ 	.word	0x0000ea50


	//   ....[148]....
        /*0690*/ 	.word	0x0000ead0


	//   ....[149]....
        /*0694*/ 	.word	0x0000eb00


	//   ....[150]....
        /*0698*/ 	.word	0x0000eb10


	//   ....[151]....
        /*069c*/ 	.word	0x0000eb20


	//   ....[152]....
        /*06a0*/ 	.word	0x00011320


	//   ....[153]....
        /*06a4*/ 	.word	0x000113b0


	//   ....[154]....
        /*06a8*/ 	.word	0x00011480


	//   ....[155]....
        /*06ac*/ 	.word	0x000114e0


	//   ....[156]....
        /*06b0*/ 	.word	0x00011540


	//   ....[157]....
        /*06b4*/ 	.word	0x00011600


	//   ....[158]....
        /*06b8*/ 	.word	0x00011690


	//   ....[159]....
        /*06bc*/ 	.word	0x000116f0


	//   ....[160]....
        /*06c0*/ 	.word	0x000117c0


	//   ....[161]....
        /*06c4*/ 	.word	0x00011810


	//   ....[162]....
        /*06c8*/ 	.word	0x00011870


	//   ....[163]....
        /*06cc*/ 	.word	0x00011930


	//   ....[164]....
        /*06d0*/ 	.word	0x00011990


	//   ....[165]....
        /*06d4*/ 	.word	0x000119f0


	//   ....[166]....
        /*06d8*/ 	.word	0x00011ad0


	//   ....[167]....
        /*06dc*/ 	.word	0x00011b20


	//   ....[168]....
        /*06e0*/ 	.word	0x00011b80


	//   ....[169]....
        /*06e4*/ 	.word	0x00011bb0


	//   ....[170]....
        /*06e8*/ 	.word	0x00011c90


	//   ....[171]....
        /*06ec*/ 	.word	0x00011d10


	//   ....[172]....
        /*06f0*/ 	.word	0x00011de0


	//   ....[173]....
        /*06f4*/ 	.word	0x00011e60


	//   ....[174]....
        /*06f8*/ 	.word	0x00011eb0


	//   ....[175]....
        /*06fc*/ 	.word	0x00011f50


	//   ....[176]....
        /*0700*/ 	.word	0x00011fd0


	//   ....[177]....
        /*0704*/ 	.word	0x00012030


	//   ....[178]....
        /*0708*/ 	.word	0x000120f0


	//   ....[179]....
        /*070c*/ 	.word	0x00012140


	//   ....[180]....
        /*0710*/ 	.word	0x000121a0


	//   ....[181]....
        /*0714*/ 	.word	0x00012280


	//   ....[182]....
        /*0718*/ 	.word	0x000122d0


	//   ....[183]....
        /*071c*/ 	.word	0x00012330


	//   ....[184]....
        /*0720*/ 	.word	0x00012400


	//   ....[185]....
        /*0724*/ 	.word	0x00012450


	//   ....[186]....
        /*0728*/ 	.word	0x000124b0


	//   ....[187]....
        /*072c*/ 	.word	0x000124e0


	//   ....[188]....
        /*0730*/ 	.word	0x00012620


	//   ....[189]....
        /*0734*/ 	.word	0x000126b0


	//   ....[190]....
        /*0738*/ 	.word	0x00012780


	//   ....[191]....
        /*073c*/ 	.word	0x000127e0


	//   ....[192]....
        /*0740*/ 	.word	0x00012880


	//   ....[193]....
        /*0744*/ 	.word	0x000128e0


	//   ....[194]....
        /*0748*/ 	.word	0x00012970


	//   ....[195]....
        /*074c*/ 	.word	0x00012a10


	//   ....[196]....
        /*0750*/ 	.word	0x00012a70


	//   ....[197]....
        /*0754*/ 	.word	0x00012af0


	//   ....[198]....
        /*0758*/ 	.word	0x00012b70


	//   ....[199]....
        /*075c*/ 	.word	0x00012c40


	//   ....[200]....
        /*0760*/ 	.word	0x00012c90


	//   ....[201]....
        /*0764*/ 	.word	0x00012cf0


	//   ....[202]....
        /*0768*/ 	.word	0x00012dc0


	//   ....[203]....
        /*076c*/ 	.word	0x00012e10


	//   ....[204]....
        /*0770*/ 	.word	0x00012e70


	//   ....[205]....
        /*0774*/ 	.word	0x00012ea0


	//   ....[206]....
        /*0778*/ 	.word	0x00012f80


	//   ....[207]....
        /*077c*/ 	.word	0x00013010


	//   ....[208]....
        /*0780*/ 	.word	0x000130e0


	//   ....[209]....
        /*0784*/ 	.word	0x00013160


	//   ....[210]....
        /*0788*/ 	.word	0x000131d0


	//   ....[211]....
        /*078c*/ 	.word	0x00013240


	//   ....[212]....
        /*0790*/ 	.word	0x000132c0


	//   ....[213]....
        /*0794*/ 	.word	0x00013320


	//   ....[214]....
        /*0798*/ 	.word	0x000133e0


	//   ....[215]....
        /*079c*/ 	.word	0x00013430


	//   ....[216]....
        /*07a0*/ 	.word	0x00013490


	//   ....[217]....
        /*07a4*/ 	.word	0x00013560


	//   ....[218]....
        /*07a8*/ 	.word	0x000135b0


	//   ....[219]....
        /*07ac*/ 	.word	0x00013610


	//   ....[220]....
        /*07b0*/ 	.word	0x000136e0


	//   ....[221]....
        /*07b4*/ 	.word	0x00013730


	//   ....[222]....
        /*07b8*/ 	.word	0x00013790


	//   ....[223]....
        /*07bc*/ 	.word	0x00013890


	//----- nvinfo : EIATTR_VRC_CTA_INIT_COUNT
	.align		4
.L_260:
        /*07c0*/ 	.byte	0x02, 0x4a
	.zero		1
	.zero		1


	//----- nvinfo : EIATTR_EXIT_INSTR_OFFSETS
	.align		4
        /*07c4*/ 	.byte	0x04, 0x1c
        /*07c6*/ 	.short	(.L_262 - .L_261)


	//   ....[0]....
.L_261:
        /*07c8*/ 	.word	0x00002140


	//   ....[1]....
        /*07cc*/ 	.word	0x000024a0


	//   ....[2]....
        /*07d0*/ 	.word	0x00003150


	//   ....[3]....
        /*07d4*/ 	.word	0x000032e0


	//   ....[4]....
        /*07d8*/ 	.word	0x00003800


	//   ....[5]....
        /*07dc*/ 	.word	0x000038a0


	//   ....[6]....
        /*07e0*/ 	.word	0x00006c50


	//   ....[7]....
        /*07e4*/ 	.word	0x00006e80


	//   ....[8]....
        /*07e8*/ 	.word	0x00007b70


	//   ....[9]....
        /*07ec*/ 	.word	0x00007d30


	//   ....[10]....
        /*07f0*/ 	.word	0x00008250


	//   ....[11]....
        /*07f4*/ 	.word	0x000082f0


	//   ....[12]....
        /*07f8*/ 	.word	0x00008310


	//   ....[13]....
        /*07fc*/ 	.word	0x0000c080


	//   ....[14]....
        /*0800*/ 	.word	0x0000c170


	//   ....[15]....
        /*0804*/ 	.word	0x000111e0


	//   ....[16]....
        /*0808*/ 	.word	0x000112d0


	//----- nvinfo : EIATTR_MAX_THREADS
	.align		4
.L_262:
        /*080c*/ 	.byte	0x04, 0x05
        /*080e*/ 	.short	(.L_264 - .L_263)
.L_263:
        /*0810*/ 	.word	0x00000100
        /*0814*/ 	.word	0x00000001
        /*0818*/ 	.word	0x00000001


	//----- nvinfo : EIATTR_CRS_STACK_SIZE
	.align		4
.L_264:
        /*081c*/ 	.byte	0x04, 0x1e
        /*081e*/ 	.short	(.L_266 - .L_265)
.L_265:
        /*0820*/ 	.word	0x00000000


	//----- nvinfo : EIATTR_CBANK_PARAM_SIZE
	.align		4
.L_266:
        /*0824*/ 	.byte	0x03, 0x19
        /*0826*/ 	.short	0x005c


	//----- nvinfo : EIATTR_PARAM_CBANK
	.align		4
        /*0828*/ 	.byte	0x04, 0x0a
        /*082a*/ 	.short	(.L_268 - .L_267)
	.align		4
.L_267:
        /*082c*/ 	.word	index@(.nv.constant0._ZN6thrust24THRUST_300001_SM_1000_NS8cuda_cub4core6detail13_kernel_agentINS1_15__reduce_by_key16ReduceByKeyAgentINS0_6detail15normal_iteratorINS0_10device_ptrIiEEEENS0_12zip_iteratorIN4cuda3std3__45tupleIJNS8_INS9_IfEEEESB_EEEEESB_SK_NSF_8equal_toIiEE11my_max_funcPiiEEJSB_SK_SB_SK_SO_N3cub18CUB_300001_SM_100024ReduceByKeyScanTileStateINSG_IJfiEEEiLb0EEESM_SN_iiEEEvDpT0_)
        /*0830*/ 	.short	0x0380
        /*0832*/ 	.short	0x005c


	//----- nvinfo : EIATTR_SW_WAR
	.align		4
.L_268:
        /*0834*/ 	.byte	0x04, 0x36
        /*0836*/ 	.short	(.L_270 - .L_269)
.L_269:
        /*0838*/ 	.word	0x00000008
.L_270:


//--------------------- .nv.info._ZN6thrust24THRUST_300001_SM_1000_NS8cuda_cub4core6detail13_kernel_agentINS1_15__reduce_by_key9InitAgentIN3cub18CUB_300001_SM_100024ReduceByKeyScanTileStateIN4cuda3std3__45tupleIJfiEEEiLb0EEEiPiEEJSF_iSG_EEEvDpT0_ --------------------------
	.section	.nv.info._ZN6thrust24THRUST_300001_SM_1000_NS8cuda_cub4core6detail13_kernel_agentINS1_15__reduce_by_key9InitAgentIN3cub18CUB_300001_SM_100024ReduceByKeyScanTileStateIN4cuda3std3__45tupleIJfiEEEiLb0EEEiPiEEJSF_iSG_EEEvDpT0_,"",@"SHT_CUDA_INFO"
	.sectionflags	@""
	.align	4


	//----- nvinfo : EIATTR_CUDA_API_VERSION
	.align		4
        /*0000*/ 	.byte	0x04, 0x37
        /*0002*/ 	.short	(.L_272 - .L_271)
.L_271:
        /*0004*/ 	.word	0x00000082


	//----- nvinfo : EIATTR_KPARAM_INFO
	.align		4
.L_272:
        /*0008*/ 	.byte	0x04, 0x17
        /*000a*/ 	.short	(.L_274 - .L_273)
.L_273:
        /*000c*/ 	.word	0x00000000
        /*0010*/ 	.short	0x0002
        /*0012*/ 	.short	0x0020
        /*0014*/ 	.byte	0x00, 0xf5, 0x21, 0x00


	//----- nvinfo : EIATTR_KPARAM_INFO
	.align		4
.L_274:
        /*0018*/ 	.byte	0x04, 0x17
        /*001a*/ 	.short	(.L_276 - .L_275)
.L_275:
        /*001c*/ 	.word	0x00000000
        /*0020*/ 	.short	0x0001
        /*0022*/ 	.short	0x0018
        /*0024*/ 	.byte	0x00, 0xf0, 0x11, 0x00


	//----- nvinfo : EIATTR_KPARAM_INFO
	.align		4
.L_276:
        /*0028*/ 	.byte	0x04, 0x17
        /*002a*/ 	.short	(.L_278 - .L_277)
.L_277:
        /*002c*/ 	.word	0x00000000
        /*0030*/ 	.short	0x0000
        /*0032*/ 	.short	0x0000
        /*0034*/ 	.byte	0x00, 0xf0, 0x61, 0x00


	//----- nvinfo : EIATTR_SPARSE_MMA_MASK
	.align		4
.L_278:
        /*0038*/ 	.byte	0x03, 0x50
        /*003a*/ 	.short	0x0000


	//----- nvinfo : EIATTR_MAXREG_COUNT
	.align		4
        /*003c*/ 	.byte	0x03, 0x1b
        /*003e*/ 	.short	0x00ff


	//----- nvinfo : EIATTR_MERCURY_ISA_VERSION
	.align		4
        /*0040*/ 	.byte	0x03, 0x5f
        /*0042*/ 	.short	0x0101


	//----- nvinfo : EIATTR_VRC_CTA_INIT_COUNT
	.align		4
        /*0044*/ 	.byte	0x02, 0x4a
	.zero		1
	.zero		1


	//----- nvinfo : EIATTR_EXIT_INSTR_OFFSETS
	.align		4
        /*0048*/ 	.byte	0x04, 0x1c
        /*004a*/ 	.short	(.L_280 - .L_279)


	//   ....[0]....
.L_279:
        /*004c*/ 	.word	0x00000120


	//   ....[1]....
        /*0050*/ 	.word	0x00000150


	//----- nvinfo : EIATTR_MAX_THREADS
	.align		4
.L_280:
        /*0054*/ 	.byte	0x04, 0x05
        /*0056*/ 	.short	(.L_282 - .L_281)
.L_281:
        /*0058*/ 	.word	0x00000080
        /*005c*/ 	.word	0x00000001
        /*0060*/ 	.word	0x00000001


	//----- nvinfo : EIATTR_CBANK_PARAM_SIZE
	.align		4
.L_282:
        /*0064*/ 	.byte	0x03, 0x19
        /*0066*/ 	.short	0x0028


	//----- nvinfo : EIATTR_PARAM_CBANK
	.align		4
        /*0068*/ 	.byte	0x04, 0x0a
        /*006a*/ 	.short	(.L_284 - .L_283)
	.align		4
.L_283:
        /*006c*/ 	.word	index@(.nv.constant0._ZN6thrust24THRUST_300001_SM_1000_NS8cuda_cub4core6detail13_kernel_agentINS1_15__reduce_by_key9InitAgentIN3cub18CUB_300001_SM_100024ReduceByKeyScanTileStateIN4cuda3std3__45tupleIJfiEEEiLb0EEEiPiEEJSF_iSG_EEEvDpT0_)
        /*0070*/ 	.short	0x0380
        /*0072*/ 	.short	0x0028


	//----- nvinfo : EIATTR_SW_WAR
	.align		4
.L_284:
        /*0074*/ 	.byte	0x04, 0x36
        /*0076*/ 	.short	(.L_286 - .L_285)
.L_285:
        /*0078*/ 	.word	0x00000008
.L_286:


//--------------------- .nv.info._ZN3cub18CUB_300001_SM_10006detail9transform16transform_kernelINS2_10policy_hubILb1EN4cuda3std3__45tupleIJN6thrust24THRUST_300001_SM_1000_NS6detail15normal_iteratorINSA_7pointerINS8_IJfiEEENSA_8cuda_cub3tagENSA_11use_defaultESH_EEEEEEEE10policy1000ElNS7_10__identityENSA_12zip_iteratorINS8_IJNSC_INSA_10device_ptrIfEEEENSC_INSP_IiEEEEEEEEEJPSE_EEEvT0_iT1_T2_DpNS2_10kernel_argIT3_EE --------------------------
	.section	.nv.info._ZN3cub18CUB_300001_SM_10006detail9transform16transform_kernelINS2_10policy_hubILb1EN4cuda3std3__45tupleIJN6thrust24THRUST_300001_SM_1000_NS6detail15normal_iteratorINSA_7pointerINS8_IJfiEEENSA_8cuda_cub3tagENSA_11use_defaultESH_EEEEEEEE10policy1000ElNS7_10__identityENSA_12zip_iteratorINS8_IJNSC_INSA_10device_ptrIfEEEENSC_INSP_IiEEEEEEEEEJPSE_EEEvT0_iT1_T2_DpNS2_10kernel_argIT3_EE,"",@"SHT_CUDA_INFO"
	.sectionflags	@""
	.align	4


	//----- nvinfo : EIATTR_CUDA_API_VERSION
	.align		4
        /*0000*/ 	.byte	0x04, 0x37
        /*0002*/ 	.short	(.L_288 - .L_287)
.L_287:
        /*0004*/ 	.word	0x00000082


	//----- nvinfo : EIATTR_KPARAM_INFO
	.align		4
.L_288:
        /*0008*/ 	.byte	0x04, 0x17
        /*000a*/ 	.short	(.L_290 - .L_289)
.L_289:
        /*000c*/ 	.word	0x00000000
        /*0010*/ 	.short	0x0004
        /*0012*/ 	.short	0x0020
        /*0014*/ 	.byte	0x00, 0xf0, 0x41, 0x00


	//----- nvinfo : EIATTR_KPARAM_INFO
	.align		4
.L_290:
        /*0018*/ 	.byte	0x04, 0x17
        /*001a*/ 	.short	(.L_292 - .L_291)
.L_291:
        /*001c*/ 	.word	0x00000000
        /*0020*/ 	.short	0x0003
        /*0022*/ 	.short	0x0010
        /*0024*/ 	.byte	0x00, 0xf0, 0x41, 0x00


	//----- nvinfo : EIATTR_KPARAM_INFO
	.align		4
.L_292:
        /*0028*/ 	.byte	0x04, 0x17
        /*002a*/ 	.short	(.L_294 - .L_293)
.L_293:
        /*002c*/ 	.word	0x00000000
        /*0030*/ 	.short	0x0002
        /*0032*/ 	.short	0x000c
        /*0034*/ 	.byte	0x00, 0xf0, 0x05, 0x00


	//----- nvinfo : EIATTR_KPARAM_INFO
	.align		4
.L_294:
        /*0038*/ 	.byte	0x04, 0x17
        /*003a*/ 	.short	(.L_296 - .L_295)
.L_295:
        /*003c*/ 	.word	0x00000000
        /*0040*/ 	.short	0x0001
        /*0042*/ 	.short	0x0008
        /*0044*/ 	.byte	0x00, 0xf0, 0x11, 0x00


	//----- nvinfo : EIATTR_KPARAM_INFO
	.align		4
.L_296:
        /*0048*/ 	.byte	0x04, 0x17
        /*004a*/ 	.short	(.L_298 - .L_297)
.L_297:
        /*004c*/ 	.word	0x00000000
        /*0050*/ 	.short	0x0000
        /*0052*/ 	.short	0x0000
        /*0054*/ 	.byte	0x00, 0xf0, 0x21, 0x00


	//----- nvinfo : EIATTR_SPARSE_MMA_MASK
	.align		4
.L_298:
        /*0058*/ 	.byte	0x03, 0x50
        /*005a*/ 	.short	0x0000


	//----- nvinfo : EIATTR_MAXREG_COUNT
	.align		4
        /*005c*/ 	.byte	0x03, 0x1b
        /*005e*/ 	.short	0x00ff


	//----- nvinfo : EIATTR_MERCURY_ISA_VERSION
	.align		4
        /*0060*/ 	.byte	0x03, 0x5f
        /*0062*/ 	.short	0x0101


	//----- nvinfo : EIATTR_VRC_CTA_INIT_COUNT
	.align		4
        /*0064*/ 	.byte	0x02, 0x4a
	.zero		1
	.zero		1


	//----- nvinfo : EIATTR_EXIT_INSTR_OFFSETS
	.align		4
        /*0068*/ 	.byte	0x04, 0x1c
        /*006a*/ 	.short	(.L_300 - .L_299)


	//   ....[0]....
.L_299:
        /*006c*/ 	.word	0x000002f0


	//   ....[1]....
        /*0070*/ 	.word	0x00000bc0


	//   ....[2]....
        /*0074*/ 	.word	0x00000e70


	//   ....[3]....
        /*0078*/ 	.word	0x00000ff0


	//   ....[4]....
        /*007c*/ 	.word	0x00001020


	//   ....[5]....
        /*0080*/ 	.word	0x000010a0


	//   ....[6]....
        /*0084*/ 	.word	0x000010c0


	//   ....[7]....
        /*0088*/ 	.word	0x00001570


	//   ....[8]....
        /*008c*/ 	.word	0x00001720


	//   ....[9]....
        /*0090*/ 	.word	0x00001840


	//   ....[10]....
        /*0094*/ 	.word	0x000018d0


	//----- nvinfo : EIATTR_MAX_THREADS
	.align		4
.L_300:
        /*0098*/ 	.byte	0x04, 0x05
        /*009a*/ 	.short	(.L_302 - .L_301)
.L_301:
        /*009c*/ 	.word	0x00000080
        /*00a0*/ 	.word	0x00000001
        /*00a4*/ 	.word	0x00000001


	//----- nvinfo : EIATTR_CRS_STACK_SIZE
	.align		4
.L_302:
        /*00a8*/ 	.byte	0x04, 0x1e
        /*00aa*/ 	.short	(.L_304 - .L_303)
.L_303:
        /*00ac*/ 	.word	0x00000000


	//----- nvinfo : EIATTR_CBANK_PARAM_SIZE
	.align		4
.L_304:
        /*00b0*/ 	.byte	0x03, 0x19
        /*00b2*/ 	.short	0x0030


	//----- nvinfo : EIATTR_PARAM_CBANK
	.align		4
        /*00b4*/ 	.byte	0x04, 0x0a
        /*00b6*/ 	.short	(.L_306 - .L_305)
	.align		4
.L_305:
        /*00b8*/ 	.word	index@(.nv.constant0._ZN3cub18CUB_300001_SM_10006detail9transform16transform_kernelINS2_10policy_hubILb1EN4cuda3std3__45tupleIJN6thrust24THRUST_300001_SM_1000_NS6detail15normal_iteratorINSA_7pointerINS8_IJfiEEENSA_8cuda_cub3tagENSA_11use_defaultESH_EEEEEEEE10policy1000ElNS7_10__identityENSA_12zip_iteratorINS8_IJNSC_INSA_10device_ptrIfEEEENSC_INSP_IiEEEEEEEEEJPSE_EEEvT0_iT1_T2_DpNS2_10kernel_argIT3_EE)
        /*00bc*/ 	.short	0x0380
        /*00be*/ 	.short	0x0030


	//----- nvinfo : EIATTR_SW_WAR
	.align		4
.L_306:
        /*00c0*/ 	.byte	0x04, 0x36
        /*00c2*/ 	.short	(.L_308 - .L_307)
.L_307:
        /*00c4*/ 	.word	0x00000008
.L_308:


//--------------------- .nv.info._ZN3cub18CUB_300001_SM_10006detail9transform16transform_kernelINS2_10policy_hubILb1EN4cuda3std3__45tupleIJN6thrust24THRUST_300001_SM_1000_NS6detail15normal_iteratorINSA_7pointerINS8_IJfiEEENSA_8cuda_cub3tagENSA_11use_defaultESH_EEEEEEEE10policy1000EiNS7_10__identityENSA_12zip_iteratorINS8_IJNSC_INSA_10device_ptrIfEEEENSC_INSP_IiEEEEEEEEEJPSE_EEEvT0_iT1_T2_DpNS2_10kernel_argIT3_EE --------------------------
	.section	.nv.info._ZN3cub18CUB_300001_SM_10006detail9transform16transform_kernelINS2_10policy_hubILb1EN4cuda3std3__45tupleIJN6thrust24THRUST_300001_SM_1000_NS6detail15normal_iteratorINSA_7pointerINS8_IJfiEEENSA_8cuda_cub3tagENSA_11use_defaultESH_EEEEEEEE10policy1000EiNS7_10__identityENSA_12zip_iteratorINS8_IJNSC_INSA_10device_ptrIfEEEENSC_INSP_IiEEEEEEEEEJPSE_EEEvT0_iT1_T2_DpNS2_10kernel_argIT3_EE,"",@"SHT_CUDA_INFO"
	.sectionflags	@""
	.align	4


	//----- nvinfo : EIATTR_CUDA_API_VERSION
	.align		4
        /*0000*/ 	.byte	0x04, 0x37
        /*0002*/ 	.short	(.L_310 - .L_309)
.L_309:
        /*0004*/ 	.word	0x00000082


	//----- nvinfo : EIATTR_KPARAM_INFO
	.align		4
.L_310:
        /*0008*/ 	.byte	0x04, 0x17
        /*000a*/ 	.short	(.L_312 - .L_311)
.L_311:
        /*000c*/ 	.word	0x00000000
        /*0010*/ 	.short	0x0004
        /*0012*/ 	.short	0x0020
        /*0014*/ 	.byte	0x00, 0xf0, 0x41, 0x00


	//----- nvinfo : EIATTR_KPARAM_INFO
	.align		4
.L_312:
        /*0018*/ 	.byte	0x04, 0x17
        /*001a*/ 	.short	(.L_314 - .L_313)
.L_313:
        /*001c*/ 	.word	0x00000000
        /*0020*/ 	.short	0x0003
        /*0022*/ 	.short	0x0010
        /*0024*/ 	.byte	0x00, 0xf0, 0x41, 0x00


	//----- nvinfo : EIATTR_KPARAM_INFO
	.align		4
.L_314:
        /*0028*/ 	.byte	0x04, 0x17
        /*002a*/ 	.short	(.L_316 - .L_315)
.L_315:
        /*002c*/ 	.word	0x00000000
        /*0030*/ 	.short	0x0002
        /*0032*/ 	.short	0x0008
        /*0034*/ 	.byte	0x00, 0xf0, 0x05, 0x00


	//----- nvinfo : EIATTR_KPARAM_INFO
	.align		4
.L_316:
        /*0038*/ 	.byte	0x04, 0x17
        /*003a*/ 	.short	(.L_318 - .L_317)
.L_317:
        /*003c*/ 	.word	0x00000000
        /*0040*/ 	.short	0x0001
        /*0042*/ 	.short	0x0004
        /*0044*/ 	.byte	0x00, 0xf0, 0x11, 0x00


	//----- nvinfo : EIATTR_KPARAM_INFO
	.align		4
.L_318:
        /*0048*/ 	.byte	0x04, 0x17
        /*004a*/ 	.short	(.L_320 - .L_319)
.L_319:
        /*004c*/ 	.word	0x00000000
        /*0050*/ 	.short	0x0000
        /*0052*/ 	.short	0x0000
        /*0054*/ 	.byte	0x00, 0xf0, 0x11, 0x00


	//----- nvinfo : EIATTR_SPARSE_MMA_MASK
	.align		4
.L_320:
        /*0058*/ 	.byte	0x03, 0x50
        /*005a*/ 	.short	0x0000


	//----- nvinfo : EIATTR_MAXREG_COUNT
	.align		4
        /*005c*/ 	.byte	0x03, 0x1b
        /*005e*/ 	.short	0x00ff


	//----- nvinfo : EIATTR_MERCURY_ISA_VERSION
	.align		4
        /*0060*/ 	.byte	0x03, 0x5f
        /*0062*/ 	.short	0x0101


	//----- nvinfo : EIATTR_VRC_CTA_INIT_COUNT
	.align		4
        /*0064*/ 	.byte	0x02, 0x4a
	.zero		1
	.zero		1


	//----- nvinfo : EIATTR_EXIT_INSTR_OFFSETS
	.align		4
        /*0068*/ 	.byte	0x04, 0x1c
        /*006a*/ 	.short	(.L_322 - .L_321)


	//   ....[0]....
.L_321:
        /*006c*/ 	.word	0x00000280


	//   ....[1]....
        /*0070*/ 	.word	0x000007e0


	//   ....[2]....
        /*0074*/ 	.word	0x000009a0


	//   ....[3]....
        /*0078*/ 	.word	0x00000af0


	//   ....[4]....
        /*007c*/ 	.word	0x00000ba0


	//   ....[5]....
        /*0080*/ 	.word	0x00000bd0


	//   ....[6]....
        /*0084*/ 	.word	0x00001060


	//   ....[7]....
        /*0088*/ 	.word	0x00001390


	//   ....[8]....
        /*008c*/ 	.word	0x00001550


	//   ....[9]....
        /*0090*/ 	.word	0x00001580


	//   ....[10]....
        /*0094*/ 	.word	0x00001620


	//----- nvinfo : EIATTR_MAX_THREADS
	.align		4
.L_322:
        /*0098*/ 	.byte	0x04, 0x05
        /*009a*/ 	.short	(.L_324 - .L_323)
.L_323:
        /*009c*/ 	.word	0x00000080
        /*00a0*/ 	.word	0x00000001
        /*00a4*/ 	.word	0x00000001


	//----- nvinfo : EIATTR_CRS_STACK_SIZE
	.align		4
.L_324:
        /*00a8*/ 	.byte	0x04, 0x1e
        /*00aa*/ 	.short	(.L_326 - .L_325)
.L_325:
        /*00ac*/ 	.word	0x00000000


	//----- nvinfo : EIATTR_CBANK_PARAM_SIZE
	.align		4
.L_326:
        /*00b0*/ 	.byte	0x03, 0x19
        /*00b2*/ 	.short	0x0030


	//----- nvinfo : EIATTR_PARAM_CBANK
	.align		4
        /*00b4*/ 	.byte	0x04, 0x0a
        /*00b6*/ 	.short	(.L_328 - .L_327)
	.align		4
.L_327:
        /*00b8*/ 	.word	index@(.nv.constant0._ZN3cub18CUB_300001_SM_10006detail9transform16transform_kernelINS2_10policy_hubILb1EN4cuda3std3__45tupleIJN6thrust24THRUST_300001_SM_1000_NS6detail15normal_iteratorINSA_7pointerINS8_IJfiEEENSA_8cuda_cub3tagENSA_11use_defaultESH_EEEEEEEE10policy1000EiNS7_10__identityENSA_12zip_iteratorINS8_IJNSC_INSA_10device_ptrIfEEEENSC_INSP_IiEEEEEEEEEJPSE_EEEvT0_iT1_T2_DpNS2_10kernel_argIT3_EE)
        /*00bc*/ 	.short	0x0380
        /*00be*/ 	.short	0x0030


	//----- nvinfo : EIATTR_SW_WAR
	.align		4
.L_328:
        /*00c0*/ 	.byte	0x04, 0x36
        /*00c2*/ 	.short	(.L_330 - .L_329)
.L_329:
        /*00c4*/ 	.word	0x00000008
.L_330:


//--------------------- .nv.info._ZN3cub18CUB_300001_SM_10006detail9transform16transform_kernelINS2_10policy_hubILb1EN4cuda3std3__45tupleIJN6thrust24THRUST_300001_SM_1000_NS12zip_iteratorINS8_IJNSA_6detail15normal_iteratorINSA_10device_ptrIfEEEENSD_INSE_IiEEEEEEEEEEEEE10policy1000ElNS7_10__identityENSA_7pointerINS8_IJfiEEENSA_8cuda_cub3tagENSA_11use_defaultEST_EEJSK_EEEvT0_iT1_T2_DpNS2_10kernel_argIT3_EE --------------------------
	.section	.nv.info._ZN3cub18CUB_300001_SM_10006detail9transform16transform_kernelINS2_10policy_hubILb1EN4cuda3std3__45tupleIJN6thrust24THRUST_300001_SM_1000_NS12zip_iteratorINS8_IJNSA_6detail15normal_iteratorINSA_10device_ptrIfEEEENSD_INSE_IiEEEEEEEEEEEEE10policy1000ElNS7_10__identityENSA_7pointerINS8_IJfiEEENSA_8cuda_cub3tagENSA_11use_defaultEST_EEJSK_EEEvT0_iT1_T2_DpNS2_10kernel_argIT3_EE,"",@"SHT_CUDA_INFO"
	.sectionflags	@""
	.align	4


	//----- nvinfo : EIATTR_CUDA_API_VERSION
	.align		4
        /*0000*/ 	.byte	0x04, 0x37
        /*0002*/ 	.short	(.L_332 - .L_331)
.L_331:
        /*0004*/ 	.word	0x00000082


	//----- nvinfo : EIATTR_KPARAM_INFO
	.align		4
.L_332:
        /*0008*/ 	.byte	0x04, 0x17
        /*000a*/ 	.short	(.L_334 - .L_333)
.L_333:
        /*000c*/ 	.word	0x00000000
        /*0010*/ 	.short	0x0004
        /*0012*/ 	.short	0x0018
        /*0014*/ 	.byte	0x00, 0xf0, 0x41, 0x00


	//----- nvinfo : EIATTR_KPARAM_INFO
	.align		4
.L_334:
        /*0018*/ 	.byte	0x04, 0x17
        /*001a*/ 	.short	(.L_336 - .L_335)
.L_335:
        /*001c*/ 	.word	0x00000000
        /*0020*/ 	.short	0x0003
        /*0022*/ 	.short	0x0010
        /*0024*/ 	.byte	0x00, 0xf0, 0x21, 0x00


	//----- nvinfo : EIATTR_KPARAM_INFO
	.align		4
.L_336:
        /*0028*/ 	.byte	0x04, 0x17
        /*002a*/ 	.short	(.L_338 - .L_337)
.L_337:
        /*002c*/ 	.word	0x00000000
        /*0030*/ 	.short	0x0002
        /*0032*/ 	.short	0x000c
        /*0034*/ 	.byte	0x00, 0xf0, 0x05, 0x00


	//----- nvinfo : EIATTR_KPARAM_INFO
	.align		4
.L_338:
        /*0038*/ 	.byte	0x04, 0x17
        /*003a*/ 	.short	(.L_340 - .L_339)
.L_339:
        /*003c*/ 	.word	0x00000000
        /*0040*/ 	.short	0x0001
        /*0042*/ 	.short	0x0008
        /*0044*/ 	.byte	0x00, 0xf0, 0x11, 0x00


	//----- nvinfo : EIATTR_KPARAM_INFO
	.align		4
.L_340:
        /*0048*/ 	.byte	0x04, 0x17
        /*004a*/ 	.short	(.L_342 - .L_341)
.L_341:
        /*004c*/ 	.word	0x00000000
        /*0050*/ 	.short	0x0000
        /*0052*/ 	.short	0x0000
        /*0054*/ 	.byte	0x00, 0xf0, 0x21, 0x00


	//----- nvinfo : EIATTR_SPARSE_MMA_MASK
	.align		4
.L_342:
        /*0058*/ 	.byte	0x03, 0x50
        /*005a*/ 	.short	0x0000


	//----- nvinfo : EIATTR_MAXREG_COUNT
	.align		4
        /*005c*/ 	.byte	0x03, 0x1b
        /*005e*/ 	.short	0x00ff


	//----- nvinfo : EIATTR_MERCURY_ISA_VERSION
	.align		4
        /*0060*/ 	.byte	0x03, 0x5f
        /*0062*/ 	.short	0x0101


	//----- nvinfo : EIATTR_VRC_CTA_INIT_COUNT
	.align		4
        /*0064*/ 	.byte	0x02, 0x4a
	.zero		1
	.zero		1


	//----- nvinfo : EIATTR_EXIT_INSTR_OFFSETS
	.align		4
        /*0068*/ 	.byte	0x04, 0x1c
        /*006a*/ 	.short	(.L_344 - .L_343)


	//   ....[0]....
.L_343:
        /*006c*/ 	.word	0x00000250


	//   ....[1]....
        /*0070*/ 	.word	0x00000b40


	//   ....[2]....
        /*0074*/ 	.word	0x00000df0


	//   ....[3]....
        /*0078*/ 	.word	0x00000f70


	//   ....[4]....
        /*007c*/ 	.word	0x00000fa0


	//   ....[5]....
        /*0080*/ 	.word	0x00001020


	//   ....[6]....
        /*0084*/ 	.word	0x00001050


	//   ....[7]....
        /*0088*/ 	.word	0x00001780


	//   ....[8]....
        /*008c*/ 	.word	0x00001a40


	//   ....[9]....
        /*0090*/ 	.word	0x00001bf0


	//   ....[10]....
        /*0094*/ 	.word	0x00001d40


	//----- nvinfo : EIATTR_MAX_THREADS
	.align		4
.L_344:
        /*0098*/ 	.byte	0x04, 0x05
        /*009a*/ 	.short	(.L_346 - .L_345)
.L_345:
        /*009c*/ 	.word	0x00000080
        /*00a0*/ 	.word	0x00000001
        /*00a4*/ 	.word	0x00000001


	//----- nvinfo : EIATTR_CRS_STACK_SIZE
	.align		4
.L_346:
        /*00a8*/ 	.byte	0x04, 0x1e
        /*00aa*/ 	.short	(.L_348 - .L_347)
.L_347:
        /*00ac*/ 	.word	0x00000000


	//----- nvinfo : EIATTR_CBANK_PARAM_SIZE
	.align		4
.L_348:
        /*00b0*/ 	.byte	0x03, 0x19
        /*00b2*/ 	.short	0x0028


	//----- nvinfo : EIATTR_PARAM_CBANK
	.align		4
        /*00b4*/ 	.byte	0x04, 0x0a
        /*00b6*/ 	.short	(.L_350 - .L_349)
	.align		4
.L_349:
        /*00b8*/ 	.word	index@(.nv.constant0._ZN3cub18CUB_300001_SM_10006detail9transform16transform_kernelINS2_10policy_hubILb1EN4cuda3std3__45tupleIJN6thrust24THRUST_300001_SM_1000_NS12zip_iteratorINS8_IJNSA_6detail15normal_iteratorINSA_10device_ptrIfEEEENSD_INSE_IiEEEEEEEEEEEEE10policy1000ElNS7_10__identityENSA_7pointerINS8_IJfiEEENSA_8cuda_cub3tagENSA_11use_defaultEST_EEJSK_EEEvT0_iT1_T2_DpNS2_10kernel_argIT3_EE)
        /*00bc*/ 	.short	0x0380
        /*00be*/ 	.short	0x0028


	//----- nvinfo : EIATTR_SW_WAR
	.align		4
.L_350:
        /*00c0*/ 	.byte	0x04, 0x36
        /*00c2*/ 	.short	(.L_352 - .L_351)
.L_351:
        /*00c4*/ 	.word	0x00000008
.L_352:


//--------------------- .nv.info._ZN3cub18CUB_300001_SM_10006detail9transform16transform_kernelINS2_10policy_hubILb1EN4cuda3std3__45tupleIJN6thrust24THRUST_300001_SM_1000_NS12zip_iteratorINS8_IJNSA_6detail15normal_iteratorINSA_10device_ptrIfEEEENSD_INSE_IiEEEEEEEEEEEEE10policy1000EiNS7_10__identityENSA_7pointerINS8_IJfiEEENSA_8cuda_cub3tagENSA_11use_defaultEST_EEJSK_EEEvT0_iT1_T2_DpNS2_10kernel_argIT3_EE --------------------------
	.section	.nv.info._ZN3cub18CUB_300001_SM_10006detail9transform16transform_kernelINS2_10policy_hubILb1EN4cuda3std3__45tupleIJN6thrust24THRUST_300001_SM_1000_NS12zip_iteratorINS8_IJNSA_6detail15normal_iteratorINSA_10device_ptrIfEEEENSD_INSE_IiEEEEEEEEEEEEE10policy1000EiNS7_10__identityENSA_7pointerINS8_IJfiEEENSA_8cuda_cub3tagENSA_11use_defaultEST_EEJSK_EEEvT0_iT1_T2_DpNS2_10kernel_argIT3_EE,"",@"SHT_CUDA_INFO"
	.sectionflags	@""
	.align	4


	//----- nvinfo : EIATTR_CUDA_API_VERSION
	.align		4
        /*0000*/ 	.byte	0x04, 0x37
        /*0002*/ 	.short	(.L_354 - .L_353)
.L_353:
        /*0004*/ 	.word	0x00000082


	//----- nvinfo : EIATTR_KPARAM_INFO
	.align		4
.L_354:
        /*0008*/ 	.byte	0x04, 0x17
        /*000a*/ 	.short	(.L_356 - .L_355)
.L_355:
        /*000c*/ 	.word	0x00000000
        /*0010*/ 	.short	0x0004
        /*0012*/ 	.short	0x0018
        /*0014*/ 	.byte	0x00, 0xf0, 0x41, 0x00


	//----- nvinfo : EIATTR_KPARAM_INFO
	.align		4
.L_356:
        /*0018*/ 	.byte	0x04, 0x17
        /*001a*/ 	.short	(.L_358 - .L_357)
.L_357:
        /*001c*/ 	.word	0x00000000
        /*0020*/ 	.short	0x0003
        /*0022*/ 	.short	0x0010
        /*0024*/ 	.byte	0x00, 0xf0, 0x21, 0x00


	//----- nvinfo : EIATTR_KPARAM_INFO
	.align		4
.L_358:
        /*0028*/ 	.byte	0x04, 0x17
        /*002a*/ 	.short	(.L_360 - .L_359)
.L_359:
        /*002c*/ 	.word	0x00000000
        /*0030*/ 	.short	0x0002
        /*0032*/ 	.short	0x0008
        /*0034*/ 	.byte	0x00, 0xf0, 0x05, 0x00


	//----- nvinfo : EIATTR_KPARAM_INFO
	.align		4
.L_360:
        /*0038*/ 	.byte	0x04, 0x17
        /*003a*/ 	.short	(.L_362 - .L_361)
.L_361:
        /*003c*/ 	.word	0x00000000
        /*0040*/ 	.short	0x0001
        /*0042*/ 	.short	0x0004
        /*0044*/ 	.byte	0x00, 0xf0, 0x11, 0x00


	//----- nvinfo : EIATTR_KPARAM_INFO
	.align		4
.L_362:
        /*0048*/ 	.byte	0x04, 0x17
        /*004a*/ 	.short	(.L_364 - .L_363)
.L_363:
        /*004c*/ 	.word	0x00000000
        /*0050*/ 	.short	0x0000
        /*0052*/ 	.short	0x0000
        /*0054*/ 	.byte	0x00, 0xf0, 0x11, 0x00


	//----- nvinfo : EIATTR_SPARSE_MMA_MASK
	.align		4
.L_364:
        /*0058*/ 	.byte	0x03, 0x50
        /*005a*/ 	.short	0x0000


	//----- nvinfo : EIATTR_MAXREG_COUNT
	.align		4
        /*005c*/ 	.byte	0x03, 0x1b
        /*005e*/ 	.short	0x00ff


	//----- nvinfo : EIATTR_MERCURY_ISA_VERSION
	.align		4
        /*0060*/ 	.byte	0x03, 0x5f
        /*0062*/ 	.short	0x0101


	//----- nvinfo : EIATTR_VRC_CTA_INIT_COUNT
	.align		4
        /*0064*/ 	.byte	0x02, 0x4a
	.zero		1
	.zero		1


	//----- nvinfo : EIATTR_EXIT_INSTR_OFFSETS
	.align		4
        /*0068*/ 	.byte	0x04, 0x1c
        /*006a*/ 	.short	(.L_366 - .L_365)


	//   ....[0]....
.L_365:
        /*006c*/ 	.word	0x000001a0


	//   ....[1]....
        /*0070*/ 	.word	0x000008d0


	//   ....[2]....
        /*0074*/ 	.word	0x00000b90


	//   ....[3]....
        /*0078*/ 	.word	0x00000d50


	//   ....[4]....
        /*007c*/ 	.word	0x00000f00


	//   ....[5]....
        /*0080*/ 	.word	0x00000f30


	//   ....[6]....
        /*0084*/ 	.word	0x000013b0


	//   ....[7]....
        /*0088*/ 	.word	0x000016a0


	//   ....[8]....
        /*008c*/ 	.word	0x00001840


	//   ....[9]....
        /*0090*/ 	.word	0x00001870


	//   ....[10]....
        /*0094*/ 	.word	0x00001900


	//----- nvinfo : EIATTR_MAX_THREADS
	.align		4
.L_366:
        /*0098*/ 	.byte	0x04, 0x05
        /*009a*/ 	.short	(.L_368 - .L_367)
.L_367:
        /*009c*/ 	.word	0x00000080
        /*00a0*/ 	.word	0x00000001
        /*00a4*/ 	.word	0x00000001


	//----- nvinfo : EIATTR_CRS_STACK_SIZE
	.align		4
.L_368:
        /*00a8*/ 	.byte	0x04, 0x1e
        /*00aa*/ 	.short	(.L_370 - .L_369)
.L_369:
        /*00ac*/ 	.word	0x00000000


	//----- nvinfo : EIATTR_CBANK_PARAM_SIZE
	.align		4
.L_370:
        /*00b0*/ 	.byte	0x03, 0x19
        /*00b2*/ 	.short	0x0028


	//----- nvinfo : EIATTR_PARAM_CBANK
	.align		4
        /*00b4*/ 	.byte	0x04, 0x0a
        /*00b6*/ 	.short	(.L_372 - .L_371)
	.align		4
.L_371:
        /*00b8*/ 	.word	index@(.nv.constant0._ZN3cub18CUB_300001_SM_10006detail9transform16transform_kernelINS2_10policy_hubILb1EN4cuda3std3__45tupleIJN6thrust24THRUST_300001_SM_1000_NS12zip_iteratorINS8_IJNSA_6detail15normal_iteratorINSA_10device_ptrIfEEEENSD_INSE_IiEEEEEEEEEEEEE10policy1000EiNS7_10__identityENSA_7pointerINS8_IJfiEEENSA_8cuda_cub3tagENSA_11use_defaultEST_EEJSK_EEEvT0_iT1_T2_DpNS2_10kernel_argIT3_EE)
        /*00bc*/ 	.short	0x0380
        /*00be*/ 	.short	0x0028


	//----- nvinfo : EIATTR_SW_WAR
	.align		4
.L_372:
        /*00c0*/ 	.byte	0x04, 0x36
        /*00c2*/ 	.short	(.L_374 - .L_373)
.L_373:
        /*00c4*/ 	.word	0x00000008
.L_374:


//--------------------- .nv.info._ZN3cub18CUB_300001_SM_10006detail6reduce23DeviceReduceByKeyKernelINS1_13reduce_by_key10policy_hubI9CustomMaxfiE10Policy1000EPiS9_PfSA_S9_NS0_24ReduceByKeyScanTileStateIfyLb1EEEN4cuda3std3__48equal_toIvEES6_yfEEvT0_T1_T2_T3_T4_T5_iT6_T7_T8_ --------------------------
	.section	.nv.info._ZN3cub18CUB_300001_SM_10006detail6reduce23DeviceReduceByKeyKernelINS1_13reduce_by_key10policy_hubI9CustomMaxfiE10Policy1000EPiS9_PfSA_S9_NS0_24ReduceByKeyScanTileStateIfyLb1EEEN4cuda3std3__48equal_toIvEES6_yfEEvT0_T1_T2_T3_T4_T5_iT6_T7_T8_,"",@"SHT_CUDA_INFO"
	.sectionflags	@""
	.align	4


	//----- nvinfo : EIATTR_CUDA_API_VERSION
	.align		4
        /*0000*/ 	.byte	0x04, 0x37
        /*0002*/ 	.short	(.L_376 - .L_375)
.L_375:
        /*0004*/ 	.word	0x00000082


	//----- nvinfo : EIATTR_KPARAM_INFO
	.align		4
.L_376:
        /*0008*/ 	.byte	0x04, 0x17
        /*000a*/ 	.short	(.L_378 - .L_377)
.L_377:
        /*000c*/ 	.word	0x00000000
        /*0010*/ 	.short	0x0009
        /*0012*/ 	.short	0x0038
        /*0014*/ 	.byte	0x00, 0xf0, 0x21, 0x00


	//----- nvinfo : EIATTR_KPARAM_INFO
	.align		4
.L_378:
        /*0018*/ 	.byte	0x04, 0x17
        /*001a*/ 	.short	(.L_380 - .L_379)
.L_379:
        /*001c*/ 	.word	0x00000000
        /*0020*/ 	.short	0x0008
        /*0022*/ 	.short	0x0035
        /*0024*/ 	.byte	0x00, 0xf0, 0x05, 0x00


	//----- nvinfo : EIATTR_KPARAM_INFO
	.align		4
.L_380:
        /*0028*/ 	.byte	0x04, 0x17
        /*002a*/ 	.short	(.L_382 - .L_381)
.L_381:
        /*002c*/ 	.word	0x00000000
        /*0030*/ 	.short	0x0007
        /*0032*/ 	.short	0x0034
        /*0034*/ 	.byte	0x00, 0xf0, 0x05, 0x00


	//----- nvinfo : EIATTR_KPARAM_INFO
	.align		4
.L_382:
        /*0038*/ 	.byte	0x04, 0x17
        /*003a*/ 	.short	(.L_384 - .L_383)
.L_383:
        /*003c*/ 	.word	0x00000000
        /*0040*/ 	.short	0x0006
        /*0042*/ 	.short	0x0030
        /*0044*/ 	.byte	0x00, 0xf0, 0x11, 0x00


	//----- nvinfo : EIATTR_KPARAM_INFO
	.align		4
.L_384:
        /*0048*/ 	.byte	0x04, 0x17
        /*004a*/ 	.short	(.L_386 - .L_385)
.L_385:
        /*004c*/ 	.word	0x00000000
        /*0050*/ 	.short	0x0005
        /*0052*/ 	.short	0x0028
        /*0054*/ 	.byte	0x00, 0xf0, 0x21, 0x00


	//----- nvinfo : EIATTR_KPARAM_INFO
	.align		4
.L_386:
        /*0058*/ 	.byte	0x04, 0x17
        /*005a*/ 	.short	(.L_388 - .L_387)
.L_387:
        /*005c*/ 	.word	0x00000000
        /*0060*/ 	.short	0x0004
        /*0062*/ 	.short	0x0020
        /*0064*/ 	.byte	0x00, 0xf5, 0x21, 0x00


	//----- nvinfo : EIATTR_KPARAM_INFO
	.align		4
.L_388:
        /*0068*/ 	.byte	0x04, 0x17
        /*006a*/ 	.short	(.L_390 - .L_389)
.L_389:
        /*006c*/ 	.word	0x00000000
        /*0070*/ 	.short	0x0003
        /*0072*/ 	.short	0x0018
        /*0074*/ 	.byte	0x00, 0xf5, 0x21, 0x00


	//----- nvinfo : EIATTR_KPARAM_INFO
	.align		4
.L_390:
        /*0078*/ 	.byte	0x04, 0x17
        /*007a*/ 	.short	(.L_392 - .L_391)
.L_391:
        /*007c*/ 	.word	0x00000000
        /*0080*/ 	.short	0x0002
        /*0082*/ 	.short	0x0010
        /*0084*/ 	.byte	0x00, 0xf5, 0x21, 0x00


	//----- nvinfo : EIATTR_KPARAM_INFO
	.align		4
.L_392:
        /*0088*/ 	.byte	0x04, 0x17
        /*008a*/ 	.short	(.L_394 - .L_393)
.L_393:
        /*008c*/ 	.word	0x00000000
        /*0090*/ 	.short	0x0001
        /*0092*/ 	.short	0x0008
        /*0094*/ 	.byte	0x00, 0xf5, 0x21, 0x00


	//----- nvinfo : EIATTR_KPARAM_INFO
	.align		4
.L_394:
        /*0098*/ 	.byte	0x04, 0x17
        /*009a*/ 	.short	(.L_396 - .L_395)
.L_395:
        /*009c*/ 	.word	0x00000000
        /*00a0*/ 	.short	0x0000
        /*00a2*/ 	.short	0x0000
        /*00a4*/ 	.byte	0x00, 0xf5, 0x21, 0x00


	//----- nvinfo : EIATTR_SPARSE_MMA_MASK
	.align		4
.L_396:
        /*00a8*/ 	.byte	0x03, 0x50
        /*00aa*/ 	.short	0x0000


	//----- nvinfo : EIATTR_MAXREG_COUNT
	.align		4
        /*00ac*/ 	.byte	0x03, 0x1b
        /*00ae*/ 	.short	0x00ff


	//----- nvinfo : EIATTR_NUM_BARRIERS
	.align		4
        /*00b0*/ 	.byte	0x02, 0x4c
        /*00b2*/ 	.byte	0x01
	.zero		1


	//----- nvinfo : EIATTR_MERCURY_ISA_VERSION
	.align		4
        /*00b4*/ 	.byte	0x03, 0x5f
        /*00b6*/ 	.short	0x0101


	//----- nvinfo : EIATTR_COOP_GROUP_MASK_REGIDS
	.align		4
        /*00b8*/ 	.byte	0x04, 0x29
        /*00ba*/ 	.short	(.L_398 - .L_397)


	//   ....[0]....
.L_397:
        /*00bc*/ 	.word	0xffffffff


	//   ....[1]....
        /*00c0*/ 	.word	0xffffffff


	//   ....[2]....
        /*00c4*/ 	.word	0xffffffff


	//   ....[3]....
        /*00c8*/ 	.word	0xffffffff


	//   ....[4]....
        /*00cc*/ 	.word	0xffffffff


	//   ....[5]....
        /*00d0*/ 	.word	0xffffffff


	//   ....[6]....
        /*00d4*/ 	.word	0xffffffff


	//   ....[7]....
        /*00d8*/ 	.word	0xffffffff


	//   ....[8]....
        /*00dc*/ 	.word	0xffffffff


	//   ....[9]....
        /*00e0*/ 	.word	0xffffffff


	//   ....[10]....
        /*00e4*/ 	.word	0xffffffff


	//   ....[11]....
        /*00e8*/ 	.word	0xffffffff


	//   ....[12]....
        /*00ec*/ 	.word	0xffffffff


	//   ....[13]....
        /*00f0*/ 	.word	0xffffffff


	//   ....[14]....
        /*00f4*/ 	.word	0xffffffff


	//   ....[15]....
        /*00f8*/ 	.word	0xffffffff


	//   ....[16]....
        /*00fc*/ 	.word	0xffffffff


	//   ....[17]....
        /*0100*/ 	.word	0xffffffff


	//   ....[18]....
        /*0104*/ 	.word	0xffffffff


	//   ....[19]....
        /*0108*/ 	.word	0xffffffff


	//   ....[20]....
        /*010c*/ 	.word	0xffffffff


	//   ....[21]....
        /*0110*/ 	.word	0xffffffff


	//   ....[22]....
        /*0114*/ 	.word	0xffffffff


	//   ....[23]....
        /*0118*/ 	.word	0xffffffff


	//   ....[24]....
        /*011c*/ 	.word	0xffffffff


	//   ....[25]....
        /*0120*/ 	.word	0xffffffff


	//   ....[26]....
        /*0124*/ 	.word	0xffffffff


	//   ....[27]....
        /*0128*/ 	.word	0xffffffff


	//   ....[28]....
        /*012c*/ 	.word	0xffffffff


	//   ....[29]....
        /*0130*/ 	.word	0xffffffff


	//   ....[30]....
        /*0134*/ 	.word	0xffffffff


	//   ....[31]....
        /*0138*/ 	.word	0xffffffff


	//   ....[32]....
        /*013c*/ 	.word	0xffffffff


	//   ....[33]....
        /*0140*/ 	.word	0xffffffff


	//   ....[34]....
        /*0144*/ 	.word	0xffffffff


	//   ....[35]....
        /*0148*/ 	.word	0xffffffff


	//   ....[36]....
        /*014c*/ 	.word	0xffffffff


	//   ....[37]....
        /*0150*/ 	.word	0xffffffff


	//   ....[38]....
        /*0154*/ 	.word	0xffffffff


	//   ....[39]....
        /*0158*/ 	.word	0xffffffff


	//   ....[40]....
        /*015c*/ 	.word	0xffffffff


	//   ....[41]....
        /*0160*/ 	.word	0xffffffff


	//   ....[42]....
        /*0164*/ 	.word	0xffffffff


	//   ....[43]....
        /*0168*/ 	.word	0xffffffff


	//   ....[44]....
        /*016c*/ 	.word	0xffffffff


	//   ....[45]....
        /*0170*/ 	.word	0xffffffff


	//   ....[46]....
        /*0174*/ 	.word	0xffffffff


	//   ....[47]....
        /*0178*/ 	.word	0xffffffff


	//   ....[48]....
        /*017c*/ 	.word	0xffffffff


	//   ....[49]....
        /*0180*/ 	.word	0xffffffff


	//   ....[50]....
        /*0184*/ 	.word	0xffffffff


	//   ....[51]....
        /*0188*/ 	.word	0xffffffff


	//   ....[52]....
        /*018c*/ 	.word	0xffffffff


	//   ....[53]....
        /*0190*/ 	.word	0xffffffff


	//   ....[54]....
        /*0194*/ 	.word	0xffffffff


	//   ....[55]....
        /*0198*/ 	.word	0xffffffff


	//   ....[56]....
        /*019c*/ 	.word	0xffffffff


	//   ....[57]....
        /*01a0*/ 	.word	0xffffffff


	//   ....[58]....
        /*01a4*/ 	.word	0xffffffff


	//   ....[59]....
        /*01a8*/ 	.word	0xffffffff


	//   ....[60]....
        /*01ac*/ 	.word	0xffffffff


	//   ....[61]....
        /*01b0*/ 	.word	0xffffffff


	//   ....[62]....
        /*01b4*/ 	.word	0xffffffff


	//   ....[63]....
        /*01b8*/ 	.word	0xffffffff


	//   ....[64]....
        /*01bc*/ 	.word	0xffffffff


	//   ....[65]....
        /*01c0*/ 	.word	0xffffffff


	//   ....[66]....
        /*01c4*/ 	.word	0xffffffff


	//   ....[67]....
        /*01c8*/ 	.word	0xffffffff


	//   ....[68]....
        /*01cc*/ 	.word	0xffffffff


	//   ....[69]....
        /*01d0*/ 	.word	0xffffffff


	//   ....[70]....
        /*01d4*/ 	.word	0xffffffff


	//   ....[71]....
        /*01d8*/ 	.word	0xffffffff


	//   ....[72]....
        /*01dc*/ 	.word	0xffffffff


	//   ....[73]....
        /*01e0*/ 	.word	0xffffffff


	//   ....[74]....
        /*01e4*/ 	.word	0xffffffff


	//   ....[75]....
        /*01e8*/ 	.word	0xffffffff


	//   ....[76]....
        /*01ec*/ 	.word	0xffffffff


	//   ....[77]....
        /*01f0*/ 	.word	0xffffffff


	//   ....[78]....
        /*01f4*/ 	.word	0xffffffff


	//   ....[79]....
        /*01f8*/ 	.word	0xffffffff


	//   ....[80]....
        /*01fc*/ 	.word	0xffffffff


	//   ....[81]....
        /*0200*/ 	.word	0xffffffff


	//   ....[82]....
        /*0204*/ 	.word	0xffffffff


	//   ....[83]....
        /*0208*/ 	.word	0xffffffff


	//   ....[84]....
        /*020c*/ 	.word	0xffffffff


	//   ....[85]....
        /*0210*/ 	.word	0xffffffff


	//   ....[86]....
        /*0214*/ 	.word	0xffffffff


	//   ....[87]....
        /*0218*/ 	.word	0xffffffff


	//   ....[88]....
        /*021c*/ 	.word	0xffffffff


	//   ....[89]....
        /*0220*/ 	.word	0xffffffff


	//   ....[90]....
        /*0224*/ 	.word	0xffffffff


	//   ....[91]....
        /*0228*/ 	.word	0xffffffff


	//   ....[92]....
        /*022c*/ 	.word	0xffffffff


	//   ....[93]....
        /*0230*/ 	.word	0xffffffff


	//   ....[94]....
        /*0234*/ 	.word	0xffffffff


	//   ....[95]....
        /*0238*/ 	.word	0xffffffff


	//   ....[96]....
        /*023c*/ 	.word	0xffffffff


	//   ....[97]....
        /*0240*/ 	.word	0xffffffff


	//   ....[98]....
        /*0244*/ 	.word	0xffffffff


	//   ....[99]....
        /*0248*/ 	.word	0xffffffff


	//   ....[100]....
        /*024c*/ 	.word	0xffffffff


	//   ....[101]....
        /*0250*/ 	.word	0xffffffff


	//   ....[102]....
        /*0254*/ 	.word	0xffffffff


	//   ....[103]....
        /*0258*/ 	.word	0xffffffff


	//   ....[104]....
        /*025c*/ 	.word	0x0500001e


	//   ....[105]....
        /*0260*/ 	.word	0x0500001e


	//   ....[106]....
        /*0264*/ 	.word	0x0500001e


	//   ....[107]....
        /*0268*/ 	.word	0x0500001e


	//   ....[108]....
        /*026c*/ 	.word	0x0500001e


	//   ....[109]....
        /*0270*/ 	.word	0x0500001e


	//   ....[110]....
        /*0274*/ 	.word	0x0500001e


	//   ....[111]....
        /*0278*/ 	.word	0x0500001e


	//   ....[112]....
        /*027c*/ 	.word	0x0500001e


	//   ....[113]....
        /*0280*/ 	.word	0x0500001e


	//   ....[114]....
        /*0284*/ 	.word	0x0500001e


	//   ....[115]....
        /*0288*/ 	.word	0x0500001e


	//   ....[116]....
        /*028c*/ 	.word	0x0500001e


	//   ....[117]....
        /*0290*/ 	.word	0x0500001e


	//   ....[118]....
        /*0294*/ 	.word	0x0500001e


	//   ....[119]....
        /*0298*/ 	.word	0x0500001e


	//   ....[120]....
        /*029c*/ 	.word	0x0500001e


	//   ....[121]....
        /*02a0*/ 	.word	0x0500001e


	//   ....[122]....
        /*02a4*/ 	.word	0x0500001e


	//   ....[123]....
        /*02a8*/ 	.word	0x0500001e


	//   ....[124]....
        /*02ac*/ 	.word	0x0500001e


	//   ....[125]....
        /*02b0*/ 	.word	0x0500001e


	//   ....[126]....
        /*02b4*/ 	.word	0x0500001e


	//   ....[127]....
        /*02b8*/ 	.word	0x0500001e


	//   ....[128]....
        /*02bc*/ 	.word	0x0500001e


	//   ....[129]....
        /*02c0*/ 	.word	0x0500001e


	//   ....[130]....
        /*02c4*/ 	.word	0x0500001e


	//   ....[131]....
        /*02c8*/ 	.word	0x0500001e


	//   ....[132]....
        /*02cc*/ 	.word	0x0500001e


	//   ....[133]....
        /*02d0*/ 	.word	0x0500001e


	//   ....[134]....
        /*02d4*/ 	.word	0x0500001e


	//   ....[135]....
        /*02d8*/ 	.word	0x0500001e


	//   ....[136]....
        /*02dc*/ 	.word	0x0500001e


	//   ....[137]....
        /*02e0*/ 	.word	0x0500001e


	//   ....[138]....
        /*02e4*/ 	.word	0x0500001e


	//   ....[139]....
        /*02e8*/ 	.word	0x0500001e


	//   ....[140]....
        /*02ec*/ 	.word	0x0500001e


	//   ....[141]....
        /*02f0*/ 	.word	0x0500001e


	//   ....[142]....
        /*02f4*/ 	.word	0x0500001e


	//   ....[143]....
        /*02f8*/ 	.word	0x0500001e


	//   ....[144]....
        /*02fc*/ 	.word	0x0500001e


	//   ....[145]....
        /*0300*/ 	.word	0x0500001e


	//   ....[146]....
        /*0304*/ 	.word	0x0500001e


	//   ....[147]....
        /*0308*/ 	.word	0x0500001e


	//   ....[148]....
        /*030c*/ 	.word	0x0500001e


	//   ....[149]....
        /*0310*/ 	.word	0x0500001e


	//   ....[150]....
        /*0314*/ 	.word	0x0500001e


	//   ....[151]....
        /*0318*/ 	.word	0x0500001e


	//   ....[152]....
        /*031c*/ 	.word	0x0500001e


	//   ....[153]....
        /*0320*/ 	.word	0x0500001e


	//   ....[154]....
        /*0324*/ 	.word	0x0500001e


	//   ....[155]....
        /*0328*/ 	.word	0x0500001e


	//   ....[156]....
        /*032c*/ 	.word	0x0500001e


	//   ....[157]....
        /*0330*/ 	.word	0x0500001e


	//   ....[158]....
        /*0334*/ 	.word	0x0500001e


	//   ....[159]....
        /*0338*/ 	.word	0x0500001e


	//   ....[160]....
        /*033c*/ 	.word	0x0500001e


	//   ....[161]....
        /*0340*/ 	.word	0x0500001e


	//   ....[162]....
        /*0344*/ 	.word	0x0500001e


	//   ....[163]....
        /*0348*/ 	.word	0x0500001e


	//   ....[164]....
        /*034c*/ 	.word	0x0500001e


	//   ....[165]....
        /*0350*/ 	.word	0x0500001e


	//   ....[166]....
        /*0354*/ 	.word	0x0500001e


	//   ....[167]....
        /*0358*/ 	.word	0x0500001e


	//   ....[168]....
        /*035c*/ 	.word	0x0500001e


	//   ....[169]....
        /*0360*/ 	.word	0x0500001e


	//   ....[170]....
        /*0364*/ 	.word	0x0500001e


	//   ....[171]....
        /*0368*/ 	.word	0x0500001e


	//   ....[172]....
        /*036c*/ 	.word	0x0500001e


	//   ....[173]....
        /*0370*/ 	.word	0x0500001e


	//   ....[174]....
        /*0374*/ 	.word	0x0500001e


	//   ....[175]....
        /*0378*/ 	.word	0x0500001e


	//   ....[176]....
        /*037c*/ 	.word	0x0500001e


	//   ....[177]....
        /*0380*/ 	.word	0x0500001e


	//   ....[178]....
        /*0384*/ 	.word	0x0500001e


	//   ....[179]....
        /*0388*/ 	.word	0x0500001e


	//   ....[180]....
        /*038c*/ 	.word	0x0500001e


	//   ....[181]....
        /*0390*/ 	.word	0x0500001e


	//   ....[182]....
        /*0394*/ 	.word	0x0500001e


	//   ....[183]....
        /*0398*/ 	.word	0x0500001e


	//   ....[184]....
        /*039c*/ 	.word	0x0500001e


	//   ....[185]....
        /*03a0*/ 	.word	0x0500001e


	//   ....[186]....
        /*03a4*/ 	.word	0x0500001e


	//   ....[187]....
        /*03a8*/ 	.word	0x0500001e


	//   ....[188]....
        /*03ac*/ 	.word	0x0500001e


	//   ....[189]....
        /*03b0*/ 	.word	0x0500001e


	//   ....[190]....
        /*03b4*/ 	.word	0x0500001e


	//   ....[191]....
        /*03b8*/ 	.word	0x0500001e


	//   ....[192]....
        /*03bc*/ 	.word	0x0500001e


	//   ....[193]....
        /*03c0*/ 	.word	0x0500001e


	//   ....[194]....
        /*03c4*/ 	.word	0x0500001e


	//   ....[195]....
        /*03c8*/ 	.word	0x0500001e


	//----- nvinfo : EIATTR_COOP_GROUP_INSTR_OFFSETS
	.align		4
.L_398:
        /*03cc*/ 	.byte	0x04, 0x28
        /*03ce*/ 	.short	(.L_400 - .L_399)


	//   ....[0]....
.L_399:
        /*03d0*/ 	.word	0x00000500


	//   ....[1]....
        /*03d4*/ 	.word	0x00000520


	//   ....[2]....
        /*03d8*/ 	.word	0x00000570


	//   ....[3]....
        /*03dc*/ 	.word	0x000005a0


	//   ....[4]....
        /*03e0*/ 	.word	0x000005e0


	//   ....[5]....
        /*03e4*/ 	.word	0x00000610


	//   ....[6]....
        /*03e8*/ 	.word	0x00000650


	//   ....[7]....
        /*03ec*/ 	.word	0x00000680


	//   ....[8]....
        /*03f0*/ 	.word	0x000006c0


	//   ....[9]....
        /*03f4*/ 	.word	0x00000700


	//   ....[10]....
        /*03f8*/ 	.word	0x00000740


	//   ....[11]....
        /*03fc*/ 	.word	0x000007d0


	//   ....[12]....
        /*0400*/ 	.word	0x000007e0


	//   ....[13]....
        /*0404*/ 	.word	0x00000a70


	//   ....[14]....
        /*0408*/ 	.word	0x00000a90


	//   ....[15]....
        /*040c*/ 	.word	0x00000af0


	//   ....[16]....
        /*0410*/ 	.word	0x00000b20


	//   ....[17]....
        /*0414*/ 	.word	0x00000b60


	//   ....[18]....
        /*0418*/ 	.word	0x00000b90


	//   ....[19]....
        /*041c*/ 	.word	0x00000bd0


	//   ....[20]....
        /*0420*/ 	.word	0x00000c00


	//   ....[21]....
        /*0424*/ 	.word	0x00000c40


	//   ....[22]....
        /*0428*/ 	.word	0x00000c70


	//   ....[23]....
        /*042c*/ 	.word	0x00000d40


	//   ....[24]....
        /*0430*/ 	.word	0x00000d50


	//   ....[25]....
        /*0434*/ 	.word	0x00000d60


	//   ....[26]....
        /*0438*/ 	.word	0x00001080


	//   ....[27]....
        /*043c*/ 	.word	0x00001100


	//   ....[28]....
        /*0440*/ 	.word	0x00001150


	//   ....[29]....
        /*0444*/ 	.word	0x00001160


	//   ....[30]....
        /*0448*/ 	.word	0x00001200


	//   ....[31]....
        /*044c*/ 	.word	0x00001210


	//   ....[32]....
        /*0450*/ 	.word	0x000012c0


	//   ....[33]....
        /*0454*/ 	.word	0x000012d0


	//   ....[34]....
        /*0458*/ 	.word	0x00001380


	//   ....[35]....
        /*045c*/ 	.word	0x00001390


	//   ....[36]....
        /*0460*/ 	.word	0x00001440


	//   ....[37]....
        /*0464*/ 	.word	0x00001450


	//   ....[38]....
        /*0468*/ 	.word	0x00001540


	//   ....[39]....
        /*046c*/ 	.word	0x000015c0


	//   ....[40]....
        /*0470*/ 	.word	0x00001610


	//   ....[41]....
        /*0474*/ 	.word	0x00001660


	//   ....[42]....
        /*0478*/ 	.word	0x00001670


	//   ....[43]....
        /*047c*/ 	.word	0x00001710


	//   ....[44]....
        /*0480*/ 	.word	0x00001720


	//   ....[45]....
        /*0484*/ 	.word	0x000017d0


	//   ....[46]....
        /*0488*/ 	.word	0x000017e0


	//   ....[47]....
        /*048c*/ 	.word	0x00001890


	//   ....[48]....
        /*0490*/ 	.word	0x000018a0


	//   ....[49]....
        /*0494*/ 	.word	0x00001940


	//   ....[50]....
        /*0498*/ 	.word	0x00001950


	//   ....[51]....
        /*049c*/ 	.word	0x00001a30


	//   ....[52]....
        /*04a0*/ 	.word	0x000030b0


	//   ....[53]....
        /*04a4*/ 	.word	0x00003110


	//   ....[54]....
        /*04a8*/ 	.word	0x00003120


	//   ....[55]....
        /*04ac*/ 	.word	0x00003190


	//   ....[56]....
        /*04b0*/ 	.word	0x000031b0


	//   ....[57]....
        /*04b4*/ 	.word	0x00003200


	//   ....[58]....
        /*04b8*/ 	.word	0x00003220


	//   ....[59]....
        /*04bc*/ 	.word	0x00003270


	//   ....[60]....
        /*04c0*/ 	.word	0x00003290


	//   ....[61]....
        /*04c4*/ 	.word	0x000032e0


	//   ....[62]....
        /*04c8*/ 	.word	0x00003300


	//   ....[63]....
        /*04cc*/ 	.word	0x000033b0


	//   ....[64]....
        /*04d0*/ 	.word	0x000034a0


	//   ....[65]....
        /*04d4*/ 	.word	0x00003660


	//   ....[66]....
        /*04d8*/ 	.word	0x00003670


	//   ....[67]....
        /*04dc*/ 	.word	0x000036d0


	//   ....[68]....
        /*04e0*/ 	.word	0x000036f0


	//   ....[69]....
        /*04e4*/ 	.word	0x00003740


	//   ....[70]....
        /*04e8*/ 	.word	0x00003760


	//   ....[71]....
        /*04ec*/ 	.word	0x000037b0


	//   ....[72]....
        /*04f0*/ 	.word	0x000037d0


	//   ....[73]....
        /*04f4*/ 	.word	0x00003820


	//   ....[74]....
        /*04f8*/ 	.word	0x00003840


	//   ....[75]....
        /*04fc*/ 	.word	0x000039d0


	//   ....[76]....
        /*0500*/ 	.word	0x000039f0


	//   ....[77]....
        /*0504*/ 	.word	0x00003a20


	//   ....[78]....
        /*0508*/ 	.word	0x00003c60


	//   ....[79]....
        /*050c*/ 	.word	0x00003ce0


	//   ....[80]....
        /*0510*/ 	.word	0x00003d30


	//   ....[81]....
        /*0514*/ 	.word	0x00003d40


	//   ....[82]....
        /*0518*/ 	.word	0x00003de0


	//   ....[83]....
        /*051c*/ 	.word	0x00003df0


	//   ....[84]....
        /*0520*/ 	.word	0x00003ea0


	//   ....[85]....
        /*0524*/ 	.word	0x00003eb0


	//   ....[86]....
        /*0528*/ 	.word	0x00003f60


	//   ....[87]....
        /*052c*/ 	.word	0x00003f70


	//   ....[88]....
        /*0530*/ 	.word	0x00004020


	//   ....[89]....
        /*0534*/ 	.word	0x00004030


	//   ....[90]....
        /*0538*/ 	.word	0x00004120


	//   ....[91]....
        /*053c*/ 	.word	0x000041a0


	//   ....[92]....
        /*0540*/ 	.word	0x00004210


	//   ....[93]....
        /*0544*/ 	.word	0x00004260


	//   ....[94]....
        /*0548*/ 	.word	0x00004270


	//   ....[95]....
        /*054c*/ 	.word	0x00004310


	//   ....[96]....
        /*0550*/ 	.word	0x00004320


	//   ....[97]....
        /*0554*/ 	.word	0x000043c0


	//   ....[98]....
        /*0558*/ 	.word	0x000043e0


	//   ....[99]....
        /*055c*/ 	.word	0x00004490


	//   ....[100]....
        /*0560*/ 	.word	0x000044a0


	//   ....[101]....
        /*0564*/ 	.word	0x00004550


	//   ....[102]....
        /*0568*/ 	.word	0x00004560


	//   ....[103]....
        /*056c*/ 	.word	0x00004640


	//   ....[104]....
        /*0570*/ 	.word	0x00005750


	//   ....[105]....
        /*0574*/ 	.word	0x000057e0


	//   ....[106]....
        /*0578*/ 	.word	0x00005890


	//   ....[107]....
        /*057c*/ 	.word	0x000058f0


	//   ....[108]....
        /*0580*/ 	.word	0x00005980


	//   ....[109]....
        /*0584*/ 	.word	0x00005a00


	//   ....[110]....
        /*0588*/ 	.word	0x00005a90


	//   ....[111]....
        /*058c*/ 	.word	0x00005b10


	//   ....[112]....
        /*0590*/ 	.word	0x00005ba0


	//   ....[113]....
        /*0594*/ 	.word	0x00005c20


	//   ....[114]....
        /*0598*/ 	.word	0x00005cb0


	//   ....[115]....
        /*059c*/ 	.word	0x00005d30


	//   ....[116]....
        /*05a0*/ 	.word	0x00005dc0


	//   ....[117]....
        /*05a4*/ 	.word	0x00005e40


	//   ....[118]....
        /*05a8*/ 	.word	0x00005ed0


	//   ....[119]....
        /*05ac*/ 	.word	0x00005f50


	//   ....[120]....
        /*05b0*/ 	.word	0x00005fe0


	//   ....[121]....
        /*05b4*/ 	.word	0x00006060


	//   ....[122]....
        /*05b8*/ 	.word	0x000060f0


	//   ....[123]....
        /*05bc*/ 	.word	0x00006170


	//   ....[124]....
        /*05c0*/ 	.word	0x00006200


	//   ....[125]....
        /*05c4*/ 	.word	0x00006280


	//   ....[126]....
        /*05c8*/ 	.word	0x00006300


	//   ....[127]....
        /*05cc*/ 	.word	0x00006380


	//   ....[128]....
        /*05d0*/ 	.word	0x00006400


	//   ....[129]....
        /*05d4*/ 	.word	0x000064b0


	//   ....[130]....
        /*05d8*/ 	.word	0x00006510


	//   ....[131]....
        /*05dc*/ 	.word	0x000065a0


	//   ....[132]....
        /*05e0*/ 	.word	0x00006620


	//   ....[133]....
        /*05e4*/ 	.word	0x000066b0


	//   ....[134]....
        /*05e8*/ 	.word	0x00006730


	//   ....[135]....
        /*05ec*/ 	.word	0x000067c0


	//   ....[136]....
        /*05f0*/ 	.word	0x00006840


	//   ....[137]....
        /*05f4*/ 	.word	0x000068d0


	//   ....[138]....
        /*05f8*/ 	.word	0x00006950


	//   ....[139]....
        /*05fc*/ 	.word	0x000069e0


	//   ....[140]....
        /*0600*/ 	.word	0x00006a60


	//   ....[141]....
        /*0604*/ 	.word	0x00006af0


	//   ....[142]....
        /*0608*/ 	.word	0x00006b70


	//   ....[143]....
        /*060c*/ 	.word	0x00006c00


	//   ....[144]....
        /*0610*/ 	.word	0x00006c80


	//   ....[145]....
        /*0614*/ 	.word	0x00006d10


	//   ....[146]....
        /*0618*/ 	.word	0x00006d90


	//   ....[147]....
        /*061c*/ 	.word	0x00006e20


	//   ....[148]....
        /*0620*/ 	.word	0x00006ea0


	//   ....[149]....
        /*0624*/ 	.word	0x00006f10


	//   ....[150]....
        /*0628*/ 	.word	0x00006f90


	//   ....[151]....
        /*062c*/ 	.word	0x00007020


	//   ....[152]....
        /*0630*/ 	.word	0x000070d0


	//   ....[153]....
        /*0634*/ 	.word	0x00007130


	//   ....[154]....
        /*0638*/ 	.word	0x000071c0


	//   ....[155]....
        /*063c*/ 	.word	0x00007240


	//   ....[156]....
        /*0640*/ 	.word	0x000072d0


	//   ....[157]....
        /*0644*/ 	.word	0x00007350


	//   ....[158]....
        /*0648*/ 	.word	0x000073e0


	//   ....[159]....
        /*064c*/ 	.word	0x00007460


	//   ....[160]....
        /*0650*/ 	.word	0x000074f0


	//   ....[161]....
        /*0654*/ 	.word	0x00007570


	//   ....[162]....
        /*0658*/ 	.word	0x00007600


	//   ....[163]....
        /*065c*/ 	.word	0x00007680


	//   ....[164]....
        /*0660*/ 	.word	0x00007710


	//   ....[165]....
        /*0664*/ 	.word	0x00007790


	//   ....[166]....
        /*0668*/ 	.word	0x00007820


	//   ....[167]....
        /*066c*/ 	.word	0x000078a0


	//   ....[168]....
        /*0670*/ 	.word	0x00007930


	//   ....[169]....
        /*0674*/ 	.word	0x000079b0


	//   ....[170]....
        /*0678*/ 	.word	0x00007a40


	//   ....[171]....
        /*067c*/ 	.word	0x00007ac0


	//   ....[172]....
        /*0680*/ 	.word	0x00007b40


	//   ....[173]....
        /*0684*/ 	.word	0x00007bc0


	//   ....[174]....
        /*0688*/ 	.word	0x00007c40


	//   ....[175]....
        /*068c*/ 	.word	0x00007cf0


	//   ....[176]....
        /*0690*/ 	.word	0x00007d50


	//   ....[177]....
        /*0694*/ 	.word	0x00007de0


	//   ....[178]....
        /*0698*/ 	.word	0x00007e60


	//   ....[179]....
        /*069c*/ 	.word	0x00007ef0


	//   ....[180]....
        /*06a0*/ 	.word	0x00007f70


	//   ....[181]....
        /*06a4*/ 	.word	0x00008000


	//   ....[182]....
        /*06a8*/ 	.word	0x00008080


	//   ....[183]....
        /*06ac*/ 	.word	0x00008110


	//   ....[184]....
        /*06b0*/ 	.word	0x00008190


	//   ....[185]....
        /*06b4*/ 	.word	0x00008230


	//   ....[186]....
        /*06b8*/ 	.word	0x000082b0


	//   ....[187]....
        /*06bc*/ 	.word	0x00008340


	//   ....[188]....
        /*06c0*/ 	.word	0x000083c0


	//   ....[189]....
        /*06c4*/ 	.word	0x00008440


	//   ....[190]....
        /*06c8*/ 	.word	0x000084c0


	//   ....[191]....
        /*06cc*/ 	.word	0x00008550


	//   ....[192]....
        /*06d0*/ 	.word	0x000085d0


	//   ....[193]....
        /*06d4*/ 	.word	0x00008650


	//   ....[194]....
        /*06d8*/ 	.word	0x000086d0


	//   ....[195]....
        /*06dc*/ 	.word	0x00008750


	//----- nvinfo : EIATTR_VRC_CTA_INIT_COUNT
	.align		4
.L_400:
        /*06e0*/ 	.byte	0x02, 0x4a
	.zero		1
	.zero		1


	//----- nvinfo : EIATTR_EXIT_INSTR_OFFSETS
	.align		4
        /*06e4*/ 	.byte	0x04, 0x1c
        /*06e6*/ 	.short	(.L_402 - .L_401)


	//   ....[0]....
.L_401:
        /*06e8*/ 	.word	0x00001f70


	//   ....[1]....
        /*06ec*/ 	.word	0x000022a0


	//   ....[2]....
        /*06f0*/ 	.word	0x000024b0


	//   ....[3]....
        /*06f4*/ 	.word	0x00002920


	//   ....[4]....
        /*06f8*/ 	.word	0x000029d0


	//   ....[5]....
        /*06fc*/ 	.word	0x00002a00


	//   ....[6]....
        /*0700*/ 	.word	0x000055d0


	//   ....[7]....
        /*0704*/ 	.word	0x00005700


	//----- nvinfo : EIATTR_MAX_THREADS
	.align		4
.L_402:
        /*0708*/ 	.byte	0x04, 0x05
        /*070a*/ 	.short	(.L_404 - .L_403)
.L_403:
        /*070c*/ 	.word	0x00000080
        /*0710*/ 	.word	0x00000001
        /*0714*/ 	.word	0x00000001


	//----- nvinfo : EIATTR_CRS_STACK_SIZE
	.align		4
.L_404:
        /*0718*/ 	.byte	0x04, 0x1e
        /*071a*/ 	.short	(.L_406 - .L_405)
.L_405:
        /*071c*/ 	.word	0x00000000


	//----- nvinfo : EIATTR_CBANK_PARAM_SIZE
	.align		4
.L_406:
        /*0720*/ 	.byte	0x03, 0x19
        /*0722*/ 	.short	0x0040


	//----- nvinfo : EIATTR_PARAM_CBANK
	.align		4
        /*0724*/ 	.byte	0x04, 0x0a
        /*0726*/ 	.short	(.L_408 - .L_407)
	.align		4
.L_407:
        /*0728*/ 	.word	index@(.nv.constant0._ZN3cub18CUB_300001_SM_10006detail6reduce23DeviceReduceByKeyKernelINS1_13reduce_by_key10policy_hubI9CustomMaxfiE10Policy1000EPiS9_PfSA_S9_NS0_24ReduceByKeyScanTileStateIfyLb1EEEN4cuda3std3__48equal_toIvEES6_yfEEvT0_T1_T2_T3_T4_T5_iT6_T7_T8_)
        /*072c*/ 	.short	0x0380
        /*072e*/ 	.short	0x0040


	//----- nvinfo : EIATTR_SW_WAR
	.align		4
.L_408:
        /*0730*/ 	.byte	0x04, 0x36
        /*0732*/ 	.short	(.L_410 - .L_409)
.L_409:
        /*0734*/ 	.word	0x00000008
.L_410:


//--------------------- .nv.info._ZN3cub18CUB_300001_SM_10006detail10radix_sort29DeviceRadixSortOnesweepKernelINS1_5radix10policy_hubIiiyE10Policy1000ELNS0_9SortOrderE0EiiyiiNS1_21identity_decomposer_tEEEvPT5_SB_PT3_PKSC_PT1_PKSG_PT2_PKSK_T4_iiT6_ --------------------------
	.section	.nv.info._ZN3cub18CUB_300001_SM_10006detail10radix_sort29DeviceRadixSortOnesweepKernelINS1_5radix10policy_hubIiiyE10Policy1000ELNS0_9SortOrderE0EiiyiiNS1_21identity_decomposer_tEEEvPT5_SB_PT3_PKSC_PT1_PKSG_PT2_PKSK_T4_iiT6_,"",@"SHT_CUDA_INFO"
	.sectionflags	@""
	.align	4


	//----- nvinfo : EIATTR_CUDA_API_VERSION
	.align		4
        /*0000*/ 	.byte	0x04, 0x37
        /*0002*/ 	.short	(.L_412 - .L_411)
.L_411:
        /*0004*/ 	.word	0x00000082


	//----- nvinfo : EIATTR_KPARAM_INFO
	.align		4
.L_412:
        /*0008*/ 	.byte	0x04, 0x17
        /*000a*/ 	.short	(.L_414 - .L_413)
.L_413:
        /*000c*/ 	.word	0x00000000
        /*0010*/ 	.short	0x000b
        /*0012*/ 	.short	0x004c
        /*0014*/ 	.byte	0x00, 0xf0, 0x05, 0x00


	//----- nvinfo : EIATTR_KPARAM_INFO
	.align		4
.L_414:
        /*0018*/ 	.byte	0x04, 0x17
        /*001a*/ 	.short	(.L_416 - .L_415)
.L_415:
        /*001c*/ 	.word	0x00000000
        /*0020*/ 	.short	0x000a
        /*0022*/ 	.short	0x0048
        /*0024*/ 	.byte	0x00, 0xf0, 0x11, 0x00


	//----- nvinfo : EIATTR_KPARAM_INFO
	.align		4
.L_416:
        /*0028*/ 	.byte	0x04, 0x17
        /*002a*/ 	.short	(.L_418 - .L_417)
.L_417:
        /*002c*/ 	.word	0x00000000
        /*0030*/ 	.short	0x0009
        /*0032*/ 	.short	0x0044
        /*0034*/ 	.byte	0x00, 0xf0, 0x11, 0x00


	//----- nvinfo : EIATTR_KPARAM_INFO
	.align		4
.L_418:
        /*0038*/ 	.byte	0x04, 0x17
        /*003a*/ 	.short	(.L_420 - .L_419)
.L_419:
        /*003c*/ 	.word	0x00000000
        /*0040*/ 	.short	0x0008
        /*0042*/ 	.short	0x0040
        /*0044*/ 	.byte	0x00, 0xf0, 0x11, 0x00


	//----- nvinfo : EIATTR_KPARAM_INFO
	.align		4
.L_420:
        /*0048*/ 	.byte	0x04, 0x17
        /*004a*/ 	.short	(.L_422 - .L_421)
.L_421:
        /*004c*/ 	.word	0x00000000
        /*0050*/ 	.short	0x0007
        /*0052*/ 	.short	0x0038
        /*0054*/ 	.byte	0x00, 0xf5, 0x21, 0x00


	//----- nvinfo : EIATTR_KPARAM_INFO
	.align		4
.L_422:
        /*0058*/ 	.byte	0x04, 0x17
        /*005a*/ 	.short	(.L_424 - .L_423)
.L_423:
        /*005c*/ 	.word	0x00000000
        /*0060*/ 	.short	0x0006
        /*0062*/ 	.short	0x0030
        /*0064*/ 	.byte	0x00, 0xf5, 0x21, 0x00


	//----- nvinfo : EIATTR_KPARAM_INFO
	.align		4
.L_424:
        /*0068*/ 	.byte	0x04, 0x17
        /*006a*/ 	.short	(.L_426 - .L_425)
.L_425:
        /*006c*/ 	.word	0x00000000
        /*0070*/ 	.short	0x0005
        /*0072*/ 	.short	0x0028
        /*0074*/ 	.byte	0x00, 0xf5, 0x21, 0x00


	//----- nvinfo : EIATTR_KPARAM_INFO
	.align		4
.L_426:
        /*0078*/ 	.byte	0x04, 0x17
        /*007a*/ 	.short	(.L_428 - .L_427)
.L_427:
        /*007c*/ 	.word	0x00000000
        /*0080*/ 	.short	0x0004
        /*0082*/ 	.short	0x0020
        /*0084*/ 	.byte	0x00, 0xf5, 0x21, 0x00


	//----- nvinfo : EIATTR_KPARAM_INFO
	.align		4
.L_428:
        /*0088*/ 	.byte	0x04, 0x17
        /*008a*/ 	.short	(.L_430 - .L_429)
.L_429:
        /*008c*/ 	.word	0x00000000
        /*0090*/ 	.short	0x0003
        /*0092*/ 	.short	0x0018
        /*0094*/ 	.byte	0x00, 0xf5, 0x21, 0x00


	//----- nvinfo : EIATTR_KPARAM_INFO
	.align		4
.L_430:
        /*0098*/ 	.byte	0x04, 0x17
        /*009a*/ 	.short	(.L_432 - .L_431)
.L_431:
        /*009c*/ 	.word	0x00000000
        /*00a0*/ 	.short	0x0002
        /*00a2*/ 	.short	0x0010
        /*00a4*/ 	.byte	0x00, 0xf5, 0x21, 0x00


	//----- nvinfo : EIATTR_KPARAM_INFO
	.align		4
.L_432:
        /*00a8*/ 	.byte	0x04, 0x17
        /*00aa*/ 	.short	(.L_434 - .L_433)
.L_433:
        /*00ac*/ 	.word	0x00000000
        /*00b0*/ 	.short	0x0001
        /*00b2*/ 	.short	0x0008
        /*00b4*/ 	.byte	0x00, 0xf5, 0x21, 0x00


	//----- nvinfo : EIATTR_KPARAM_INFO
	.align		4
.L_434:
        /*00b8*/ 	.byte	0x04, 0x17
        /*00ba*/ 	.short	(.L_436 - .L_435)
.L_435:
        /*00bc*/ 	.word	0x00000000
        /*00c0*/ 	.short	0x0000
        /*00c2*/ 	.short	0x0000
        /*00c4*/ 	.byte	0x00, 0xf5, 0x21, 0x00


	//----- nvinfo : EIATTR_SPARSE_MMA_MASK
	.align		4
.L_436:
        /*00c8*/ 	.byte	0x03, 0x50
        /*00ca*/ 	.short	0x0000


	//----- nvinfo : EIATTR_MAXREG_COUNT
	.align		4
        /*00cc*/ 	.byte	0x03, 0x1b
        /*00ce*/ 	.short	0x00a8


	//----- nvinfo : EIATTR_NUM_BARRIERS
	.align		4
        /*00d0*/ 	.byte	0x02, 0x4c
        /*00d2*/ 	.byte	0x01
	.zero		1


	//----- nvinfo : EIATTR_MERCURY_ISA_VERSION
	.align		4
        /*00d4*/ 	.byte	0x03, 0x5f
        /*00d6*/ 	.short	0x0101


	//----- nvinfo : EIATTR_COOP_GROUP_MASK_REGIDS
	.align		4
        /*00d8*/ 	.byte	0x04, 0x29
        /*00da*/ 	.short	(.L_438 - .L_437)


	//   ....[0]....
.L_437:
        /*00dc*/ 	.word	0xffffffff


	//   ....[1]....
        /*00e0*/ 	.word	0x05000006


	//   ....[2]....
        /*00e4*/ 	.word	0xffffffff


	//   ....[3]....
        /*00e8*/ 	.word	0xffffffff


	//   ....[4]....
        /*00ec*/ 	.word	0xffffffff


	//   ....[5]....
        /*00f0*/ 	.word	0xffffffff


	//   ....[6]....
        /*00f4*/ 	.word	0xffffffff


	//   ....[7]....
        /*00f8*/ 	.word	0xffffffff


	//   ....[8]....
        /*00fc*/ 	.word	0xffffffff


	//   ....[9]....
        /*0100*/ 	.word	0xffffffff


	//   ....[10]....
        /*0104*/ 	.word	0xffffffff


	//   ....[11]....
        /*0108*/ 	.word	0xffffffff


	//   ....[12]....
        /*010c*/ 	.word	0xffffffff


	//   ....[13]....
        /*0110*/ 	.word	0xffffffff


	//   ....[14]....
        /*0114*/ 	.word	0xffffffff


	//   ....[15]....
        /*0118*/ 	.word	0xffffffff


	//   ....[16]....
        /*011c*/ 	.word	0xffffffff


	//   ....[17]....
        /*0120*/ 	.word	0xffffffff


	//   ....[18]....
        /*0124*/ 	.word	0xffffffff


	//   ....[19]....
        /*0128*/ 	.word	0xffffffff


	//   ....[20]....
        /*012c*/ 	.word	0xffffffff


	//   ....[21]....
        /*0130*/ 	.word	0xffffffff


	//   ....[22]....
        /*0134*/ 	.word	0xffffffff


	//   ....[23]....
        /*0138*/ 	.word	0xffffffff


	//   ....[24]....
        /*013c*/ 	.word	0xffffffff


	//   ....[25]....
        /*0140*/ 	.word	0xffffffff


	//   ....[26]....
        /*0144*/ 	.word	0xffffffff


	//   ....[27]....
        /*0148*/ 	.word	0xffffffff


	//   ....[28]....
        /*014c*/ 	.word	0xffffffff


	//   ....[29]....
        /*0150*/ 	.word	0xffffffff


	//   ....[30]....
        /*0154*/ 	.word	0xffffffff


	//   ....[31]....
        /*0158*/ 	.word	0xffffffff


	//   ....[32]....
        /*015c*/ 	.word	0xffffffff


	//   ....[33]....
        /*0160*/ 	.word	0xffffffff


	//   ....[34]....
        /*0164*/ 	.word	0xffffffff


	//   ....[35]....
        /*0168*/ 	.word	0xffffffff


	//   ....[36]....
        /*016c*/ 	.word	0xffffffff


	//   ....[37]....
        /*0170*/ 	.word	0xffffffff


	//   ....[38]....
        /*0174*/ 	.word	0xffffffff


	//   ....[39]....
        /*0178*/ 	.word	0xffffffff


	//   ....[40]....
        /*017c*/ 	.word	0xffffffff


	//   ....[41]....
        /*0180*/ 	.word	0xffffffff


	//   ....[42]....
        /*0184*/ 	.word	0xffffffff


	//   ....[43]....
        /*0188*/ 	.word	0xffffffff


	//   ....[44]....
        /*018c*/ 	.word	0xffffffff


	//   ....[45]....
        /*0190*/ 	.word	0xffffffff


	//   ....[46]....
        /*0194*/ 	.word	0xffffffff


	//   ....[47]....
        /*0198*/ 	.word	0xffffffff


	//   ....[48]....
        /*019c*/ 	.word	0xffffffff


	//   ....[49]....
        /*01a0*/ 	.word	0xffffffff


	//   ....[50]....
        /*01a4*/ 	.word	0xffffffff


	//   ....[51]....
        /*01a8*/ 	.word	0xffffffff


	//   ....[52]....
        /*01ac*/ 	.word	0xffffffff


	//   ....[53]....
        /*01b0*/ 	.word	0xffffffff


	//   ....[54]....
        /*01b4*/ 	.word	0xffffffff


	//   ....[55]....
        /*01b8*/ 	.word	0xffffffff


	//   ....[56]....
        /*01bc*/ 	.word	0xffffffff


	//   ....[57]....
        /*01c0*/ 	.word	0xffffffff


	//   ....[58]....
        /*01c4*/ 	.word	0xffffffff


	//   ....[59]....
        /*01c8*/ 	.word	0xffffffff


	//   ....[60]....
        /*01cc*/ 	.word	0xffffffff


	//   ....[61]....
        /*01d0*/ 	.word	0xffffffff


	//   ....[62]....
        /*01d4*/ 	.word	0xffffffff


	//   ....[63]....
        /*01d8*/ 	.word	0xffffffff


	//   ....[64]....
        /*01dc*/ 	.word	0xffffffff


	//   ....[65]....
        /*01e0*/ 	.word	0xffffffff


	//   ....[66]....
        /*01e4*/ 	.word	0xffffffff


	//   ....[67]....
        /*01e8*/ 	.word	0xffffffff


	//   ....[68]....
        /*01ec*/ 	.word	0xffffffff


	//   ....[69]....
        /*01f0*/ 	.word	0xffffffff


	//   ....[70]....
        /*01f4*/ 	.word	0xffffffff


	//   ....[71]....
        /*01f8*/ 	.word	0xffffffff


	//   ....[72]....
        /*01fc*/ 	.word	0xffffffff


	//   ....[73]....
        /*0200*/ 	.word	0xffffffff


	//   ....[74]....
        /*0204*/ 	.word	0xffffffff


	//   ....[75]....
        /*0208*/ 	.word	0xffffffff


	//   ....[76]....
        /*020c*/ 	.word	0xffffffff


	//   ....[77]....
        /*0210*/ 	.word	0xffffffff


	//   ....[78]....
        /*0214*/ 	.word	0xffffffff


	//   ....[79]....
        /*0218*/ 	.word	0xffffffff


	//   ....[80]....
        /*021c*/ 	.word	0xffffffff


	//   ....[81]....
        /*0220*/ 	.word	0xffffffff


	//   ....[82]....
        /*0224*/ 	.word	0xffffffff


	//   ....[83]....
        /*0228*/ 	.word	0xffffffff


	//   ....[84]....
        /*022c*/ 	.word	0xffffffff


	//   ....[85]....
        /*0230*/ 	.word	0xffffffff


	//   ....[86]....
        /*0234*/ 	.word	0xffffffff


	//   ....[87]....
        /*0238*/ 	.word	0xffffffff


	//   ....[88]....
        /*023c*/ 	.word	0xffffffff


	//   ....[89]....
        /*0240*/ 	.word	0xffffffff


	//   ....[90]....
        /*0244*/ 	.word	0xffffffff


	//   ....[91]....
        /*0248*/ 	.word	0xffffffff


	//   ....[92]....
        /*024c*/ 	.word	0xffffffff


	//   ....[93]....
        /*0250*/ 	.word	0xffffffff


	//   ....[94]....
        /*0254*/ 	.word	0xffffffff


	//   ....[95]....
        /*0258*/ 	.word	0xffffffff


	//   ....[96]....
        /*025c*/ 	.word	0xffffffff


	//   ....[97]....
        /*0260*/ 	.word	0xffffffff


	//   ....[98]....
        /*0264*/ 	.word	0xffffffff


	//   ....[99]....
        /*0268*/ 	.word	0xffffffff


	//   ....[100]....
        /*026c*/ 	.word	0xffffffff


	//   ....[101]....
        /*0270*/ 	.word	0xffffffff


	//   ....[102]....
        /*0274*/ 	.word	0xffffffff


	//   ....[103]....
        /*0278*/ 	.word	0xffffffff


	//   ....[104]....
        /*027c*/ 	.word	0xffffffff


	//   ....[105]....
        /*0280*/ 	.word	0xffffffff


	//   ....[106]....
        /*0284*/ 	.word	0xffffffff


	//   ....[107]....
        /*0288*/ 	.word	0xffffffff


	//   ....[108]....
        /*028c*/ 	.word	0xffffffff


	//   ....[109]....
        /*0290*/ 	.word	0xffffffff


	//   ....[110]....
        /*0294*/ 	.word	0xffffffff


	//   ....[111]....
        /*0298*/ 	.word	0xffffffff


	//   ....[112]....
        /*029c*/ 	.word	0xffffffff


	//   ....[113]....
        /*02a0*/ 	.word	0xffffffff


	//   ....[114]....
        /*02a4*/ 	.word	0xffffffff


	//   ....[115]....
        /*02a8*/ 	.word	0xffffffff


	//   ....[116]....
        /*02ac*/ 	.word	0xffffffff


	//   ....[117]....
        /*02b0*/ 	.word	0xffffffff


	//   ....[118]....
        /*02b4*/ 	.word	0xffffffff


	//   ....[119]....
        /*02b8*/ 	.word	0xffffffff


	//   ....[120]....
        /*02bc*/ 	.word	0xffffffff


	//   ....[121]....
        /*02c0*/ 	.word	0xffffffff


	//   ....[122]....
        /*02c4*/ 	.word	0xffffffff


	//   ....[123]....
        /*02c8*/ 	.word	0xffffffff


	//   ....[124]....
        /*02cc*/ 	.word	0xffffffff


	//   ....[125]....
        /*02d0*/ 	.word	0xffffffff


	//   ....[126]....
        /*02d4*/ 	.word	0xffffffff


	//   ....[127]....
        /*02d8*/ 	.word	0xffffffff


	//   ....[128]....
        /*02dc*/ 	.word	0xffffffff


	//   ....[129]....
        /*02e0*/ 	.word	0xffffffff


	//   ....[130]....
        /*02e4*/ 	.word	0xffffffff


	//   ....[131]....
        /*02e8*/ 	.word	0xffffffff


	//   ....[132]....
        /*02ec*/ 	.word	0xffffffff


	//   ....[133]....
        /*02f0*/ 	.word	0xffffffff


	//   ....[134]....
        /*02f4*/ 	.word	0xffffffff


	//   ....[135]....
        /*02f8*/ 	.word	0xffffffff


	//   ....[136]....
        /*02fc*/ 	.word	0xffffffff


	//   ....[137]....
        /*0300*/ 	.word	0xffffffff


	//   ....[138]....
        /*0304*/ 	.word	0xffffffff


	//   ....[139]....
        /*0308*/ 	.word	0xffffffff


	//   ....[140]....
        /*030c*/ 	.word	0xffffffff


	//   ....[141]....
        /*0310*/ 	.word	0xffffffff


	//   ....[142]....
        /*0314*/ 	.word	0xffffffff


	//   ....[143]....
        /*0318*/ 	.word	0xffffffff


	//   ....[144]....
        /*031c*/ 	.word	0xffffffff


	//   ....[145]....
        /*0320*/ 	.word	0xffffffff


	//   ....[146]....
        /*0324*/ 	.word	0xffffffff


	//   ....[147]....
        /*0328*/ 	.word	0xffffffff


	//   ....[148]....
        /*032c*/ 	.word	0xffffffff


	//   ....[149]....
        /*0330*/ 	.word	0xffffffff


	//   ....[150]....
        /*0334*/ 	.word	0xffffffff


	//   ....[151]....
        /*0338*/ 	.word	0xffffffff


	//   ....[152]....
        /*033c*/ 	.word	0xffffffff


	//   ....[153]....
        /*0340*/ 	.word	0xffffffff


	//   ....[154]....
        /*0344*/ 	.word	0xffffffff


	//   ....[155]....
        /*0348*/ 	.word	0xffffffff


	//   ....[156]....
        /*034c*/ 	.word	0xffffffff


	//   ....[157]....
        /*0350*/ 	.word	0xffffffff


	//   ....[158]....
        /*0354*/ 	.word	0xffffffff


	//   ....[159]....
        /*0358*/ 	.word	0xffffffff


	//   ....[160]....
        /*035c*/ 	.word	0x05000006


	//   ....[161]....
        /*0360*/ 	.word	0xffffffff


	//   ....[162]....
        /*0364*/ 	.word	0xffffffff


	//   ....[163]....
        /*0368*/ 	.word	0xffffffff


	//   ....[164]....
        /*036c*/ 	.word	0xffffffff


	//   ....[165]....
        /*0370*/ 	.word	0xffffffff


	//   ....[166]....
        /*0374*/ 	.word	0xffffffff


	//   ....[167]....
        /*0378*/ 	.word	0xffffffff


	//   ....[168]....
        /*037c*/ 	.word	0xffffffff


	//   ....[169]....
        /*0380*/ 	.word	0xffffffff


	//   ....[170]....
        /*0384*/ 	.word	0xffffffff


	//   ....[171]....
        /*0388*/ 	.word	0xffffffff


	//   ....[172]....
        /*038c*/ 	.word	0xffffffff


	//   ....[173]....
        /*0390*/ 	.word	0xffffffff


	//   ....[174]....
        /*0394*/ 	.word	0xffffffff


	//   ....[175]....
        /*0398*/ 	.word	0xffffffff


	//   ....[176]....
        /*039c*/ 	.word	0xffffffff


	//   ....[177]....
        /*03a0*/ 	.word	0xffffffff


	//   ....[178]....
        /*03a4*/ 	.word	0xffffffff


	//   ....[179]....
        /*03a8*/ 	.word	0xffffffff


	//   ....[180]....
        /*03ac*/ 	.word	0xffffffff


	//   ....[181]....
        /*03b0*/ 	.word	0xffffffff


	//   ....[182]....
        /*03b4*/ 	.word	0xffffffff


	//   ....[183]....
        /*03b8*/ 	.word	0xffffffff


	//   ....[184]....
        /*03bc*/ 	.word	0xffffffff


	//   ....[185]....
        /*03c0*/ 	.word	0xffffffff


	//   ....[186]....
        /*03c4*/ 	.word	0xffffffff


	//   ....[187]....
        /*03c8*/ 	.word	0xffffffff


	//   ....[188]....
        /*03cc*/ 	.word	0xffffffff


	//   ....[189]....
        /*03d0*/ 	.word	0xffffffff


	//   ....[190]....
        /*03d4*/ 	.word	0xffffffff


	//   ....[191]....
        /*03d8*/ 	.word	0xffffffff


	//   ....[192]....
        /*03dc*/ 	.word	0xffffffff


	//   ....[193]....
        /*03e0*/ 	.word	0xffffffff


	//   ....[194]....
        /*03e4*/ 	.word	0xffffffff


	//   ....[195]....
        /*03e8*/ 	.word	0xffffffff


	//   ....[196]....
        /*03ec*/ 	.word	0xffffffff


	//   ....[197]....
        /*03f0*/ 	.word	0xffffffff


	//   ....[198]....
        /*03f4*/ 	.word	0xffffffff


	//   ....[199]....
        /*03f8*/ 	.word	0xffffffff


	//   ....[200]....
        /*03fc*/ 	.word	0xffffffff


	//   ....[201]....
        /*0400*/ 	.word	0xffffffff


	//   ....[202]....
        /*0404*/ 	.word	0xffffffff


	//   ....[203]....
        /*0408*/ 	.word	0xffffffff


	//   ....[204]....
        /*040c*/ 	.word	0xffffffff


	//   ....[205]....
        /*0410*/ 	.word	0xffffffff


	//   ....[206]....
        /*0414*/ 	.word	0xffffffff


	//   ....[207]....
        /*0418*/ 	.word	0xffffffff


	//   ....[208]....
        /*041c*/ 	.word	0xffffffff


	//   ....[209]....
        /*0420*/ 	.word	0xffffffff


	//   ....[210]....
        /*0424*/ 	.word	0xffffffff


	//   ....[211]....
        /*0428*/ 	.word	0xffffffff


	//   ....[212]....
        /*042c*/ 	.word	0xffffffff


	//   ....[213]....
        /*0430*/ 	.word	0xffffffff


	//   ....[214]....
        /*0434*/ 	.word	0xffffffff


	//   ....[215]....
        /*0438*/ 	.word	0xffffffff


	//   ....[216]....
        /*043c*/ 	.word	0xffffffff


	//   ....[217]....
        /*0440*/ 	.word	0xffffffff


	//   ....[218]....
        /*0444*/ 	.word	0xffffffff


	//   ....[219]....
        /*0448*/ 	.word	0xffffffff


	//   ....[220]....
        /*044c*/ 	.word	0xffffffff


	//   ....[221]....
        /*0450*/ 	.word	0xffffffff


	//   ....[222]....
        /*0454*/ 	.word	0xffffffff


	//   ....[223]....
        /*0458*/ 	.word	0xffffffff


	//   ....[224]....
        /*045c*/ 	.word	0xffffffff


	//   ....[225]....
        /*0460*/ 	.word	0xffffffff


	//   ....[226]....
        /*0464*/ 	.word	0xffffffff


	//   ....[227]....
        /*0468*/ 	.word	0xffffffff


	//   ....[228]....
        /*046c*/ 	.word	0xffffffff


	//   ....[229]....
        /*0470*/ 	.word	0x0500002f


	//   ....[230]....
        /*0474*/ 	.word	0x0500002f


	//   ....[231]....
        /*0478*/ 	.word	0x0500002f


	//   ....[232]....
        /*047c*/ 	.word	0x0500002f


	//   ....[233]....
        /*0480*/ 	.word	0x0500002f


	//----- nvinfo : EIATTR_COOP_GROUP_INSTR_OFFSETS
	.align		4
.L_438:
        /*0484*/ 	.byte	0x04, 0x28
        /*0486*/ 	.short	(.L_440 - .L_439)


	//   ....[0]....
.L_439:
        /*0488*/ 	.word	0x00000e40


	//   ....[1]....
        /*048c*/ 	.word	0x00001890


	//   ....[2]....
        /*0490*/ 	.word	0x00002ad0


	//   ....[3]....
        /*0494*/ 	.word	0x00002af0


	//   ....[4]....
        /*0498*/ 	.word	0x00002b10


	//   ....[5]....
        /*049c*/ 	.word	0x00002b30


	//   ....[6]....
        /*04a0*/ 	.word	0x00002b50


	//   ....[7]....
        /*04a4*/ 	.word	0x00003000


	//   ....[8]....
        /*04a8*/ 	.word	0x00003010


	//   ....[9]....
        /*04ac*/ 	.word	0x00003030


	//   ....[10]....
        /*04b0*/ 	.word	0x00003050


	//   ....[11]....
        /*04b4*/ 	.word	0x000030a0


	//   ....[12]....
        /*04b8*/ 	.word	0x000030d0


	//   ....[13]....
        /*04bc*/ 	.word	0x00003120


	//   ....[14]....
        /*04c0*/ 	.word	0x00003160


	//   ....[15]....
        /*04c4*/ 	.word	0x00003250


	//   ....[16]....
        /*04c8*/ 	.word	0x00003280


	//   ....[17]....
        /*04cc*/ 	.word	0x00003290


	//   ....[18]....
        /*04d0*/ 	.word	0x000032b0


	//   ....[19]....
        /*04d4*/ 	.word	0x000032f0


	//   ....[20]....
        /*04d8*/ 	.word	0x00003320


	//   ....[21]....
        /*04dc*/ 	.word	0x00003360


	//   ....[22]....
        /*04e0*/ 	.word	0x00003380


	//   ....[23]....
        /*04e4*/ 	.word	0x000033a0


	//   ....[24]....
        /*04e8*/ 	.word	0x00003490


	//   ....[25]....
        /*04ec*/ 	.word	0x000034c0


	//   ....[26]....
        /*04f0*/ 	.word	0x000034d0


	//   ....[27]....
        /*04f4*/ 	.word	0x000034f0


	//   ....[28]....
        /*04f8*/ 	.word	0x00003530


	//   ....[29]....
        /*04fc*/ 	.word	0x00003560


	//   ....[30]....
        /*0500*/ 	.word	0x000035a0


	//   ....[31]....
        /*0504*/ 	.word	0x000035c0


	//   ....[32]....
        /*0508*/ 	.word	0x000035e0


	//   ....[33]....
        /*050c*/ 	.word	0x000036d0


	//   ....[34]....
        /*0510*/ 	.word	0x00003700


	//   ....[35]....
        /*0514*/ 	.word	0x00003710


	//   ....[36]....
        /*0518*/ 	.word	0x00003730


	//   ....[37]....
        /*051c*/ 	.word	0x00003770


	//   ....[38]....
        /*0520*/ 	.word	0x000037a0


	//   ....[39]....
        /*0524*/ 	.word	0x000037e0


	//   ....[40]....
        /*0528*/ 	.word	0x00003800


	//   ....[41]....
        /*052c*/ 	.word	0x00003820


	//   ....[42]....
        /*0530*/ 	.word	0x00003930


	//   ....[43]....
        /*0534*/ 	.word	0x00003960


	//   ....[44]....
        /*0538*/ 	.word	0x00003970


	//   ....[45]....
        /*053c*/ 	.word	0x00003990


	//   ....[46]....
        /*0540*/ 	.word	0x000039d0


	//   ....[47]....
        /*0544*/ 	.word	0x00003a00


	//   ....[48]....
        /*0548*/ 	.word	0x00003a40


	//   ....[49]....
        /*054c*/ 	.word	0x00003a60


	//   ....[50]....
        /*0550*/ 	.word	0x00003a80


	//   ....[51]....
        /*0554*/ 	.word	0x00003b90


	//   ....[52]....
        /*0558*/ 	.word	0x00003bc0


	//   ....[53]....
        /*055c*/ 	.word	0x00003bd0


	//   ....[54]....
        /*0560*/ 	.word	0x00003bf0


	//   ....[55]....
        /*0564*/ 	.word	0x00003c30


	//   ....[56]....
        /*0568*/ 	.word	0x00003c60


	//   ....[57]....
        /*056c*/ 	.word	0x00003ca0


	//   ....[58]....
        /*0570*/ 	.word	0x00003cc0


	//   ....[59]....
        /*0574*/ 	.word	0x00003ce0


	//   ....[60]....
        /*0578*/ 	.word	0x00003df0


	//   ....[61]....
        /*057c*/ 	.word	0x00003e20


	//   ....[62]....
        /*0580*/ 	.word	0x00003e30


	//   ....[63]....
        /*0584*/ 	.word	0x00003e50


	//   ....[64]....
        /*0588*/ 	.word	0x00003e90


	//   ....[65]....
        /*058c*/ 	.word	0x00003ec0


	//   ....[66]....
        /*0590*/ 	.word	0x00003f00


	//   ....[67]....
        /*0594*/ 	.word	0x00003f20


	//   ....[68]....
        /*0598*/ 	.word	0x00003f40


	//   ....[69]....
        /*059c*/ 	.word	0x00004050


	//   ....[70]....
        /*05a0*/ 	.word	0x00004080


	//   ....[71]....
        /*05a4*/ 	.word	0x00004090


	//   ....[72]....
        /*05a8*/ 	.word	0x000040b0


	//   ....[73]....
        /*05ac*/ 	.word	0x000040f0


	//   ....[74]....
        /*05b0*/ 	.word	0x00004120


	//   ....[75]....
        /*05b4*/ 	.word	0x00004160


	//   ....[76]....
        /*05b8*/ 	.word	0x00004180


	//   ....[77]....
        /*05bc*/ 	.word	0x000041a0


	//   ....[78]....
        /*05c0*/ 	.word	0x000042b0


	//   ....[79]....
        /*05c4*/ 	.word	0x00004300


	//   ....[80]....
        /*05c8*/ 	.word	0x00004310


	//   ....[81]....
        /*05cc*/ 	.word	0x00004330


	//   ....[82]....
        /*05d0*/ 	.word	0x00004370


	//   ....[83]....
        /*05d4*/ 	.word	0x000043a0


	//   ....[84]....
        /*05d8*/ 	.word	0x000043e0


	//   ....[85]....
        /*05dc*/ 	.word	0x00004400


	//   ....[86]....
        /*05e0*/ 	.word	0x00004420


	//   ....[87]....
        /*05e4*/ 	.word	0x00004510


	//   ....[88]....
        /*05e8*/ 	.word	0x00004560


	//   ....[89]....
        /*05ec*/ 	.word	0x00004570


	//   ....[90]....
        /*05f0*/ 	.word	0x000045a0


	//   ....[91]....
        /*05f4*/ 	.word	0x000045c0


	//   ....[92]....
        /*05f8*/ 	.word	0x00004610


	//   ....[93]....
        /*05fc*/ 	.word	0x00004630


	//   ....[94]....
        /*0600*/ 	.word	0x00004670


	//   ....[95]....
        /*0604*/ 	.word	0x00004690


	//   ....[96]....
        /*0608*/ 	.word	0x00004770


	//   ....[97]....
        /*060c*/ 	.word	0x000047c0


	//   ....[98]....
        /*0610*/ 	.word	0x000047d0


	//   ....[99]....
        /*0614*/ 	.word	0x00004820


	//   ....[100]....
        /*0618*/ 	.word	0x00004850


	//   ....[101]....
        /*061c*/ 	.word	0x00004880


	//   ....[102]....
        /*0620*/ 	.word	0x000048b0


	//   ....[103]....
        /*0624*/ 	.word	0x000048e0


	//   ....[104]....
        /*0628*/ 	.word	0x00004910


	//   ....[105]....
        /*062c*/ 	.word	0x000049d0


	//   ....[106]....
        /*0630*/ 	.word	0x00004a20


	//   ....[107]....
        /*0634*/ 	.word	0x00004a30


	//   ....[108]....
        /*0638*/ 	.word	0x00004a80


	//   ....[109]....
        /*063c*/ 	.word	0x00004ab0


	//   ....[110]....
        /*0640*/ 	.word	0x00004ae0


	//   ....[111]....
        /*0644*/ 	.word	0x00004b10


	//   ....[112]....
        /*0648*/ 	.word	0x00004b40


	//   ....[113]....
        /*064c*/ 	.word	0x00004b70


	//   ....[114]....
        /*0650*/ 	.word	0x00004c60


	//   ....[115]....
        /*0654*/ 	.word	0x00004c80


	//   ....[116]....
        /*0658*/ 	.word	0x00004c90


	//   ....[117]....
        /*065c*/ 	.word	0x00004ce0


	//   ....[118]....
        /*0660*/ 	.word	0x00004d10


	//   ....[119]....
        /*0664*/ 	.word	0x00004d40


	//   ....[120]....
        /*0668*/ 	.word	0x00004d70


	//   ....[121]....
        /*066c*/ 	.word	0x00004da0


	//   ....[122]....
        /*0670*/ 	.word	0x00004dd0


	//   ....[123]....
        /*0674*/ 	.word	0x00004ec0


	//   ....[124]....
        /*0678*/ 	.word	0x00004f00


	//   ....[125]....
        /*067c*/ 	.word	0x00004f10


	//   ....[126]....
        /*0680*/ 	.word	0x00004f60


	//   ....[127]....
        /*0684*/ 	.word	0x00004f90


	//   ....[128]....
        /*0688*/ 	.word	0x00004fc0


	//   ....[129]....
        /*068c*/ 	.word	0x00004ff0


	//   ....[130]....
        /*0690*/ 	.word	0x00005020


	//   ....[131]....
        /*0694*/ 	.word	0x00005050


	//   ....[132]....
        /*0698*/ 	.word	0x00005140


	//   ....[133]....
        /*069c*/ 	.word	0x00005170


	//   ....[134]....
        /*06a0*/ 	.word	0x00005180


	//   ....[135]....
        /*06a4*/ 	.word	0x000051d0


	//   ....[136]....
        /*06a8*/ 	.word	0x00005200


	//   ....[137]....
        /*06ac*/ 	.word	0x00005230


	//   ....[138]....
        /*06b0*/ 	.word	0x00005260


	//   ....[139]....
        /*06b4*/ 	.word	0x00005290


	//   ....[140]....
        /*06b8*/ 	.word	0x000052c0


	//   ....[141]....
        /*06bc*/ 	.word	0x000053e0


	//   ....[142]....
        /*06c0*/ 	.word	0x000053f0


	//   ....[143]....
        /*06c4*/ 	.word	0x00005440


	//   ....[144]....
        /*06c8*/ 	.word	0x00005470


	//   ....[145]....
        /*06cc*/ 	.word	0x000054a0


	//   ....[146]....
        /*06d0*/ 	.word	0x000054d0


	//   ....[147]....
        /*06d4*/ 	.word	0x00005500


	//   ....[148]....
        /*06d8*/ 	.word	0x00005530


	//   ....[149]....
        /*06dc*/ 	.word	0x00005560


	//   ....[150]....
        /*06e0*/ 	.word	0x00005600


	//   ....[151]....
        /*06e4*/ 	.word	0x00005620


	//   ....[152]....
        /*06e8*/ 	.word	0x00005630


	//   ....[153]....
        /*06ec*/ 	.word	0x00005680


	//   ....[154]....
        /*06f0*/ 	.word	0x000056b0


	//   ....[155]....
        /*06f4*/ 	.word	0x000056e0


	//   ....[156]....
        /*06f8*/ 	.word	0x00005710


	//   ....[157]....
        /*06fc*/ 	.word	0x00005740


	//   ....[158]....
        /*0700*/ 	.word	0x00005770


	//   ....[159]....
        /*0704*/ 	.word	0x000058a0


	//   ....[160]....
        /*0708*/ 	.word	0x00005d40


	//   ....[161]....
        /*070c*/ 	.word	0x00006070


	//   ....[162]....
        /*0710*/ 	.word	0x00006130


	//   ....[163]....
        /*0714*/ 	.word	0x000061f0


	//   ....[164]....
        /*0718*/ 	.word	0x000062b0


	//   ....[165]....
        /*071c*/ 	.word	0x00006370


	//   ....[166]....
        /*0720*/ 	.word	0x00006430


	//   ....[167]....
        /*0724*/ 	.word	0x000064f0


	//   ....[168]....
        /*0728*/ 	.word	0x000065b0


	//   ....[169]....
        /*072c*/ 	.word	0x00006670


	//   ....[170]....
        /*0730*/ 	.word	0x00006730


	//   ....[171]....
        /*0734*/ 	.word	0x000067f0


	//   ....[172]....
        /*0738*/ 	.word	0x000068b0


	//   ....[173]....
        /*073c*/ 	.word	0x00006970


	//   ....[174]....
        /*0740*/ 	.word	0x00006a30


	//   ....[175]....
        /*0744*/ 	.word	0x00006af0


	//   ....[176]....
        /*0748*/ 	.word	0x00006bb0


	//   ....[177]....
        /*074c*/ 	.word	0x00006c70


	//   ....[178]....
        /*0750*/ 	.word	0x00006e60


	//   ....[179]....
        /*0754*/ 	.word	0x00006f90


	//   ....[180]....
        /*0758*/ 	.word	0x000070c0


	//   ....[181]....
        /*075c*/ 	.word	0x000071f0


	//   ....[182]....
        /*0760*/ 	.word	0x00007320


	//   ....[183]....
        /*0764*/ 	.word	0x00007450


	//   ....[184]....
        /*0768*/ 	.word	0x00007580


	//   ....[185]....
        /*076c*/ 	.word	0x000076b0


	//   ....[186]....
        /*0770*/ 	.word	0x000077e0


	//   ....[187]....
        /*0774*/ 	.word	0x00007910


	//   ....[188]....
        /*0778*/ 	.word	0x00007a40


	//   ....[189]....
        /*077c*/ 	.word	0x00007b60


	//   ....[190]....
        /*0780*/ 	.word	0x00007c70


	//   ....[191]....
        /*0784*/ 	.word	0x00007d80


	//   ....[192]....
        /*0788*/ 	.word	0x00007e90


	//   ....[193]....
        /*078c*/ 	.word	0x00007fa0


	//   ....[194]....
        /*0790*/ 	.word	0x000080b0


	//   ....[195]....
        /*0794*/ 	.word	0x00008eb0


	//   ....[196]....
        /*0798*/ 	.word	0x00008f40


	//   ....[197]....
        /*079c*/ 	.word	0x00008fc0


	//   ....[198]....
        /*07a0*/ 	.word	0x00009050


	//   ....[199]....
        /*07a4*/ 	.word	0x000090d0


	//   ....[200]....
        /*07a8*/ 	.word	0x00009160


	//   ....[201]....
        /*07ac*/ 	.word	0x000091e0


	//   ....[202]....
        /*07b0*/ 	.word	0x00009270


	//   ....[203]....
        /*07b4*/ 	.word	0x000092f0


	//   ....[204]....
        /*07b8*/ 	.word	0x00009380


	//   ....[205]....
        /*07bc*/ 	.word	0x00009400


	//   ....[206]....
        /*07c0*/ 	.word	0x00009490


	//   ....[207]....
        /*07c4*/ 	.word	0x00009510


	//   ....[208]....
        /*07c8*/ 	.word	0x000095a0


	//   ....[209]....
        /*07cc*/ 	.word	0x00009620


	//   ....[210]....
        /*07d0*/ 	.word	0x000096b0


	//   ....[211]....
        /*07d4*/ 	.word	0x00009730


	//   ....[212]....
        /*07d8*/ 	.word	0x00009890


	//   ....[213]....
        /*07dc*/ 	.word	0x00009960


	//   ....[214]....
        /*07e0*/ 	.word	0x00009a10


	//   ....[215]....
        /*07e4*/ 	.word	0x00009ad0


	//   ....[216]....
        /*07e8*/ 	.word	0x00009b80


	//   ....[217]....
        /*07ec*/ 	.word	0x00009c40


	//   ....[218]....
        /*07f0*/ 	.word	0x00009cf0


	//   ....[219]....
        /*07f4*/ 	.word	0x00009db0


	//   ....[220]....
        /*07f8*/ 	.word	0x00009e60


	//   ....[221]....
        /*07fc*/ 	.word	0x00009f20


	//   ....[222]....
        /*0800*/ 	.word	0x00009fd0


	//   ....[223]....
        /*0804*/ 	.word	0x0000a090


	//   ....[224]....
        /*0808*/ 	.word	0x0000a140


	//   ....[225]....
        /*080c*/ 	.word	0x0000a200


	//   ....[226]....
        /*0810*/ 	.word	0x0000a2a0


	//   ....[227]....
        /*0814*/ 	.word	0x0000a360


	//   ....[228]....
        /*0818*/ 	.word	0x0000a400


	//   ....[229]....
        /*081c*/ 	.word	0x0000a470


	//   ....[230]....
        /*0820*/ 	.word	0x0000a4e0


	//   ....[231]....
        /*0824*/ 	.word	0x0000a550


	//   ....[232]....
        /*0828*/ 	.word	0x0000a5c0


	//   ....[233]....
        /*082c*/ 	.word	0x0000a630


	//----- nvinfo : EIATTR_VRC_CTA_INIT_COUNT
	.align		4
.L_440:
        /*0830*/ 	.byte	0x02, 0x4a
	.zero		1
	.zero		1


	//----- nvinfo : EIATTR_EXIT_INSTR_OFFSETS
	.align		4
        /*0834*/ 	.byte	0x04, 0x1c
        /*0836*/ 	.short	(.L_442 - .L_441)


	//   ....[0]....
.L_441:
        /*0838*/ 	.word	0x00002570


	//   ....[1]....
        /*083c*/ 	.word	0x000028d0


	//   ....[2]....
        /*0840*/ 	.word	0x000028f0


	//   ....[3]....
        /*0844*/ 	.word	0x00009740


	//   ....[4]....
        /*0848*/ 	.word	0x0000a410


	//----- nvinfo : EIATTR_MAX_THREADS
	.align		4
.L_442:
        /*084c*/ 	.byte	0x04, 0x05
        /*084e*/ 	.short	(.L_444 - .L_443)
.L_443:
        /*0850*/ 	.word	0x00000180
        /*0854*/ 	.word	0x00000001
        /*0858*/ 	.word	0x00000001


	//----- nvinfo : EIATTR_CRS_STACK_SIZE
	.align		4
.L_444:
        /*085c*/ 	.byte	0x04, 0x1e
        /*085e*/ 	.short	(.L_446 - .L_445)
.L_445:
        /*0860*/ 	.word	0x00000000


	//----- nvinfo : EIATTR_CBANK_PARAM_SIZE
	.align		4
.L_446:
        /*0864*/ 	.byte	0x03, 0x19
        /*0866*/ 	.short	0x004d


	//----- nvinfo : EIATTR_PARAM_CBANK
	.align		4
        /*0868*/ 	.byte	0x04, 0x0a
        /*086a*/ 	.short	(.L_448 - .L_447)
	.align		4
.L_447:
        /*086c*/ 	.word	index@(.nv.constant0._ZN3cub18CUB_300001_SM_10006detail10radix_sort29DeviceRadixSortOnesweepKernelINS1_5radix10policy_hubIiiyE10Policy1000ELNS0_9SortOrderE0EiiyiiNS1_21identity_decomposer_tEEEvPT5_SB_PT3_PKSC_PT1_PKSG_PT2_PKSK_T4_iiT6_)
        /*0870*/ 	.short	0x0380
        /*0872*/ 	.short	0x004d


	//----- nvinfo : EIATTR_SW_WAR
	.align		4
.L_448:
        /*0874*/ 	.byte	0x04, 0x36
        /*0876*/ 	.short	(.L_450 - .L_449)
.L_449:
        /*0878*/ 	.word	0x00000008
.L_450:


//--------------------- .nv.info._ZN3cub18CUB_300001_SM_10006detail10radix_sort33DeviceRadixSortExclusiveSumKernelINS1_5radix10policy_hubIiiyE10Policy1000EyEEvPT0_ --------------------------
	.section	.nv.info._ZN3cub18CUB_300001_SM_10006detail10radix_sort33DeviceRadixSortExclusiveSumKernelINS1_5radix10policy_hubIiiyE10Policy1000EyEEvPT0_,"",@"SHT_CUDA_INFO"
	.sectionflags	@""
	.align	4


	//----- nvinfo : EIATTR_CUDA_API_VERSION
	.align		4
        /*0000*/ 	.byte	0x04, 0x37
        /*0002*/ 	.short	(.L_452 - .L_451)
.L_451:
        /*0004*/ 	.word	0x00000082


	//----- nvinfo : EIATTR_KPARAM_INFO
	.align		4
.L_452:
        /*0008*/ 	.byte	0x04, 0x17
        /*000a*/ 	.short	(.L_454 - .L_453)
.L_453:
        /*000c*/ 	.word	0x00000000
        /*0010*/ 	.short	0x0000
        /*0012*/ 	.short	0x0000
        /*0014*/ 	.byte	0x00, 0xf5, 0x21, 0x00


	//----- nvinfo : EIATTR_SPARSE_MMA_MASK
	.align		4
.L_454:
        /*0018*/ 	.byte	0x03, 0x50
        /*001a*/ 	.short	0x0000


	//----- nvinfo : EIATTR_MAXREG_COUNT
	.align		4
        /*001c*/ 	.byte	0x03, 0x1b
        /*001e*/ 	.short	0x00ff


	//----- nvinfo : EIATTR_NUM_BARRIERS
	.align		4
        /*0020*/ 	.byte	0x02, 0x4c
        /*0022*/ 	.byte	0x01
	.zero		1


	//----- nvinfo : EIATTR_MERCURY_ISA_VERSION
	.align		4
        /*0024*/ 	.byte	0x03, 0x5f
        /*0026*/ 	.short	0x0101


	//----- nvinfo : EIATTR_COOP_GROUP_MASK_REGIDS
	.align		4
        /*0028*/ 	.byte	0x04, 0x29
        /*002a*/ 	.short	(.L_456 - .L_455)


	//   ....[0]....
.L_455:
        /*002c*/ 	.word	0xffffffff


	//   ....[1]....
        /*0030*/ 	.word	0xffffffff


	//   ....[2]....
        /*0034*/ 	.word	0xffffffff


	//   ....[3]....
        /*0038*/ 	.word	0xffffffff


	//   ....[4]....
        /*003c*/ 	.word	0xffffffff


	//   ....[5]....
        /*0040*/ 	.word	0xffffffff


	//   ....[6]....
        /*0044*/ 	.word	0xffffffff


	//   ....[7]....
        /*0048*/ 	.word	0xffffffff


	//   ....[8]....
        /*004c*/ 	.word	0xffffffff


	//   ....[9]....
        /*0050*/ 	.word	0xffffffff


	//   ....[10]....
        /*0054*/ 	.word	0x05000015


	//   ....[11]....
        /*0058*/ 	.word	0x05000015


	//   ....[12]....
        /*005c*/ 	.word	0x05000015


	//   ....[13]....
        /*0060*/ 	.word	0x05000015


	//   ....[14]....
        /*0064*/ 	.word	0x05000015


	//   ....[15]....
        /*0068*/ 	.word	0x05000015


	//   ....[16]....
        /*006c*/ 	.word	0x05000015


	//   ....[17]....
        /*0070*/ 	.word	0x05000015


	//   ....[18]....
        /*0074*/ 	.word	0x05000015


	//   ....[19]....
        /*0078*/ 	.word	0x05000015


	//----- nvinfo : EIATTR_COOP_GROUP_INSTR_OFFSETS
	.align		4
.L_456:
        /*007c*/ 	.byte	0x04, 0x28
        /*007e*/ 	.short	(.L_458 - .L_457)


	//   ....[0]....
.L_457:
        /*0080*/ 	.word	0x00000250


	//   ....[1]....
        /*0084*/ 	.word	0x00000260


	//   ....[2]....
        /*0088*/ 	.word	0x000002a0


	//   ....[3]....
        /*008c*/ 	.word	0x000002c0


	//   ....[4]....
        /*0090*/ 	.word	0x00000310


	//   ....[5]....
        /*0094*/ 	.word	0x00000320


	//   ....[6]....
        /*0098*/ 	.word	0x00000360


	//   ....[7]....
        /*009c*/ 	.word	0x00000380


	//   ....[8]....
        /*00a0*/ 	.word	0x000003d0


	//   ....[9]....
        /*00a4*/ 	.word	0x000003e0


	//   ....[10]....
        /*00a8*/ 	.word	0x00000660


	//   ....[11]....
        /*00ac*/ 	.word	0x000006b0


	//   ....[12]....
        /*00b0*/ 	.word	0x00000740


	//   ....[13]....
        /*00b4*/ 	.word	0x00000790


	//   ....[14]....
        /*00b8*/ 	.word	0x00000820


	//   ....[15]....
        /*00bc*/ 	.word	0x00000870


	//   ....[16]....
        /*00c0*/ 	.word	0x00000900


	//   ....[17]....
        /*00c4*/ 	.word	0x00000950


	//   ....[18]....
        /*00c8*/ 	.word	0x000009e0


	//   ....[19]....
        /*00cc*/ 	.word	0x00000a30


	//----- nvinfo : EIATTR_VRC_CTA_INIT_COUNT
	.align		4
.L_458:
        /*00d0*/ 	.byte	0x02, 0x4a
	.zero		1
	.zero		1


	//----- nvinfo : EIATTR_EXIT_INSTR_OFFSETS
	.align		4
        /*00d4*/ 	.byte	0x04, 0x1c
        /*00d6*/ 	.short	(.L_460 - .L_459)


	//   ....[0]....
.L_459:
        /*00d8*/ 	.word	0x000005d0


	//   ....[1]....
        /*00dc*/ 	.word	0x00000600


	//----- nvinfo : EIATTR_CRS_STACK_SIZE
	.align		4
.L_460:
        /*00e0*/ 	.byte	0x04, 0x1e
        /*00e2*/ 	.short	(.L_462 - .L_461)
.L_461:
        /*00e4*/ 	.word	0x00000000


	//----- nvinfo : EIATTR_CBANK_PARAM_SIZE
	.align		4
.L_462:
        /*00e8*/ 	.byte	0x03, 0x19
        /*00ea*/ 	.short	0x0008


	//----- nvinfo : EIATTR_PARAM_CBANK
	.align		4
        /*00ec*/ 	.byte	0x04, 0x0a
        /*00ee*/ 	.short	(.L_464 - .L_463)
	.align		4
.L_463:
        /*00f0*/ 	.word	index@(.nv.constant0._ZN3cub18CUB_300001_SM_10006detail10radix_sort33DeviceRadixSortExclusiveSumKernelINS1_5radix10policy_hubIiiyE10Policy1000EyEEvPT0_)
        /*00f4*/ 	.short	0x0380
        /*00f6*/ 	.short	0x0008


	//----- nvinfo : EIATTR_SW_WAR
	.align		4
.L_464:
        /*00f8*/ 	.byte	0x04, 0x36
        /*00fa*/ 	.short	(.L_466 - .L_465)
.L_465:
        /*00fc*/ 	.word	0x00000008
.L_466:


//--------------------- .nv.info._ZN3cub18CUB_300001_SM_10006detail10radix_sort30DeviceRadixSortHistogramKernelINS1_5radix10policy_hubIiiyE10Policy1000ELNS0_9SortOrderE0EiyNS1_21identity_decomposer_tEEEvPT2_PKT1_SA_iiT3_ --------------------------
	.section	.nv.info._ZN3cub18CUB_300001_SM_10006detail10radix_sort30DeviceRadixSortHistogramKernelINS1_5radix10policy_hubIiiyE10Policy1000ELNS0_9SortOrderE0EiyNS1_21identity_decomposer_tEEEvPT2_PKT1_SA_iiT3_,"",@"SHT_CUDA_INFO"
	.sectionflags	@""
	.align	4


	//----- nvinfo : EIATTR_CUDA_API_VERSION
	.align		4
        /*0000*/ 	.byte	0x04, 0x37
        /*0002*/ 	.short	(.L_468 - .L_467)
.L_467:
        /*0004*/ 	.word	0x00000082


	//----- nvinfo : EIATTR_KPARAM_INFO
	.align		4
.L_468:
        /*0008*/ 	.byte	0x04, 0x17
        /*000a*/ 	.short	(.L_470 - .L_469)
.L_469:
        /*000c*/ 	.word	0x00000000
        /*0010*/ 	.short	0x0005
        /*0012*/ 	.short	0x0020
        /*0014*/ 	.byte	0x00, 0xf0, 0x05, 0x00


	//----- nvinfo : EIATTR_KPARAM_INFO
	.align		4
.L_470:
        /*0018*/ 	.byte	0x04, 0x17
        /*001a*/ 	.short	(.L_472 - .L_471)
.L_471:
        /*001c*/ 	.word	0x00000000
        /*0020*/ 	.short	0x0004
        /*0022*/ 	.short	0x001c
        /*0024*/ 	.byte	0x00, 0xf0, 0x11, 0x00


	//----- nvinfo : EIATTR_KPARAM_INFO
	.align		4
.L_472:
        /*0028*/ 	.byte	0x04, 0x17
        /*002a*/ 	.short	(.L_474 - .L_473)
.L_473:
        /*002c*/ 	.word	0x00000000
        /*0030*/ 	.short	0x0003
        /*0032*/ 	.short	0x0018
        /*0034*/ 	.byte	0x00, 0xf0, 0x11, 0x00


	//----- nvinfo : EIATTR_KPARAM_INFO
	.align		4
.L_474:
        /*0038*/ 	.byte	0x04, 0x17
        /*003a*/ 	.short	(.L_476 - .L_475)
.L_475:
        /*003c*/ 	.word	0x00000000
        /*0040*/ 	.short	0x0002
        /*0042*/ 	.short	0x0010
        /*0044*/ 	.byte	0x00, 0xf0, 0x21, 0x00


	//----- nvinfo : EIATTR_KPARAM_INFO
	.align		4
.L_476:
        /*0048*/ 	.byte	0x04, 0x17
        /*004a*/ 	.short	(.L_478 - .L_477)
.L_477:
        /*004c*/ 	.word	0x00000000
        /*0050*/ 	.short	0x0001
        /*0052*/ 	.short	0x0008
        /*0054*/ 	.byte	0x00, 0xf5, 0x21, 0x00


	//----- nvinfo : EIATTR_KPARAM_INFO
	.align		4
.L_478:
        /*0058*/ 	.byte	0x04, 0x17
        /*005a*/ 	.short	(.L_480 - .L_479)
.L_479:
        /*005c*/ 	.word	0x00000000
        /*0060*/ 	.short	0x0000
        /*0062*/ 	.short	0x0000
        /*0064*/ 	.byte	0x00, 0xf5, 0x21, 0x00


	//----- nvinfo : EIATTR_SPARSE_MMA_MASK
	.align		4
.L_480:
        /*0068*/ 	.byte	0x03, 0x50
        /*006a*/ 	.short	0x0000


	//----- nvinfo : EIATTR_MAXREG_COUNT
	.align		4
        /*006c*/ 	.byte	0x03, 0x1b
        /*006e*/ 	.short	0x00ff


	//----- nvinfo : EIATTR_NUM_BARRIERS
	.align		4
        /*0070*/ 	.byte	0x02, 0x4c
        /*0072*/ 	.byte	0x01
	.zero		1


	//----- nvinfo : EIATTR_MERCURY_ISA_VERSION
	.align		4
        /*0074*/ 	.byte	0x03, 0x5f
        /*0076*/ 	.short	0x0101


	//----- nvinfo : EIATTR_VRC_CTA_INIT_COUNT
	.align		4
        /*0078*/ 	.byte	0x02, 0x4a
	.zero		1
	.zero		1


	//----- nvinfo : EIATTR_EXIT_INSTR_OFFSETS
	.align		4
        /*007c*/ 	.byte	0x04, 0x1c
        /*007e*/ 	.short	(.L_482 - .L_481)


	//   ....[0]....
.L_481:
        /*0080*/ 	.word	0x00000040


	//   ....[1]....
        /*0084*/ 	.word	0x00002ee0


	//----- nvinfo : EIATTR_MAX_THREADS
	.align		4
.L_482:
        /*0088*/ 	.byte	0x04, 0x05
        /*008a*/ 	.short	(.L_484 - .L_483)
.L_483:
        /*008c*/ 	.word	0x00000080
        /*0090*/ 	.word	0x00000001
        /*0094*/ 	.word	0x00000001


	//----- nvinfo : EIATTR_CRS_STACK_SIZE
	.align		4
.L_484:
        /*0098*/ 	.byte	0x04, 0x1e
        /*009a*/ 	.short	(.L_486 - .L_485)
.L_485:
        /*009c*/ 	.word	0x00000000


	//----- nvinfo : EIATTR_CBANK_PARAM_SIZE
	.align		4
.L_486:
        /*00a0*/ 	.byte	0x03, 0x19
        /*00a2*/ 	.short	0x0021


	//----- nvinfo : EIATTR_PARAM_CBANK
	.align		4
        /*00a4*/ 	.byte	0x04, 0x0a
        /*00a6*/ 	.short	(.L_488 - .L_487)
	.align		4
.L_487:
        /*00a8*/ 	.word	index@(.nv.constant0._ZN3cub18CUB_300001_SM_10006detail10radix_sort30DeviceRadixSortHistogramKernelINS1_5radix10policy_hubIiiyE10Policy1000ELNS0_9SortOrderE0EiyNS1_21identity_decomposer_tEEEvPT2_PKT1_SA_iiT3_)
        /*00ac*/ 	.short	0x0380
        /*00ae*/ 	.short	0x0021


	//----- nvinfo : EIATTR_SW_WAR
	.align		4
.L_488:
        /*00b0*/ 	.byte	0x04, 0x36
        /*00b2*/ 	.short	(.L_490 - .L_489)
.L_489:
        /*00b4*/ 	.word	0x00000008
.L_490:


//--------------------- .nv.info._ZN3cub18CUB_300001_SM_10006detail10radix_sort31DeviceRadixSortSingleTileKernelINS1_5radix10policy_hubIiiyE10Policy1000ELNS0_9SortOrderE0EiiyNS1_21identity_decomposer_tEEEvPKT1_PSA_PKT2_PSE_T3_iiT4_ --------------------------
	.section	.nv.info._ZN3cub18CUB_300001_SM_10006detail10radix_sort31DeviceRadixSortSingleTileKernelINS1_5radix10policy_hubIiiyE10Policy1000ELNS0_9SortOrderE0EiiyNS1_21identity_decomposer_tEEEvPKT1_PSA_PKT2_PSE_T3_iiT4_,"",@"SHT_CUDA_INFO"
	.sectionflags	@""
	.align	4


	//----- nvinfo : EIATTR_CUDA_API_VERSION
	.align		4
        /*0000*/ 	.byte	0x04, 0x37
        /*0002*/ 	.short	(.L_492 - .L_491)
.L_491:
        /*0004*/ 	.word	0x00000082


	//----- nvinfo : EIATTR_KPARAM_INFO
	.align		4
.L_492:
        /*0008*/ 	.byte	0x04, 0x17
        /*000a*/ 	.short	(.L_494 - .L_493)
.L_493:
        /*000c*/ 	.word	0x00000000
        /*0010*/ 	.short	0x0007
        /*0012*/ 	.short	0x0030
        /*0014*/ 	.byte	0x00, 0xf0, 0x05, 0x00


	//----- nvinfo : EIATTR_KPARAM_INFO
	.align		4
.L_494:
        /*0018*/ 	.byte	0x04, 0x17
        /*001a*/ 	.short	(.L_496 - .L_495)
.L_495:
        /*001c*/ 	.word	0x00000000
        /*0020*/ 	.short	0x0006
        /*0022*/ 	.short	0x002c
        /*0024*/ 	.byte	0x00, 0xf0, 0x11, 0x00


	//----- nvinfo : EIATTR_KPARAM_INFO
	.align		4
.L_496:
        /*0028*/ 	.byte	0x04, 0x17
        /*002a*/ 	.short	(.L_498 - .L_497)
.L_497:
        /*002c*/ 	.word	0x00000000
        /*0030*/ 	.short	0x0005
        /*0032*/ 	.short	0x0028
        /*0034*/ 	.byte	0x00, 0xf0, 0x11, 0x00


	//----- nvinfo : EIATTR_KPARAM_INFO
	.align		4
.L_498:
        /*0038*/ 	.byte	0x04, 0x17
        /*003a*/ 	.short	(.L_500 - .L_499)
.L_499:
        /*003c*/ 	.word	0x00000000
        /*0040*/ 	.short	0x0004
        /*0042*/ 	.short	0x0020
        /*0044*/ 	.byte	0x00, 0xf0, 0x21, 0x00


	//----- nvinfo : EIATTR_KPARAM_INFO
	.align		4
.L_500:
        /*0048*/ 	.byte	0x04, 0x17
        /*004a*/ 	.short	(.L_502 - .L_501)
.L_501:
        /*004c*/ 	.word	0x00000000
        /*0050*/ 	.short	0x0003
        /*0052*/ 	.short	0x0018
        /*0054*/ 	.byte	0x00, 0xf5, 0x21, 0x00


	//----- nvinfo : EIATTR_KPARAM_INFO
	.align		4
.L_502:
        /*0058*/ 	.byte	0x04, 0x17
        /*005a*/ 	.short	(.L_504 - .L_503)
.L_503:
        /*005c*/ 	.word	0x00000000
        /*0060*/ 	.short	0x0002
        /*0062*/ 	.short	0x0010
        /*0064*/ 	.byte	0x00, 0xf5, 0x21, 0x00


	//----- nvinfo : EIATTR_KPARAM_INFO
	.align		4
.L_504:
        /*0068*/ 	.byte	0x04, 0x17
        /*006a*/ 	.short	(.L_506 - .L_505)
.L_505:
        /*006c*/ 	.word	0x00000000
        /*0070*/ 	.short	0x0001
        /*0072*/ 	.short	0x0008
        /*0074*/ 	.byte	0x00, 0xf5, 0x21, 0x00


	//----- nvinfo : EIATTR_KPARAM_INFO
	.align		4
.L_506:
        /*0078*/ 	.byte	0x04, 0x17
        /*007a*/ 	.short	(.L_508 - .L_507)
.L_507:
        /*007c*/ 	.word	0x00000000
        /*0080*/ 	.short	0x0000
        /*0082*/ 	.short	0x0000
        /*0084*/ 	.byte	0x00, 0xf5, 0x21, 0x00


	//----- nvinfo : EIATTR_SPARSE_MMA_MASK
	.align		4
.L_508:
        /*0088*/ 	.byte	0x03, 0x50
        /*008a*/ 	.short	0x0000


	//----- nvinfo : EIATTR_MAXREG_COUNT
	.align		4
        /*008c*/ 	.byte	0x03, 0x1b
        /*008e*/ 	.short	0x00ff


	//----- nvinfo : EIATTR_NUM_BARRIERS
	.align		4
        /*0090*/ 	.byte	0x02, 0x4c
        /*0092*/ 	.byte	0x01
	.zero		1


	//----- nvinfo : EIATTR_MERCURY_ISA_VERSION
	.align		4
        /*0094*/ 	.byte	0x03, 0x5f
        /*0096*/ 	.short	0x0101


	//----- nvinfo : EIATTR_COOP_GROUP_MASK_REGIDS
	.align		4
        /*0098*/ 	.byte	0x04, 0x29
        /*009a*/ 	.short	(.L_510 - .L_509)


	//   ....[0]....
.L_509:
        /*009c*/ 	.word	0xffffffff


	//   ....[1]....
        /*00a0*/ 	.word	0xffffffff


	//   ....[2]....
        /*00a4*/ 	.word	0xffffffff


	//   ....[3]....
        /*00a8*/ 	.word	0xffffffff


	//   ....[4]....
        /*00ac*/ 	.word	0xffffffff


	//----- nvinfo : EIATTR_COOP_GROUP_INSTR_OFFSETS
	.align		4
.L_510:
        /*00b0*/ 	.byte	0x04, 0x28
        /*00b2*/ 	.short	(.L_512 - .L_511)


	//   ....[0]....
.L_511:
        /*00b4*/ 	.word	0x00001e20


	//   ....[1]....
        /*00b8*/ 	.word	0x00001e40


	//   ....[2]....
        /*00bc*/ 	.word	0x00001e60


	//   ....[3]....
        /*00c0*/ 	.word	0x00001e80


	//   ....[4]....
        /*00c4*/ 	.word	0x00001ea0


	//----- nvinfo : EIATTR_VRC_CTA_INIT_COUNT
	.align		4
.L_512:
        /*00c8*/ 	.byte	0x02, 0x4a
	.zero		1
	.zero		1


	//----- nvinfo : EIATTR_EXIT_INSTR_OFFSETS
	.align		4
        /*00cc*/ 	.byte	0x04, 0x1c
        /*00ce*/ 	.short	(.L_514 - .L_513)


	//   ....[0]....
.L_513:
        /*00d0*/ 	.word	0x00003bf0


	//   ....[1]....
        /*00d4*/ 	.word	0x00003c40


	//----- nvinfo : EIATTR_MAX_THREADS
	.align		4
.L_514:
        /*00d8*/ 	.byte	0x04, 0x05
        /*00da*/ 	.short	(.L_516 - .L_515)
.L_515:
        /*00dc*/ 	.word	0x00000100
        /*00e0*/ 	.word	0x00000001
        /*00e4*/ 	.word	0x00000001


	//----- nvinfo : EIATTR_CBANK_PARAM_SIZE
	.align		4
.L_516:
        /*00e8*/ 	.byte	0x03, 0x19
        /*00ea*/ 	.short	0x0031


	//----- nvinfo : EIATTR_PARAM_CBANK
	.align		4
        /*00ec*/ 	.byte	0x04, 0x0a
        /*00ee*/ 	.short	(.L_518 - .L_517)
	.align		4
.L_517:
        /*00f0*/ 	.word	index@(.nv.constant0._ZN3cub18CUB_300001_SM_10006detail10radix_sort31DeviceRadixSortSingleTileKernelINS1_5radix10policy_hubIiiyE10Policy1000ELNS0_9SortOrderE0EiiyNS1_21identity_decomposer_tEEEvPKT1_PSA_PKT2_PSE_T3_iiT4_)
        /*00f4*/ 	.short	0x0380
        /*00f6*/ 	.short	0x0031


	//----- nvinfo : EIATTR_SW_WAR
	.align		4
.L_518:
        /*00f8*/ 	.byte	0x04, 0x36
        /*00fa*/ 	.short	(.L_520 - .L_519)
.L_519:
        /*00fc*/ 	.word	0x00000008
.L_520:


//--------------------- .nv.info._ZN3cub18CUB_300001_SM_10006detail10radix_sort29DeviceRadixSortOnesweepKernelINS1_5radix10policy_hubIiN4cuda3std3__45tupleIJfiEEEyE10Policy1000ELNS0_9SortOrderE0EiSA_yiiNS1_21identity_decomposer_tEEEvPT5_SG_PT3_PKSH_PT1_PKSL_PT2_PKSP_T4_iiT6_ --------------------------
	.section	.nv.info._ZN3cub18CUB_300001_SM_10006detail10radix_sort29DeviceRadixSortOnesweepKernelINS1_5radix10policy_hubIiN4cuda3std3__45tupleIJfiEEEyE10Policy1000ELNS0_9SortOrderE0EiSA_yiiNS1_21identity_decomposer_tEEEvPT5_SG_PT3_PKSH_PT1_PKSL_PT2_PKSP_T4_iiT6_,"",@"SHT_CUDA_INFO"
	.sectionflags	@""
	.align	4


	//----- nvinfo : EIATTR_CUDA_API_VERSION
	.align		4
        /*0000*/ 	.byte	0x04, 0x37
        /*0002*/ 	.short	(.L_522 - .L_521)
.L_521:
        /*0004*/ 	.word	0x00000082


	//----- nvinfo : EIATTR_KPARAM_INFO
	.align		4
.L_522:
        /*0008*/ 	.byte	0x04, 0x17
        /*000a*/ 	.short	(.L_524 - .L_523)
.L_523:
        /*000c*/ 	.word	0x00000000
        /*0010*/ 	.short	0x000b
        /*0012*/ 	.short	0x004c
        /*0014*/ 	.byte	0x00, 0xf0, 0x05, 0x00


	//----- nvinfo : EIATTR_KPARAM_INFO
	.align		4
.L_524:
        /*0018*/ 	.byte	0x04, 0x17
        /*001a*/ 	.short	(.L_526 - .L_525)
.L_525:
        /*001c*/ 	.word	0x00000000
        /*0020*/ 	.short	0x000a
        /*0022*/ 	.short	0x0048
        /*0024*/ 	.byte	0x00, 0xf0, 0x11, 0x00


	//----- nvinfo : EIATTR_KPARAM_INFO
	.align		4
.L_526:
        /*0028*/ 	.byte	0x04, 0x17
        /*002a*/ 	.short	(.L_528 - .L_527)
.L_527:
        /*002c*/ 	.word	0x00000000
        /*0030*/ 	.short	0x0009
        /*0032*/ 	.short	0x0044
        /*0034*/ 	.byte	0x00, 0xf0, 0x11, 0x00


	//----- nvinfo : EIATTR_KPARAM_INFO
	.align		4
.L_528:
        /*0038*/ 	.byte	0x04, 0x17
        /*003a*/ 	.short	(.L_530 - .L_529)
.L_529:
        /*003c*/ 	.word	0x00000000
        /*0040*/ 	.short	0x0008
        /*0042*/ 	.short	0x0040
        /*0044*/ 	.byte	0x00, 0xf0, 0x11, 0x00


	//----- nvinfo : EIATTR_KPARAM_INFO
	.align		4
.L_530:
        /*0048*/ 	.byte	0x04, 0x17
        /*004a*/ 	.short	(.L_532 - .L_531)
.L_531:
        /*004c*/ 	.word	0x00000000
        /*0050*/ 	.short	0x0007
        /*0052*/ 	.short	0x0038
        /*0054*/ 	.byte	0x00, 0xf5, 0x21, 0x00


	//----- nvinfo : EIATTR_KPARAM_INFO
	.align		4
.L_532:
        /*0058*/ 	.byte	0x04, 0x17
        /*005a*/ 	.short	(.L_534 - .L_533)
.L_533:
        /*005c*/ 	.word	0x00000000
        /*0060*/ 	.short	0x0006
        /*0062*/ 	.short	0x0030
        /*0064*/ 	.byte	0x00, 0xf5, 0x21, 0x00


	//----- nvinfo : EIATTR_KPARAM_INFO
	.align		4
.L_534:
        /*0068*/ 	.byte	0x04, 0x17
        /*006a*/ 	.short	(.L_536 - .L_535)
.L_535:
        /*006c*/ 	.word	0x00000000
        /*0070*/ 	.short	0x0005
        /*0072*/ 	.short	0x0028
        /*0074*/ 	.byte	0x00, 0xf5, 0x21, 0x00


	//----- nvinfo : EIATTR_KPARAM_INFO
	.align		4
.L_536:
        /*0078*/ 	.byte	0x04, 0x17
        /*007a*/ 	.short	(.L_538 - .L_537)
.L_537:
        /*007c*/ 	.word	0x00000000
        /*0080*/ 	.short	0x0004
        /*0082*/ 	.short	0x0020
        /*0084*/ 	.byte	0x00, 0xf5, 0x21, 0x00


	//----- nvinfo : EIATTR_KPARAM_INFO
	.align		4
.L_538:
        /*0088*/ 	.byte	0x04, 0x17
        /*008a*/ 	.short	(.L_540 - .L_539)
.L_539:
        /*008c*/ 	.word	0x00000000
        /*0090*/ 	.short	0x0003
        /*0092*/ 	.short	0x0018
        /*0094*/ 	.byte	0x00, 0xf5, 0x21, 0x00


	//----- nvinfo : EIATTR_KPARAM_INFO
	.align		4
.L_540:
        /*0098*/ 	.byte	0x04, 0x17
        /*009a*/ 	.short	(.L_542 - .L_541)
.L_541:
        /*009c*/ 	.word	0x00000000
        /*00a0*/ 	.short	0x0002
        /*00a2*/ 	.short	0x0010
        /*00a4*/ 	.byte	0x00, 0xf5, 0x21, 0x00


	//----- nvinfo : EIATTR_KPARAM_INFO
	.align		4
.L_542:
        /*00a8*/ 	.byte	0x04, 0x17
        /*00aa*/ 	.short	(.L_544 - .L_543)
.L_543:
        /*00ac*/ 	.word	0x00000000
        /*00b0*/ 	.short	0x0001
        /*00b2*/ 	.short	0x0008
        /*00b4*/ 	.byte	0x00, 0xf5, 0x21, 0x00


	//----- nvinfo : EIATTR_KPARAM_INFO
	.align		4
.L_544:
        /*00b8*/ 	.byte	0x04, 0x17
        /*00ba*/ 	.short	(.L_546 - .L_545)
.L_545:
        /*00bc*/ 	.word	0x00000000
        /*00c0*/ 	.short	0x0000
        /*00c2*/ 	.short	0x0000
        /*00c4*/ 	.byte	0x00, 0xf5, 0x21, 0x00


	//----- nvinfo : EIATTR_SPARSE_MMA_MASK
	.align		4
.L_546:
        /*00c8*/ 	.byte	0x03, 0x50
        /*00ca*/ 	.short	0x0000


	//----- nvinfo : EIATTR_MAXREG_COUNT
	.align		4
        /*00cc*/ 	.byte	0x03, 0x1b
        /*00ce*/ 	.short	0x00a8


	//----- nvinfo : EIATTR_NUM_BARRIERS
	.align		4
        /*00d0*/ 	.byte	0x02, 0x4c
        /*00d2*/ 	.byte	0x01
	.zero		1


	//----- nvinfo : EIATTR_MERCURY_ISA_VERSION
	.align		4
        /*00d4*/ 	.byte	0x03, 0x5f
        /*00d6*/ 	.short	0x0101


	//----- nvinfo : EIATTR_COOP_GROUP_MASK_REGIDS
	.align		4
        /*00d8*/ 	.byte	0x04, 0x29
        /*00da*/ 	.short	(.L_548 - .L_547)


	//   ....[0]....
.L_547:
        /*00dc*/ 	.word	0xffffffff


	//   ....[1]....
        /*00e0*/ 	.word	0x0500000c


	//   ....[2]....
        /*00e4*/ 	.word	0xffffffff


	//   ....[3]....
        /*00e8*/ 	.word	0xffffffff


	//   ....[4]....
        /*00ec*/ 	.word	0xffffffff


	//   ....[5]....
        /*00f0*/ 	.word	0xffffffff


	//   ....[6]....
        /*00f4*/ 	.word	0xffffffff


	//   ....[7]....
        /*00f8*/ 	.word	0xffffffff


	//   ....[8]....
        /*00fc*/ 	.word	0xffffffff


	//   ....[9]....
        /*0100*/ 	.word	0xffffffff


	//   ....[10]....
        /*0104*/ 	.word	0xffffffff


	//   ....[11]....
        /*0108*/ 	.word	0xffffffff


	//   ....[12]....
        /*010c*/ 	.word	0xffffffff


	//   ....[13]....
        /*0110*/ 	.word	0xffffffff


	//   ....[14]....
        /*0114*/ 	.word	0xffffffff


	//   ....[15]....
        /*0118*/ 	.word	0xffffffff


	//   ....[16]....
        /*011c*/ 	.word	0xffffffff


	//   ....[17]....
        /*0120*/ 	.word	0xffffffff


	//   ....[18]....
        /*0124*/ 	.word	0xffffffff


	//   ....[19]....
        /*0128*/ 	.word	0xffffffff


	//   ....[20]....
        /*012c*/ 	.word	0xffffffff


	//   ....[21]....
        /*0130*/ 	.word	0xffffffff


	//   ....[22]....
        /*0134*/ 	.word	0xffffffff


	//   ....[23]....
        /*0138*/ 	.word	0xffffffff


	//   ....[24]....
        /*013c*/ 	.word	0xffffffff


	//   ....[25]....
        /*0140*/ 	.word	0xffffffff


	//   ....[26]....
        /*0144*/ 	.word	0xffffffff


	//   ....[27]....
        /*0148*/ 	.word	0xffffffff


	//   ....[28]....
        /*014c*/ 	.word	0xffffffff


	//   ....[29]....
        /*0150*/ 	.word	0xffffffff


	//   ....[30]....
        /*0154*/ 	.word	0xffffffff


	//   ....[31]....
        /*0158*/ 	.word	0xffffffff


	//   ....[32]....
        /*015c*/ 	.word	0xffffffff


	//   ....[33]....
        /*0160*/ 	.word	0xffffffff


	//   ....[34]....
        /*0164*/ 	.word	0xffffffff


	//   ....[35]....
        /*0168*/ 	.word	0xffffffff


	//   ....[36]....
        /*016c*/ 	.word	0xffffffff


	//   ....[37]....
        /*0170*/ 	.word	0xffffffff


	//   ....[38]....
        /*0174*/ 	.word	0xffffffff


	//   ....[39]....
        /*0178*/ 	.word	0xffffffff


	//   ....[40]....
        /*017c*/ 	.word	0xffffffff


	//   ....[41]....
        /*0180*/ 	.word	0xffffffff


	//   ....[42]....
        /*0184*/ 	.word	0xffffffff


	//   ....[43]....
        /*0188*/ 	.word	0xffffffff


	//   ....[44]....
        /*018c*/ 	.word	0xffffffff


	//   ....[45]....
        /*0190*/ 	.word	0xffffffff


	//   ....[46]....
        /*0194*/ 	.word	0xffffffff


	//   ....[47]....
        /*0198*/ 	.word	0xffffffff


	//   ....[48]....
        /*019c*/ 	.word	0xffffffff


	//   ....[49]....
        /*01a0*/ 	.word	0xffffffff


	//   ....[50]....
        /*01a4*/ 	.word	0xffffffff


	//   ....[51]....
        /*01a8*/ 	.word	0xffffffff


	//   ....[52]....
        /*01ac*/ 	.word	0xffffffff


	//   ....[53]....
        /*01b0*/ 	.word	0xffffffff


	//   ....[54]....
        /*01b4*/ 	.word	0xffffffff


	//   ....[55]....
        /*01b8*/ 	.word	0xffffffff


	//   ....[56]....
        /*01bc*/ 	.word	0xffffffff


	//   ....[57]....
        /*01c0*/ 	.word	0xffffffff


	//   ....[58]....
        /*01c4*/ 	.word	0xffffffff


	//   ....[59]....
        /*01c8*/ 	.word	0xffffffff


	//   ....[60]....
        /*01cc*/ 	.word	0xffffffff


	//   ....[61]....
        /*01d0*/ 	.word	0xffffffff


	//   ....[62]....
        /*01d4*/ 	.word	0xffffffff


	//   ....[63]....
        /*01d8*/ 	.word	0xffffffff


	//   ....[64]....
        /*01dc*/ 	.word	0xffffffff


	//   ....[65]....
        /*01e0*/ 	.word	0xffffffff


	//   ....[66]....
        /*01e4*/ 	.word	0xffffffff


	//   ....[67]....
        /*01e8*/ 	.word	0xffffffff


	//   ....[68]....
        /*01ec*/ 	.word	0xffffffff


	//   ....[69]....
        /*01f0*/ 	.word	0xffffffff


	//   ....[70]....
        /*01f4*/ 	.word	0xffffffff


	//   ....[71]....
        /*01f8*/ 	.word	0xffffffff


	//   ....[72]....
        /*01fc*/ 	.word	0xffffffff


	//   ....[73]....
        /*0200*/ 	.word	0xffffffff


	//   ....[74]....
        /*0204*/ 	.word	0xffffffff


	//   ....[75]....
        /*0208*/ 	.word	0xffffffff


	//   ....[76]....
        /*020c*/ 	.word	0xffffffff


	//   ....[77]....
        /*0210*/ 	.word	0xffffffff


	//   ....[78]....
        /*0214*/ 	.word	0xffffffff


	//   ....[79]....
        /*0218*/ 	.word	0xffffffff


	//   ....[80]....
        /*021c*/ 	.word	0xffffffff


	//   ....[81]....
        /*0220*/ 	.word	0xffffffff


	//   ....[82]....
        /*0224*/ 	.word	0xffffffff


	//   ....[83]....
        /*0228*/ 	.word	0xffffffff


	//   ....[84]....
        /*022c*/ 	.word	0xffffffff


	//   ....[85]....
        /*0230*/ 	.word	0xffffffff


	//   ....[86]....
        /*0234*/ 	.word	0xffffffff


	//   ....[87]....
        /*0238*/ 	.word	0xffffffff


	//   ....[88]....
        /*023c*/ 	.word	0xffffffff


	//   ....[89]....
        /*0240*/ 	.word	0xffffffff


	//   ....[90]....
        /*0244*/ 	.word	0xffffffff


	//   ....[91]....
        /*0248*/ 	.word	0xffffffff


	//   ....[92]....
        /*024c*/ 	.word	0xffffffff


	//   ....[93]....
        /*0250*/ 	.word	0xffffffff


	//   ....[94]....
        /*0254*/ 	.word	0xffffffff


	//   ....[95]....
        /*0258*/ 	.word	0xffffffff


	//   ....[96]....
        /*025c*/ 	.word	0xffffffff


	//   ....[97]....
        /*0260*/ 	.word	0xffffffff


	//   ....[98]....
        /*0264*/ 	.word	0xffffffff


	//   ....[99]....
        /*0268*/ 	.word	0xffffffff


	//   ....[100]....
        /*026c*/ 	.word	0xffffffff


	//   ....[101]....
        /*0270*/ 	.word	0xffffffff


	//   ....[102]....
        /*0274*/ 	.word	0xffffffff


	//   ....[103]....
        /*0278*/ 	.word	0xffffffff


	//   ....[104]....
        /*027c*/ 	.word	0xffffffff


	//   ....[105]....
        /*0280*/ 	.word	0xffffffff


	//   ....[106]....
        /*0284*/ 	.word	0xffffffff


	//   ....[107]....
        /*0288*/ 	.word	0xffffffff


	//   ....[108]....
        /*028c*/ 	.word	0xffffffff


	//   ....[109]....
        /*0290*/ 	.word	0xffffffff


	//   ....[110]....
        /*0294*/ 	.word	0xffffffff


	//   ....[111]....
        /*0298*/ 	.word	0xffffffff


	//   ....[112]....
        /*029c*/ 	.word	0xffffffff


	//   ....[113]....
        /*02a0*/ 	.word	0xffffffff


	//   ....[114]....
        /*02a4*/ 	.word	0xffffffff


	//   ....[115]....
        /*02a8*/ 	.word	0xffffffff


	//   ....[116]....
        /*02ac*/ 	.word	0xffffffff


	//   ....[117]....
        /*02b0*/ 	.word	0xffffffff


	//   ....[118]....
        /*02b4*/ 	.word	0xffffffff


	//   ....[119]....
        /*02b8*/ 	.word	0xffffffff


	//   ....[120]....
        /*02bc*/ 	.word	0xffffffff


	//   ....[121]....
        /*02c0*/ 	.word	0xffffffff


	//   ....[122]....
        /*02c4*/ 	.word	0xffffffff


	//   ....[123]....
        /*02c8*/ 	.word	0xffffffff


	//   ....[124]....
        /*02cc*/ 	.word	0xffffffff


	//   ....[125]....
        /*02d0*/ 	.word	0xffffffff


	//   ....[126]....
        /*02d4*/ 	.word	0xffffffff


	//   ....[127]....
        /*02d8*/ 	.word	0xffffffff


	//   ....[128]....
        /*02dc*/ 	.word	0xffffffff


	//   ....[129]....
        /*02e0*/ 	.word	0xffffffff


	//   ....[130]....
        /*02e4*/ 	.word	0xffffffff


	//   ....[131]....
        /*02e8*/ 	.word	0xffffffff


	//   ....[132]....
        /*02ec*/ 	.word	0xffffffff


	//   ....[133]....
        /*02f0*/ 	.word	0x05000020


	//   ....[134]....
        /*02f4*/ 	.word	0xffffffff


	//   ....[135]....
        /*02f8*/ 	.word	0xffffffff


	//   ....[136]....
        /*02fc*/ 	.word	0xffffffff


	//   ....[137]....
        /*0300*/ 	.word	0xffffffff


	//   ....[138]....
        /*0304*/ 	.word	0xffffffff


	//   ....[139]....
        /*0308*/ 	.word	0xffffffff


	//   ....[140]....
        /*030c*/ 	.word	0xffffffff


	//   ....[141]....
        /*0310*/ 	.word	0xffffffff


	//   ....[142]....
        /*0314*/ 	.word	0xffffffff


	//   ....[143]....
        /*0318*/ 	.word	0xffffffff


	//   ....[144]....
        /*031c*/ 	.word	0xffffffff


	//   ....[145]....
        /*0320*/ 	.word	0xffffffff


	//   ....[146]....
        /*0324*/ 	.word	0xffffffff


	//   ....[147]....
        /*0328*/ 	.word	0xffffffff


	//   ....[148]....
        /*032c*/ 	.word	0xffffffff


	//   ....[149]....
        /*0330*/ 	.word	0xffffffff


	//   ....[150]....
        /*0334*/ 	.word	0xffffffff


	//   ....[151]....
        /*0338*/ 	.word	0xffffffff


	//   ....[152]....
        /*033c*/ 	.word	0xffffffff


	//   ....[153]....
        /*0340*/ 	.word	0xffffffff


	//   ....[154]....
        /*0344*/ 	.word	0xffffffff


	//   ....[155]....
        /*0348*/ 	.word	0xffffffff


	//   ....[156]....
        /*034c*/ 	.word	0xffffffff


	//   ....[157]....
        /*0350*/ 	.word	0xffffffff


	//   ....[158]....
        /*0354*/ 	.word	0xffffffff


	//   ....[159]....
        /*0358*/ 	.word	0xffffffff


	//   ....[160]....
        /*035c*/ 	.word	0xffffffff


	//   ....[161]....
        /*0360*/ 	.word	0xffffffff


	//   ....[162]....
        /*0364*/ 	.word	0xffffffff


	//   ....[163]....
        /*0368*/ 	.word	0xffffffff


	//   ....[164]....
        /*036c*/ 	.word	0xffffffff


	//   ....[165]....
        /*0370*/ 	.word	0xffffffff


	//   ....[166]....
        /*0374*/ 	.word	0xffffffff


	//   ....[167]....
        /*0378*/ 	.word	0xffffffff


	//   ....[168]....
        /*037c*/ 	.word	0xffffffff


	//   ....[169]....
        /*0380*/ 	.word	0xffffffff


	//   ....[170]....
        /*0384*/ 	.word	0xffffffff


	//   ....[171]....
        /*0388*/ 	.word	0xffffffff


	//   ....[172]....
        /*038c*/ 	.word	0xffffffff


	//   ....[173]....
        /*0390*/ 	.word	0xffffffff


	//   ....[174]....
        /*0394*/ 	.word	0xffffffff


	//   ....[175]....
        /*0398*/ 	.word	0xffffffff


	//   ....[176]....
        /*039c*/ 	.word	0xffffffff


	//   ....[177]....
        /*03a0*/ 	.word	0xffffffff


	//   ....[178]....
        /*03a4*/ 	.word	0xffffffff


	//   ....[179]....
        /*03a8*/ 	.word	0xffffffff


	//   ....[180]....
        /*03ac*/ 	.word	0xffffffff


	//   ....[181]....
        /*03b0*/ 	.word	0xffffffff


	//   ....[182]....
        /*03b4*/ 	.word	0xffffffff


	//   ....[183]....
        /*03b8*/ 	.word	0xffffffff


	//   ....[184]....
        /*03bc*/ 	.word	0xffffffff


	//   ....[185]....
        /*03c0*/ 	.word	0xffffffff


	//   ....[186]....
        /*03c4*/ 	.word	0xffffffff


	//   ....[187]....
        /*03c8*/ 	.word	0xffffffff


	//   ....[188]....
        /*03cc*/ 	.word	0xffffffff


	//   ....[189]....
        /*03d0*/ 	.word	0xffffffff


	//   ....[190]....
        /*03d4*/ 	.word	0x0500003b


	//   ....[191]....
        /*03d8*/ 	.word	0x0500003b


	//   ....[192]....
        /*03dc*/ 	.word	0x0500003b


	//   ....[193]....
        /*03e0*/ 	.word	0x0500003b


	//   ....[194]....
        /*03e4*/ 	.word	0x0500003b


	//----- nvinfo : EIATTR_COOP_GROUP_INSTR_OFFSETS
	.align		4
.L_548:
        /*03e8*/ 	.byte	0x04, 0x28
        /*03ea*/ 	.short	(.L_550 - .L_549)


	//   ....[0]....
.L_549:
        /*03ec*/ 	.word	0x00000e20


	//   ....[1]....
        /*03f0*/ 	.word	0x00001650


	//   ....[2]....
        /*03f4*/ 	.word	0x00002b70


	//   ....[3]....
        /*03f8*/ 	.word	0x00002b90


	//   ....[4]....
        /*03fc*/ 	.word	0x00002bb0


	//   ....[5]....
        /*0400*/ 	.word	0x00002bd0


	//   ....[6]....
        /*0404*/ 	.word	0x00002bf0


	//   ....[7]....
        /*0408*/ 	.word	0x00003080


	//   ....[8]....
        /*040c*/ 	.word	0x00003090


	//   ....[9]....
        /*0410*/ 	.word	0x000030b0


	//   ....[10]....
        /*0414*/ 	.word	0x000030d0


	//   ....[11]....
        /*0418*/ 	.word	0x00003120


	//   ....[12]....
        /*041c*/ 	.word	0x00003150


	//   ....[13]....
        /*0420*/ 	.word	0x00003190


	//   ....[14]....
        /*0424*/ 	.word	0x000031b0


	//   ....[15]....
        /*0428*/ 	.word	0x000032b0


	//   ....[16]....
        /*042c*/ 	.word	0x000032c0


	//   ....[17]....
        /*0430*/ 	.word	0x000032e0


	//   ....[18]....
        /*0434*/ 	.word	0x00003320


	//   ....[19]....
        /*0438*/ 	.word	0x00003350


	//   ....[20]....
        /*043c*/ 	.word	0x00003390


	//   ....[21]....
        /*0440*/ 	.word	0x000033b0


	//   ....[22]....
        /*0444*/ 	.word	0x000033d0


	//   ....[23]....
        /*0448*/ 	.word	0x00003410


	//   ....[24]....
        /*044c*/ 	.word	0x000034f0


	//   ....[25]....
        /*0450*/ 	.word	0x00003500


	//   ....[26]....
        /*0454*/ 	.word	0x00003520


	//   ....[27]....
        /*0458*/ 	.word	0x00003560


	//   ....[28]....
        /*045c*/ 	.word	0x00003590


	//   ....[29]....
        /*0460*/ 	.word	0x000035d0


	//   ....[30]....
        /*0464*/ 	.word	0x000035f0


	//   ....[31]....
        /*0468*/ 	.word	0x00003610


	//   ....[32]....
        /*046c*/ 	.word	0x00003650


	//   ....[33]....
        /*0470*/ 	.word	0x00003740


	//   ....[34]....
        /*0474*/ 	.word	0x00003750


	//   ....[35]....
        /*0478*/ 	.word	0x00003770


	//   ....[36]....
        /*047c*/ 	.word	0x000037b0


	//   ....[37]....
        /*0480*/ 	.word	0x000037e0


	//   ....[38]....
        /*0484*/ 	.word	0x00003820


	//   ....[39]....
        /*0488*/ 	.word	0x00003840


	//   ....[40]....
        /*048c*/ 	.word	0x00003860


	//   ....[41]....
        /*0490*/ 	.word	0x000038a0


	//   ....[42]....
        /*0494*/ 	.word	0x00003970


	//   ....[43]....
        /*0498*/ 	.word	0x00003980


	//   ....[44]....
        /*049c*/ 	.word	0x000039a0


	//   ....[45]....
        /*04a0*/ 	.word	0x000039e0


	//   ....[46]....
        /*04a4*/ 	.word	0x00003a10


	//   ....[47]....
        /*04a8*/ 	.word	0x00003a50


	//   ....[48]....
        /*04ac*/ 	.word	0x00003a70


	//   ....[49]....
        /*04b0*/ 	.word	0x00003a90


	//   ....[50]....
        /*04b4*/ 	.word	0x00003ad0


	//   ....[51]....
        /*04b8*/ 	.word	0x00003bb0


	//   ....[52]....
        /*04bc*/ 	.word	0x00003bc0


	//   ....[53]....
        /*04c0*/ 	.word	0x00003be0


	//   ....[54]....
        /*04c4*/ 	.word	0x00003c20


	//   ....[55]....
        /*04c8*/ 	.word	0x00003c50


	//   ....[56]....
        /*04cc*/ 	.word	0x00003c90


	//   ....[57]....
        /*04d0*/ 	.word	0x00003cb0


	//   ....[58]....
        /*04d4*/ 	.word	0x00003cd0


	//   ....[59]....
        /*04d8*/ 	.word	0x00003d10


	//   ....[60]....
        /*04dc*/ 	.word	0x00003e00


	//   ....[61]....
        /*04e0*/ 	.word	0x00003e10


	//   ....[62]....
        /*04e4*/ 	.word	0x00003e30


	//   ....[63]....
        /*04e8*/ 	.word	0x00003e70


	//   ....[64]....
        /*04ec*/ 	.word	0x00003ea0


	//   ....[65]....
        /*04f0*/ 	.word	0x00003ee0


	//   ....[66]....
        /*04f4*/ 	.word	0x00003f00


	//   ....[67]....
        /*04f8*/ 	.word	0x00003f20


	//   ....[68]....
        /*04fc*/ 	.word	0x00003f70


	//   ....[69]....
        /*0500*/ 	.word	0x00004020


	//   ....[70]....
        /*0504*/ 	.word	0x00004050


	//   ....[71]....
        /*0508*/ 	.word	0x00004060


	//   ....[72]....
        /*050c*/ 	.word	0x00004080


	//   ....[73]....
        /*0510*/ 	.word	0x000040c0


	//   ....[74]....
        /*0514*/ 	.word	0x000040f0


	//   ....[75]....
        /*0518*/ 	.word	0x00004130


	//   ....[76]....
        /*051c*/ 	.word	0x00004150


	//   ....[77]....
        /*0520*/ 	.word	0x00004170


	//   ....[78]....
        /*0524*/ 	.word	0x00004280


	//   ....[79]....
        /*0528*/ 	.word	0x00004290


	//   ....[80]....
        /*052c*/ 	.word	0x000042b0


	//   ....[81]....
        /*0530*/ 	.word	0x000042f0


	//   ....[82]....
        /*0534*/ 	.word	0x00004320


	//   ....[83]....
        /*0538*/ 	.word	0x00004360


	//   ....[84]....
        /*053c*/ 	.word	0x00004380


	//   ....[85]....
        /*0540*/ 	.word	0x000043a0


	//   ....[86]....
        /*0544*/ 	.word	0x000043f0


	//   ....[87]....
        /*0548*/ 	.word	0x000044a0


	//   ....[88]....
        /*054c*/ 	.word	0x000044c0


	//   ....[89]....
        /*0550*/ 	.word	0x000044d0


	//   ....[90]....
        /*0554*/ 	.word	0x00004500


	//   ....[91]....
        /*0558*/ 	.word	0x00004520


	//   ....[92]....
        /*055c*/ 	.word	0x00004570


	//   ....[93]....
        /*0560*/ 	.word	0x00004590


	//   ....[94]....
        /*0564*/ 	.word	0x000045d0


	//   ....[95]....
        /*0568*/ 	.word	0x000045f0


	//   ....[96]....
        /*056c*/ 	.word	0x00004700


	//   ....[97]....
        /*0570*/ 	.word	0x00004710


	//   ....[98]....
        /*0574*/ 	.word	0x00004740


	//   ....[99]....
        /*0578*/ 	.word	0x00004770


	//   ....[100]....
        /*057c*/ 	.word	0x000047c0


	//   ....[101]....
        /*0580*/ 	.word	0x000047d0


	//   ....[102]....
        /*0584*/ 	.word	0x00004810


	//   ....[103]....
        /*0588*/ 	.word	0x00004840


	//   ....[104]....
        /*058c*/ 	.word	0x00004880


	//   ....[105]....
        /*0590*/ 	.word	0x00004920


	//   ....[106]....
        /*0594*/ 	.word	0x00004950


	//   ....[107]....
        /*0598*/ 	.word	0x00004960


	//   ....[108]....
        /*059c*/ 	.word	0x000049b0


	//   ....[109]....
        /*05a0*/ 	.word	0x000049e0


	//   ....[110]....
        /*05a4*/ 	.word	0x00004a10


	//   ....[111]....
        /*05a8*/ 	.word	0x00004a40


	//   ....[112]....
        /*05ac*/ 	.word	0x00004a70


	//   ....[113]....
        /*05b0*/ 	.word	0x00004aa0


	//   ....[114]....
        /*05b4*/ 	.word	0x00004b60


	//   ....[115]....
        /*05b8*/ 	.word	0x00004b90


	//   ....[116]....
        /*05bc*/ 	.word	0x00004ba0


	//   ....[117]....
        /*05c0*/ 	.word	0x00004bf0


	//   ....[118]....
        /*05c4*/ 	.word	0x00004c20


	//   ....[119]....
        /*05c8*/ 	.word	0x00004c50


	//   ....[120]....
        /*05cc*/ 	.word	0x00004c80


	//   ....[121]....
        /*05d0*/ 	.word	0x00004cb0


	//   ....[122]....
        /*05d4*/ 	.word	0x00004ce0


	//   ....[123]....
        /*05d8*/ 	.word	0x00004da0


	//   ....[124]....
        /*05dc*/ 	.word	0x00004dd0


	//   ....[125]....
        /*05e0*/ 	.word	0x00004de0


	//   ....[126]....
        /*05e4*/ 	.word	0x00004e30


	//   ....[127]....
        /*05e8*/ 	.word	0x00004e60


	//   ....[128]....
        /*05ec*/ 	.word	0x00004e90


	//   ....[129]....
        /*05f0*/ 	.word	0x00004ec0


	//   ....[130]....
        /*05f4*/ 	.word	0x00004ef0


	//   ....[131]....
        /*05f8*/ 	.word	0x00004f20


	//   ....[132]....
        /*05fc*/ 	.word	0x00004fd0


	//   ....[133]....
        /*0600*/ 	.word	0x00005490


	//   ....[134]....
        /*0604*/ 	.word	0x00005760


	//   ....[135]....
        /*0608*/ 	.word	0x00005820


	//   ....[136]....
        /*060c*/ 	.word	0x000058e0


	//   ....[137]....
        /*0610*/ 	.word	0x000059a0


	//   ....[138]....
        /*0614*/ 	.word	0x00005a60


	//   ....[139]....
        /*0618*/ 	.word	0x00005b20


	//   ....[140]....
        /*061c*/ 	.word	0x00005be0


	//   ....[141]....
        /*0620*/ 	.word	0x00005ca0


	//   ....[142]....
        /*0624*/ 	.word	0x00005d60


	//   ....[143]....
        /*0628*/ 	.word	0x00005e20


	//   ....[144]....
        /*062c*/ 	.word	0x00005ee0


	//   ....[145]....
        /*0630*/ 	.word	0x00005fa0


	//   ....[146]....
        /*0634*/ 	.word	0x00006060


	//   ....[147]....
        /*0638*/ 	.word	0x00006120


	//   ....[148]....
        /*063c*/ 	.word	0x00006340


	//   ....[149]....
        /*0640*/ 	.word	0x000064a0


	//   ....[150]....
        /*0644*/ 	.word	0x00006600


	//   ....[151]....
        /*0648*/ 	.word	0x00006760


	//   ....[152]....
        /*064c*/ 	.word	0x000068c0


	//   ....[153]....
        /*0650*/ 	.word	0x00006a20


	//   ....[154]....
        /*0654*/ 	.word	0x00006b80


	//   ....[155]....
        /*0658*/ 	.word	0x00006ce0


	//   ....[156]....
        /*065c*/ 	.word	0x00006e30


	//   ....[157]....
        /*0660*/ 	.word	0x00006f70


	//   ....[158]....
        /*0664*/ 	.word	0x000070b0


	//   ....[159]....
        /*0668*/ 	.word	0x000071f0


	//   ....[160]....
        /*066c*/ 	.word	0x00007330


	//   ....[161]....
        /*0670*/ 	.word	0x00007470


	//   ....[162]....
        /*0674*/ 	.word	0x000081e0


	//   ....[163]....
        /*0678*/ 	.word	0x00008270


	//   ....[164]....
        /*067c*/ 	.word	0x00008300


	//   ....[165]....
        /*0680*/ 	.word	0x00008390


	//   ....[166]....
        /*0684*/ 	.word	0x00008420


	//   ....[167]....
        /*0688*/ 	.word	0x000084b0


	//   ....[168]....
        /*068c*/ 	.word	0x00008540


	//   ....[169]....
        /*0690*/ 	.word	0x000085d0


	//   ....[170]....
        /*0694*/ 	.word	0x00008660


	//   ....[171]....
        /*0698*/ 	.word	0x000086f0


	//   ....[172]....
        /*069c*/ 	.word	0x00008780


	//   ....[173]....
        /*06a0*/ 	.word	0x00008810


	//   ....[174]....
        /*06a4*/ 	.word	0x000088a0


	//   ....[175]....
        /*06a8*/ 	.word	0x00008930


	//   ....[176]....
        /*06ac*/ 	.word	0x00008b20


	//   ....[177]....
        /*06b0*/ 	.word	0x00008c30


	//   ....[178]....
        /*06b4*/ 	.word	0x00008d40


	//   ....[179]....
        /*06b8*/ 	.word	0x00008e50


	//   ....[180]....
        /*06bc*/ 	.word	0x00008f60


	//   ....[181]....
        /*06c0*/ 	.word	0x00009070


	//   ....[182]....
        /*06c4*/ 	.word	0x00009180


	//   ....[183]....
        /*06c8*/ 	.word	0x00009280


	//   ....[184]....
        /*06cc*/ 	.word	0x00009370


	//   ....[185]....
        /*06d0*/ 	.word	0x00009460


	//   ....[186]....
        /*06d4*/ 	.word	0x00009550


	//   ....[187]....
        /*06d8*/ 	.word	0x00009640


	//   ....[188]....
        /*06dc*/ 	.word	0x00009740


	//   ....[189]....
        /*06e0*/ 	.word	0x000097f0


	//   ....[190]....
        /*06e4*/ 	.word	0x00009860


	//   ....[191]....
        /*06e8*/ 	.word	0x000098d0


	//   ....[192]....
        /*06ec*/ 	.word	0x00009940


	//   ....[193]....
        /*06f0*/ 	.word	0x000099b0


	//   ....[194]....
        /*06f4*/ 	.word	0x00009a20


	//----- nvinfo : EIATTR_VRC_CTA_INIT_COUNT
	.align		4
.L_550:
        /*06f8*/ 	.byte	0x02, 0x4a
	.zero		1
	.zero		1


	//----- nvinfo : EIATTR_EXIT_INSTR_OFFSETS
	.align		4
        /*06fc*/ 	.byte	0x04, 0x1c
        /*06fe*/ 	.short	(.L_552 - .L_551)


	//   ....[0]....
.L_551:
        /*0700*/ 	.word	0x000025c0


	//   ....[1]....
        /*0704*/ 	.word	0x00002960


	//   ....[2]....
        /*0708*/ 	.word	0x00002990


	//   ....[3]....
        /*070c*/ 	.word	0x00008940


	//   ....[4]....
        /*0710*/ 	.word	0x00009800


	//----- nvinfo : EIATTR_MAX_THREADS
	.align		4
.L_552:
        /*0714*/ 	.byte	0x04, 0x05
        /*0716*/ 	.short	(.L_554 - .L_553)
.L_553:
        /*0718*/ 	.word	0x00000180
        /*071c*/ 	.word	0x00000001
        /*0720*/ 	.word	0x00000001


	//----- nvinfo : EIATTR_CRS_STACK_SIZE
	.align		4
.L_554:
        /*0724*/ 	.byte	0x04, 0x1e
        /*0726*/ 	.short	(.L_556 - .L_555)
.L_555:
        /*0728*/ 	.word	0x00000000


	//----- nvinfo : EIATTR_CBANK_PARAM_SIZE
	.align		4
.L_556:
        /*072c*/ 	.byte	0x03, 0x19
        /*072e*/ 	.short	0x004d


	//----- nvinfo : EIATTR_PARAM_CBANK
	.align		4
        /*0730*/ 	.byte	0x04, 0x0a
        /*0732*/ 	.short	(.L_558 - .L_557)
	.align		4
.L_557:
        /*0734*/ 	.word	index@(.nv.constant0._ZN3cub18CUB_300001_SM_10006detail10radix_sort29DeviceRadixSortOnesweepKernelINS1_5radix10policy_hubIiN4cuda3std3__45tupleIJfiEEEyE10Policy1000ELNS0_9SortOrderE0EiSA_yiiNS1_21identity_decomposer_tEEEvPT5_SG_PT3_PKSH_PT1_PKSL_PT2_PKSP_T4_iiT6_)
        /*0738*/ 	.short	0x0380
        /*073a*/ 	.short	0x004d


	//----- nvinfo : EIATTR_SW_WAR
	.align		4
.L_558:
        /*073c*/ 	.byte	0x04, 0x36
        /*073e*/ 	.short	(.L_560 - .L_559)
.L_559:
        /*0740*/ 	.word	0x00000008
.L_560:


//--------------------- .nv.info._ZN3cub18CUB_300001_SM_10006detail10radix_sort33DeviceRadixSortExclusiveSumKernelINS1_5radix10policy_hubIiN4cuda3std3__45tupleIJfiEEEyE10Policy1000EyEEvPT0_ --------------------------
	.section	.nv.info._ZN3cub18CUB_300001_SM_10006detail10radix_sort33DeviceRadixSortExclusiveSumKernelINS1_5radix10policy_hubIiN4cuda3std3__45tupleIJfiEEEyE10Policy1000EyEEvPT0_,"",@"SHT_CUDA_INFO"
	.sectionflags	@""
	.align	4


	//----- nvinfo : EIATTR_CUDA_API_VERSION
	.align		4
        /*0000*/ 	.byte	0x04, 0x37
        /*0002*/ 	.short	(.L_562 - .L_561)
.L_561:
        /*0004*/ 	.word	0x00000082


	//----- nvinfo : EIATTR_KPARAM_INFO
	.align		4
.L_562:
        /*0008*/ 	.byte	0x04, 0x17
        /*000a*/ 	.short	(.L_564 - .L_563)
.L_563:
        /*000c*/ 	.word	0x00000000
        /*0010*/ 	.short	0x0000
        /*0012*/ 	.short	0x0000
        /*0014*/ 	.byte	0x00, 0xf5, 0x21, 0x00


	//----- nvinfo : EIATTR_SPARSE_MMA_MASK
	.align		4
.L_564:
        /*0018*/ 	.byte	0x03, 0x50
        /*001a*/ 	.short	0x0000


	//----- nvinfo : EIATTR_MAXREG_COUNT
	.align		4
        /*001c*/ 	.byte	0x03, 0x1b
        /*001e*/ 	.short	0x00ff


	//----- nvinfo : EIATTR_NUM_BARRIERS
	.align		4
        /*0020*/ 	.byte	0x02, 0x4c
        /*0022*/ 	.byte	0x01
	.zero		1


	//----- nvinfo : EIATTR_MERCURY_ISA_VERSION
	.align		4
        /*0024*/ 	.byte	0x03, 0x5f
        /*0026*/ 	.short	0x0101


	//----- nvinfo : EIATTR_COOP_GROUP_MASK_REGIDS
	.align		4
        /*0028*/ 	.byte	0x04, 0x29
        /*002a*/ 	.short	(.L_566 - .L_565)


	//   ....[0]....
.L_565:
        /*002c*/ 	.word	0xffffffff


	//   ....[1]....
        /*0030*/ 	.word	0xffffffff


	//   ....[2]....
        /*0034*/ 	.word	0xffffffff


	//   ....[3]....
        /*0038*/ 	.word	0xffffffff


	//   ....[4]....
        /*003c*/ 	.word	0xffffffff


	//   ....[5]....
        /*0040*/ 	.word	0xffffffff


	//   ....[6]....
        /*0044*/ 	.word	0xffffffff


	//   ....[7]....
        /*0048*/ 	.word	0xffffffff


	//   ....[8]....
        /*004c*/ 	.word	0xffffffff


	//   ....[9]....
        /*0050*/ 	.word	0xffffffff


	//   ....[10]....
        /*0054*/ 	.word	0x05000015


	//   ....[11]....
        /*0058*/ 	.word	0x05000015


	//   ....[12]....
        /*005c*/ 	.word	0x05000015


	//   ....[13]....
        /*0060*/ 	.word	0x05000015


	//   ....[14]....
        /*0064*/ 	.word	0x05000015


	//   ....[15]....
        /*0068*/ 	.word	0x05000015


	//   ....[16]....
        /*006c*/ 	.word	0x05000015


	//   ....[17]....
        /*0070*/ 	.word	0x05000015


	//   ....[18]....
        /*0074*/ 	.word	0x05000015


	//   ....[19]....
        /*0078*/ 	.word	0x05000015


	//----- nvinfo : EIATTR_COOP_GROUP_INSTR_OFFSETS
	.align		4
.L_566:
        /*007c*/ 	.byte	0x04, 0x28
        /*007e*/ 	.short	(.L_568 - .L_567)


	//   ....[0]....
.L_567:
        /*0080*/ 	.word	0x00000250


	//   ....[1]....
        /*0084*/ 	.word	0x00000260


	//   ....[2]....
        /*0088*/ 	.word	0x000002a0


	//   ....[3]....
        /*008c*/ 	.word	0x000002c0


	//   ....[4]....
        /*0090*/ 	.word	0x00000310


	//   ....[5]....
        /*0094*/ 	.word	0x00000320


	//   ....[6]....
        /*0098*/ 	.word	0x00000360


	//   ....[7]....
        /*009c*/ 	.word	0x00000380


	//   ....[8]....
        /*00a0*/ 	.word	0x000003d0


	//   ....[9]....
        /*00a4*/ 	.word	0x000003e0


	//   ....[10]....
        /*00a8*/ 	.word	0x00000660


	//   ....[11]....
        /*00ac*/ 	.word	0x000006b0


	//   ....[12]....
        /*00b0*/ 	.word	0x00000740


	//   ....[13]....
        /*00b4*/ 	.word	0x00000790


	//   ....[14]....
        /*00b8*/ 	.word	0x00000820


	//   ....[15]....
        /*00bc*/ 	.word	0x00000870


	//   ....[16]....
        /*00c0*/ 	.word	0x00000900


	//   ....[17]....
        /*00c4*/ 	.word	0x00000950


	//   ....[18]....
        /*00c8*/ 	.word	0x000009e0


	//   ....[19]....
        /*00cc*/ 	.word	0x00000a30


	//----- nvinfo : EIATTR_VRC_CTA_INIT_COUNT
	.align		4
.L_568:
        /*00d0*/ 	.byte	0x02, 0x4a
	.zero		1
	.zero		1


	//----- nvinfo : EIATTR_EXIT_INSTR_OFFSETS
	.align		4
        /*00d4*/ 	.byte	0x04, 0x1c
        /*00d6*/ 	.short	(.L_570 - .L_569)


	//   ....[0]....
.L_569:
        /*00d8*/ 	.word	0x000005d0


	//   ....[1]....
        /*00dc*/ 	.word	0x00000600


	//----- nvinfo : EIATTR_CRS_STACK_SIZE
	.align		4
.L_570:
        /*00e0*/ 	.byte	0x04, 0x1e
        /*00e2*/ 	.short	(.L_572 - .L_571)
.L_571:
        /*00e4*/ 	.word	0x00000000


	//----- nvinfo : EIATTR_CBANK_PARAM_SIZE
	.align		4
.L_572:
        /*00e8*/ 	.byte	0x03, 0x19
        /*00ea*/ 	.short	0x0008


	//----- nvinfo : EIATTR_PARAM_CBANK
	.align		4
        /*00ec*/ 	.byte	0x04, 0x0a
        /*00ee*/ 	.short	(.L_574 - .L_573)
	.align		4
.L_573:
        /*00f0*/ 	.word	index@(.nv.constant0._ZN3cub18CUB_300001_SM_10006detail10radix_sort33DeviceRadixSortExclusiveSumKernelINS1_5radix10policy_hubIiN4cuda3std3__45tupleIJfiEEEyE10Policy1000EyEEvPT0_)
        /*00f4*/ 	.short	0x0380
        /*00f6*/ 	.short	0x0008


	//----- nvinfo : EIATTR_SW_WAR
	.align		4
.L_574:
        /*00f8*/ 	.byte	0x04, 0x36
        /*00fa*/ 	.short	(.L_576 - .L_575)
.L_575:
        /*00fc*/ 	.word	0x00000008
.L_576:


//--------------------- .nv.info._ZN3cub18CUB_300001_SM_10006detail10radix_sort30DeviceRadixSortHistogramKernelINS1_5radix10policy_hubIiN4cuda3std3__45tupleIJfiEEEyE10Policy1000ELNS0_9SortOrderE0EiyNS1_21identity_decomposer_tEEEvPT2_PKT1_SF_iiT3_ --------------------------
	.section	.nv.info._ZN3cub18CUB_300001_SM_10006detail10radix_sort30DeviceRadixSortHistogramKernelINS1_5radix10policy_hubIiN4cuda3std3__45tupleIJfiEEEyE10Policy1000ELNS0_9SortOrderE0EiyNS1_21identity_decomposer_tEEEvPT2_PKT1_SF_iiT3_,"",@"SHT_CUDA_INFO"
	.sectionflags	@""
	.align	4


	//----- nvinfo : EIATTR_CUDA_API_VERSION
	.align		4
        /*0000*/ 	.byte	0x04, 0x37
        /*0002*/ 	.short	(.L_578 - .L_577)
.L_577:
        /*0004*/ 	.word	0x00000082


	//----- nvinfo : EIATTR_KPARAM_INFO
	.align		4
.L_578:
        /*0008*/ 	.byte	0x04, 0x17
        /*000a*/ 	.short	(.L_580 - .L_579)
.L_579:
        /*000c*/ 	.word	0x00000000
        /*0010*/ 	.short	0x0005
        /*0012*/ 	.short	0x0020
        /*0014*/ 	.byte	0x00, 0xf0, 0x05, 0x00


	//----- nvinfo : EIATTR_KPARAM_INFO
	.align		4
.L_580:
        /*0018*/ 	.byte	0x04, 0x17
        /*001a*/ 	.short	(.L_582 - .L_581)
.L_581:
        /*001c*/ 	.word	0x00000000
        /*0020*/ 	.short	0x0004
        /*0022*/ 	.short	0x001c
        /*0024*/ 	.byte	0x00, 0xf0, 0x11, 0x00


	//----- nvinfo : EIATTR_KPARAM_INFO
	.align		4
.L_582:
        /*0028*/ 	.byte	0x04, 0x17
        /*002a*/ 	.short	(.L_584 - .L_583)
.L_583:
        /*002c*/ 	.word	0x00000000
        /*0030*/ 	.short	0x0003
        /*0032*/ 	.short	0x0018
        /*0034*/ 	.byte	0x00, 0xf0, 0x11, 0x00


	//----- nvinfo : EIATTR_KPARAM_INFO
	.align		4
.L_584:
        /*0038*/ 	.byte	0x04, 0x17
        /*003a*/ 	.short	(.L_586 - .L_585)
.L_585:
        /*003c*/ 	.word	0x00000000
        /*0040*/ 	.short	0x0002
        /*0042*/ 	.short	0x0010
        /*0044*/ 	.byte	0x00, 0xf0, 0x21, 0x00


	//----- nvinfo : EIATTR_KPARAM_INFO
	.align		4
.L_586:
        /*0048*/ 	.byte	0x04, 0x17
        /*004a*/ 	.short	(.L_588 - .L_587)
.L_587:
        /*004c*/ 	.word	0x00000000
        /*0050*/ 	.short	0x0001
        /*0052*/ 	.short	0x0008
        /*0054*/ 	.byte	0x00, 0xf5, 0x21, 0x00


	//----- nvinfo : EIATTR_KPARAM_INFO
	.align		4
.L_588:
        /*0058*/ 	.byte	0x04, 0x17
        /*005a*/ 	.short	(.L_590 - .L_589)
.L_589:
        /*005c*/ 	.word	0x00000000
        /*0060*/ 	.short	0x0000
        /*0062*/ 	.short	0x0000
        /*0064*/ 	.byte	0x00, 0xf5, 0x21, 0x00


	//----- nvinfo : EIATTR_SPARSE_MMA_MASK
	.align		4
.L_590:
        /*0068*/ 	.byte	0x03, 0x50
        /*006a*/ 	.short	0x0000


	//----- nvinfo : EIATTR_MAXREG_COUNT
	.align		4
        /*006c*/ 	.byte	0x03, 0x1b
        /*006e*/ 	.short	0x00ff


	//----- nvinfo : EIATTR_NUM_BARRIERS
	.align		4
        /*0070*/ 	.byte	0x02, 0x4c
        /*0072*/ 	.byte	0x01
	.zero		1


	//----- nvinfo : EIATTR_MERCURY_ISA_VERSION
	.align		4
        /*0074*/ 	.byte	0x03, 0x5f
        /*0076*/ 	.short	0x0101


	//----- nvinfo : EIATTR_VRC_CTA_INIT_COUNT
	.align		4
        /*0078*/ 	.byte	0x02, 0x4a
	.zero		1
	.zero		1


	//----- nvinfo : EIATTR_EXIT_INSTR_OFFSETS
	.align		4
        /*007c*/ 	.byte	0x04, 0x1c
        /*007e*/ 	.short	(.L_592 - .L_591)


	//   ....[0]....
.L_591:
        /*0080*/ 	.word	0x00000040


	//   ....[1]....
        /*0084*/ 	.word	0x00002ee0


	//----- nvinfo : EIATTR_MAX_THREADS
	.align		4
.L_592:
        /*0088*/ 	.byte	0x04, 0x05
        /*008a*/ 	.short	(.L_594 - .L_593)
.L_593:
        /*008c*/ 	.word	0x00000080
        /*0090*/ 	.word	0x00000001
        /*0094*/ 	.word	0x00000001


	//----- nvinfo : EIATTR_CRS_STACK_SIZE
	.align		4
.L_594:
        /*0098*/ 	.byte	0x04, 0x1e
        /*009a*/ 	.short	(.L_596 - .L_595)
.L_595:
        /*009c*/ 	.word	0x00000000


	//----- nvinfo : EIATTR_CBANK_PARAM_SIZE
	.align		4
.L_596:
        /*00a0*/ 	.byte	0x03, 0x19
        /*00a2*/ 	.short	0x0021


	//----- nvinfo : EIATTR_PARAM_CBANK
	.align		4
        /*00a4*/ 	.byte	0x04, 0x0a
        /*00a6*/ 	.short	(.L_598 - .L_597)
	.align		4
.L_597:
        /*00a8*/ 	.word	index@(.nv.constant0._ZN3cub18CUB_300001_SM_10006detail10radix_sort30DeviceRadixSortHistogramKernelINS1_5radix10policy_hubIiN4cuda3std3__45tupleIJfiEEEyE10Policy1000ELNS0_9SortOrderE0EiyNS1_21identity_decomposer_tEEEvPT2_PKT1_SF_iiT3_)
        /*00ac*/ 	.short	0x0380
        /*00ae*/ 	.short	0x0021


	//----- nvinfo : EIATTR_SW_WAR
	.align		4
.L_598:
        /*00b0*/ 	.byte	0x04, 0x36
        /*00b2*/ 	.short	(.L_600 - .L_599)
.L_599:
        /*00b4*/ 	.word	0x00000008
.L_600:


//--------------------- .nv.info._ZN3cub18CUB_300001_SM_10006detail10radix_sort31DeviceRadixSortSingleTileKernelINS1_5radix10policy_hubIiN4cuda3std3__45tupleIJfiEEEyE10Policy1000ELNS0_9SortOrderE0EiSA_yNS1_21identity_decomposer_tEEEvPKT1_PSF_PKT2_PSJ_T3_iiT4_ --------------------------
	.section	.nv.info._ZN3cub18CUB_300001_SM_10006detail10radix_sort31DeviceRadixSortSingleTileKernelINS1_5radix10policy_hubIiN4cuda3std3__45tupleIJfiEEEyE10Policy1000ELNS0_9SortOrderE0EiSA_yNS1_21identity_decomposer_tEEEvPKT1_PSF_PKT2_PSJ_T3_iiT4_,"",@"SHT_CUDA_INFO"
	.sectionflags	@""
	.align	4


	//----- nvinfo : EIATTR_CUDA_API_VERSION
	.align		4
        /*0000*/ 	.byte	0x04, 0x37
        /*0002*/ 	.short	(.L_602 - .L_601)
.L_601:
        /*0004*/ 	.word	0x00000082


	//----- nvinfo : EIATTR_KPARAM_INFO
	.align		4
.L_602:
        /*0008*/ 	.byte	0x04, 0x17
        /*000a*/ 	.short	(.L_604 - .L_603)
.L_603:
        /*000c*/ 	.word	0x00000000
        /*0010*/ 	.short	0x0007
        /*0012*/ 	.short	0x0030
        /*0014*/ 	.byte	0x00, 0xf0, 0x05, 0x00


	//----- nvinfo : EIATTR_KPARAM_INFO
	.align		4
.L_604:
        /*0018*/ 	.byte	0x04, 0x17
        /*001a*/ 	.short	(.L_606 - .L_605)
.L_605:
        /*001c*/ 	.word	0x00000000
        /*0020*/ 	.short	0x0006
        /*0022*/ 	.short	0x002c
        /*0024*/ 	.byte	0x00, 0xf0, 0x11, 0x00


	//----- nvinfo : EIATTR_KPARAM_INFO
	.align		4
.L_606:
        /*0028*/ 	.byte	0x04, 0x17
        /*002a*/ 	.short	(.L_608 - .L_607)
.L_607:
        /*002c*/ 	.word	0x00000000
        /*0030*/ 	.short	0x0005
        /*0032*/ 	.short	0x0028
        /*0034*/ 	.byte	0x00, 0xf0, 0x11, 0x00


	//----- nvinfo : EIATTR_KPARAM_INFO
	.align		4
.L_608:
        /*0038*/ 	.byte	0x04, 0x17
        /*003a*/ 	.short	(.L_610 - .L_609)
.L_609:
        /*003c*/ 	.word	0x00000000
        /*0040*/ 	.short	0x0004
        /*0042*/ 	.short	0x0020
        /*0044*/ 	.byte	0x00, 0xf0, 0x21, 0x00


	//----- nvinfo : EIATTR_KPARAM_INFO
	.align		4
.L_610:
        /*0048*/ 	.byte	0x04, 0x17
        /*004a*/ 	.short	(.L_612 - .L_611)
.L_611:
        /*004c*/ 	.word	0x00000000
        /*0050*/ 	.short	0x0003
        /*0052*/ 	.short	0x0018
        /*0054*/ 	.byte	0x00, 0xf5, 0x21, 0x00


	//----- nvinfo : EIATTR_KPARAM_INFO
	.align		4
.L_612:
        /*0058*/ 	.byte	0x04, 0x17
        /*005a*/ 	.short	(.L_614 - .L_613)
.L_613:
        /*005c*/ 	.word	0x00000000
        /*0060*/ 	.short	0x0002
        /*0062*/ 	.short	0x0010
        /*0064*/ 	.byte	0x00, 0xf5, 0x21, 0x00


	//----- nvinfo : EIATTR_KPARAM_INFO
	.align		4
.L_614:
        /*0068*/ 	.byte	0x04, 0x17
        /*006a*/ 	.short	(.L_616 - .L_615)
.L_615:
        /*006c*/ 	.word	0x00000000
        /*0070*/ 	.short	0x0001
        /*0072*/ 	.short	0x0008
        /*0074*/ 	.byte	0x00, 0xf5, 0x21, 0x00


	//----- nvinfo : EIATTR_KPARAM_INFO
	.align		4
.L_616:
        /*0078*/ 	.byte	0x04, 0x17
        /*007a*/ 	.short	(.L_618 - .L_617)
.L_617:
        /*007c*/ 	.word	0x00000000
        /*0080*/ 	.short	0x0000
        /*0082*/ 	.short	0x0000
        /*0084*/ 	.byte	0x00, 0xf5, 0x21, 0x00


	//----- nvinfo : EIATTR_SPARSE_MMA_MASK
	.align		4
.L_618:
        /*0088*/ 	.byte	0x03, 0x50
        /*008a*/ 	.short	0x0000


	//----- nvinfo : EIATTR_MAXREG_COUNT
	.align		4
        /*008c*/ 	.byte	0x03, 0x1b
        /*008e*/ 	.short	0x00ff


	//----- nvinfo : EIATTR_NUM_BARRIERS
	.align		4
        /*0090*/ 	.byte	0x02, 0x4c
        /*0092*/ 	.byte	0x01
	.zero		1


	//----- nvinfo : EIATTR_MERCURY_ISA_VERSION
	.align		4
        /*0094*/ 	.byte	0x03, 0x5f
        /*0096*/ 	.short	0x0101


	//----- nvinfo : EIATTR_COOP_GROUP_MASK_REGIDS
	.align		4
        /*0098*/ 	.byte	0x04, 0x29
        /*009a*/ 	.short	(.L_620 - .L_619)


	//   ....[0]....
.L_619:
        /*009c*/ 	.word	0xffffffff


	//   ....[1]....
        /*00a0*/ 	.word	0xffffffff


	//   ....[2]....
        /*00a4*/ 	.word	0xffffffff


	//   ....[3]....
        /*00a8*/ 	.word	0xffffffff


	//   ....[4]....
        /*00ac*/ 	.word	0xffffffff


	//----- nvinfo : EIATTR_COOP_GROUP_INSTR_OFFSETS
	.align		4
.L_620:
        /*00b0*/ 	.byte	0x04, 0x28
        /*00b2*/ 	.short	(.L_622 - .L_621)


	//   ....[0]....
.L_621:
        /*00b4*/ 	.word	0x000012f0


	//   ....[1]....
        /*00b8*/ 	.word	0x00001310


	//   ....[2]....
        /*00bc*/ 	.word	0x00001330


	//   ....[3]....
        /*00c0*/ 	.word	0x00001350


	//   ....[4]....
        /*00c4*/ 	.word	0x00001370


	//----- nvinfo : EIATTR_VRC_CTA_INIT_COUNT
	.align		4
.L_622:
        /*00c8*/ 	.byte	0x02, 0x4a
	.zero		1
	.zero		1


	//----- nvinfo : EIATTR_EXIT_INSTR_OFFSETS
	.align		4
        /*00cc*/ 	.byte	0x04, 0x1c
        /*00ce*/ 	.short	(.L_624 - .L_623)


	//   ....[0]....
.L_623:
        /*00d0*/ 	.word	0x000026f0


	//   ....[1]....
        /*00d4*/ 	.word	0x00002750


	//----- nvinfo : EIATTR_MAX_THREADS
	.align		4
.L_624:
        /*00d8*/ 	.byte	0x04, 0x05
        /*00da*/ 	.short	(.L_626 - .L_625)
.L_625:
        /*00dc*/ 	.word	0x00000100
        /*00e0*/ 	.word	0x00000001
        /*00e4*/ 	.word	0x00000001


	//----- nvinfo : EIATTR_CBANK_PARAM_SIZE
	.align		4
.L_626:
        /*00e8*/ 	.byte	0x03, 0x19
        /*00ea*/ 	.short	0x0031


	//----- nvinfo : EIATTR_PARAM_CBANK
	.align		4
        /*00ec*/ 	.byte	0x04, 0x0a
        /*00ee*/ 	.short	(.L_628 - .L_627)
	.align		4
.L_627:
        /*00f0*/ 	.word	index@(.nv.constant0._ZN3cub18CUB_300001_SM_10006detail10radix_sort31DeviceRadixSortSingleTileKernelINS1_5radix10policy_hubIiN4cuda3std3__45tupleIJfiEEEyE10Policy1000ELNS0_9SortOrderE0EiSA_yNS1_21identity_decomposer_tEEEvPKT1_PSF_PKT2_PSJ_T3_iiT4_)
        /*00f4*/ 	.short	0x0380
        /*00f6*/ 	.short	0x0031


	//----- nvinfo : EIATTR_SW_WAR
	.align		4
.L_628:
        /*00f8*/ 	.byte	0x04, 0x36
        /*00fa*/ 	.short	(.L_630 - .L_629)
.L_629:
        /*00fc*/ 	.word	0x00000008
.L_630:


//--------------------- .nv.info._ZN3cub18CUB_300001_SM_10006detail4scan23DeviceCompactInitKernelINS0_24ReduceByKeyScanTileStateIfyLb1EEEPiEEvT_iT0_ --------------------------
	.section	.nv.info._ZN3cub18CUB_300001_SM_10006detail4scan23DeviceCompactInitKernelINS0_24ReduceByKeyScanTileStateIfyLb1EEEPiEEvT_iT0_,"",@"SHT_CUDA_INFO"
	.sectionflags	@""
	.align	4


	//----- nvinfo : EIATTR_CUDA_API_VERSION
	.align		4
        /*0000*/ 	.byte	0x04, 0x37
        /*0002*/ 	.short	(.L_632 - .L_631)
.L_631:
        /*0004*/ 	.word	0x00000082


	//----- nvinfo : EIATTR_KPARAM_INFO
	.align		4
.L_632:
        /*0008*/ 	.byte	0x04, 0x17
        /*000a*/ 	.short	(.L_634 - .L_633)
.L_633:
        /*000c*/ 	.word	0x00000000
        /*0010*/ 	.short	0x0002
        /*0012*/ 	.short	0x0010
        /*0014*/ 	.byte	0x00, 0xf5, 0x21, 0x00


	//----- nvinfo : EIATTR_KPARAM_INFO
	.align		4
.L_634:
        /*0018*/ 	.byte	0x04, 0x17
        /*001a*/ 	.short	(.L_636 - .L_635)
.L_635:
        /*001c*/ 	.word	0x00000000
        /*0020*/ 	.short	0x0001
        /*0022*/ 	.short	0x0008
        /*0024*/ 	.byte	0x00, 0xf0, 0x11, 0x00


	//----- nvinfo : EIATTR_KPARAM_INFO
	.align		4
.L_636:
        /*0028*/ 	.byte	0x04, 0x17
        /*002a*/ 	.short	(.L_638 - .L_637)
.L_637:
        /*002c*/ 	.word	0x00000000
        /*0030*/ 	.short	0x0000
        /*0032*/ 	.short	0x0000
        /*0034*/ 	.byte	0x00, 0xf0, 0x21, 0x00


	//----- nvinfo : EIATTR_SPARSE_MMA_MASK
	.align		4
.L_638:
        /*0038*/ 	.byte	0x03, 0x50
        /*003a*/ 	.short	0x0000


	//----- nvinfo : EIATTR_MAXREG_COUNT
	.align		4
        /*003c*/ 	.byte	0x03, 0x1b
        /*003e*/ 	.short	0x00ff


	//----- nvinfo : EIATTR_MERCURY_ISA_VERSION
	.align		4
        /*0040*/ 	.byte	0x03, 0x5f
        /*0042*/ 	.short	0x0101


	//----- nvinfo : EIATTR_VRC_CTA_INIT_COUNT
	.align		4
        /*0044*/ 	.byte	0x02, 0x4a
	.zero		1
	.zero		1


	//----- nvinfo : EIATTR_EXIT_INSTR_OFFSETS
	.align		4
        /*0048*/ 	.byte	0x04, 0x1c
        /*004a*/ 	.short	(.L_640 - .L_639)


	//   ....[0]....
.L_639:
        /*004c*/ 	.word	0x00000140


	//   ....[1]....
        /*0050*/ 	.word	0x00000170


	//----- nvinfo : EIATTR_CBANK_PARAM_SIZE
	.align		4
.L_640:
        /*0054*/ 	.byte	0x03, 0x19
        /*0056*/ 	.short	0x0018


	//----- nvinfo : EIATTR_PARAM_CBANK
	.align		4
        /*0058*/ 	.byte	0x04, 0x0a
        /*005a*/ 	.short	(.L_642 - .L_641)
	.align		4
.L_641:
        /*005c*/ 	.word	index@(.nv.constant0._ZN3cub18CUB_300001_SM_10006detail4scan23DeviceCompactInitKernelINS0_24ReduceByKeyScanTileStateIfyLb1EEEPiEEvT_iT0_)
        /*0060*/ 	.short	0x0380
        /*0062*/ 	.short	0x0018


	//----- nvinfo : EIATTR_SW_WAR
	.align		4
.L_642:
        /*0064*/ 	.byte	0x04, 0x36
        /*0066*/ 	.short	(.L_644 - .L_643)
.L_643:
        /*0068*/ 	.word	0x00000008
.L_644:


//--------------------- .nv.info._ZN3cub18CUB_300001_SM_10006detail8for_each13static_kernelINS2_12policy_hub_t12policy_500_tElN6thrust24THRUST_300001_SM_1000_NS8cuda_cub10__tabulate7functorINS7_6detail15normal_iteratorINS7_10device_ptrIiEEEENS7_6system6detail7generic6detail22compute_sequence_valueIivEElEEEEvT0_T1_ --------------------------
	.section	.nv.info._ZN3cub18CUB_300001_SM_10006detail8for_each13static_kernelINS2_12policy_hub_t12policy_500_tElN6thrust24THRUST_300001_SM_1000_NS8cuda_cub10__tabulate7functorINS7_6detail15normal_iteratorINS7_10device_ptrIiEEEENS7_6system6detail7generic6detail22compute_sequence_valueIivEElEEEEvT0_T1_,"",@"SHT_CUDA_INFO"
	.sectionflags	@""
	.align	4


	//----- nvinfo : EIATTR_CUDA_API_VERSION
	.align		4
        /*0000*/ 	.byte	0x04, 0x37
        /*0002*/ 	.short	(.L_646 - .L_645)
.L_645:
        /*0004*/ 	.word	0x00000082


	//----- nvinfo : EIATTR_KPARAM_INFO
	.align		4
.L_646:
        /*0008*/ 	.byte	0x04, 0x17
        /*000a*/ 	.short	(.L_648 - .L_647)
.L_647:
        /*000c*/ 	.word	0x00000000
        /*0010*/ 	.short	0x0001
        /*0012*/ 	.short	0x0008
        /*0014*/ 	.byte	0x00, 0xf0, 0x41, 0x00


	//----- nvinfo : EIATTR_KPARAM_INFO
	.align		4
.L_648:
        /*0018*/ 	.byte	0x04, 0x17
        /*001a*/ 	.short	(.L_650 - .L_649)
.L_649:
        /*001c*/ 	.word	0x00000000
        /*0020*/ 	.short	0x0000
        /*0022*/ 	.short	0x0000
        /*0024*/ 	.byte	0x00, 0xf0, 0x21, 0x00


	//----- nvinfo : EIATTR_SPARSE_MMA_MASK
	.align		4
.L_650:
        /*0028*/ 	.byte	0x03, 0x50
        /*002a*/ 	.short	0x0000


	//----- nvinfo : EIATTR_MAXREG_COUNT
	.align		4
        /*002c*/ 	.byte	0x03, 0x1b
        /*002e*/ 	.short	0x00ff


	//----- nvinfo : EIATTR_MERCURY_ISA_VERSION
	.align		4
        /*0030*/ 	.byte	0x03, 0x5f
        /*0032*/ 	.short	0x0101


	//----- nvinfo : EIATTR_VRC_CTA_INIT_COUNT
	.align		4
        /*0034*/ 	.byte	0x02, 0x4a
	.zero		1
	.zero		1


	//----- nvinfo : EIATTR_EXIT_INSTR_OFFSETS
	.align		4
        /*0038*/ 	.byte	0x04, 0x1c
        /*003a*/ 	.short	(.L_652 - .L_651)


	//   ....[0]....
.L_651:
        /*003c*/ 	.word	0x00000160


	//   ....[1]....
        /*0040*/ 	.word	0x000002b0


	//   ....[2]....
        /*0044*/ 	.word	0x00000340


	//----- nvinfo : EIATTR_MAX_THREADS
	.align		4
.L_652:
        /*0048*/ 	.byte	0x04, 0x05
        /*004a*/ 	.short	(.L_654 - .L_653)
.L_653:
        /*004c*/ 	.word	0x00000100
        /*0050*/ 	.word	0x00000001
        /*0054*/ 	.word	0x00000001


	//----- nvinfo : EIATTR_CRS_STACK_SIZE
	.align		4
.L_654:
        /*0058*/ 	.byte	0x04, 0x1e
        /*005a*/ 	.short	(.L_656 - .L_655)
.L_655:
        /*005c*/ 	.word	0x00000000


	//----- nvinfo : EIATTR_CBANK_PARAM_SIZE
	.align		4
.L_656:
        /*0060*/ 	.byte	0x03, 0x19
        /*0062*/ 	.short	0x0018


	//----- nvinfo : EIATTR_PARAM_CBANK
	.align		4
        /*0064*/ 	.byte	0x04, 0x0a
        /*0066*/ 	.short	(.L_658 - .L_657)
	.align		4
.L_657:
        /*0068*/ 	.word	index@(.nv.constant0._ZN3cub18CUB_300001_SM_10006detail8for_each13static_kernelINS2_12policy_hub_t12policy_500_tElN6thrust24THRUST_300001_SM_1000_NS8cuda_cub10__tabulate7functorINS7_6detail15normal_iteratorINS7_10device_ptrIiEEEENS7_6system6detail7generic6detail22compute_sequence_valueIivEElEEEEvT0_T1_)
        /*006c*/ 	.short	0x0380
        /*006e*/ 	.short	0x0018


	//----- nvinfo : EIATTR_SW_WAR
	.align		4
.L_658:
        /*0070*/ 	.byte	0x04, 0x36
        /*0072*/ 	.short	(.L_660 - .L_659)
.L_659:
        /*0074*/ 	.word	0x00000008
.L_660:


//--------------------- .nv.info._ZN3cub18CUB_300001_SM_10006detail8for_each13static_kernelINS2_12policy_hub_t12policy_500_tEmN6thrust24THRUST_300001_SM_1000_NS8cuda_cub20__uninitialized_fill7functorINS7_10device_ptrIiEEiEEEEvT0_T1_ --------------------------
	.section	.nv.info._ZN3cub18CUB_300001_SM_10006detail8for_each13static_kernelINS2_12policy_hub_t12policy_500_tEmN6thrust24THRUST_300001_SM_1000_NS8cuda_cub20__uninitialized_fill7functorINS7_10device_ptrIiEEiEEEEvT0_T1_,"",@"SHT_CUDA_INFO"
	.sectionflags	@""
	.align	4


	//----- nvinfo : EIATTR_CUDA_API_VERSION
	.align		4
        /*0000*/ 	.byte	0x04, 0x37
        /*0002*/ 	.short	(.L_662 - .L_661)
.L_661:
        /*0004*/ 	.word	0x00000082


	//----- nvinfo : EIATTR_KPARAM_INFO
	.align		4
.L_662:
        /*0008*/ 	.byte	0x04, 0x17
        /*000a*/ 	.short	(.L_664 - .L_663)
.L_663:
        /*000c*/ 	.word	0x00000000
        /*0010*/ 	.short	0x0001
        /*0012*/ 	.short	0x0008
        /*0014*/ 	.byte	0x00, 0xf0, 0x41, 0x00


	//----- nvinfo : EIATTR_KPARAM_INFO
	.align		4
.L_664:
        /*0018*/ 	.byte	0x04, 0x17
        /*001a*/ 	.short	(.L_666 - .L_665)
.L_665:
        /*001c*/ 	.word	0x00000000
        /*0020*/ 	.short	0x0000
        /*0022*/ 	.short	0x0000
        /*0024*/ 	.byte	0x00, 0xf0, 0x21, 0x00


	//----- nvinfo : EIATTR_SPARSE_MMA_MASK
	.align		4
.L_666:
        /*0028*/ 	.byte	0x03, 0x50
        /*002a*/ 	.short	0x0000


	//----- nvinfo : EIATTR_MAXREG_COUNT
	.align		4
        /*002c*/ 	.byte	0x03, 0x1b
        /*002e*/ 	.short	0x00ff


	//----- nvinfo : EIATTR_MERCURY_ISA_VERSION
	.align		4
        /*0030*/ 	.byte	0x03, 0x5f
        /*0032*/ 	.short	0x0101


	//----- nvinfo : EIATTR_VRC_CTA_INIT_COUNT
	.align		4
        /*0034*/ 	.byte	0x02, 0x4a
	.zero		1
	.zero		1


	//----- nvinfo : EIATTR_EXIT_INSTR_OFFSETS
	.align		4
        /*0038*/ 	.byte	0x04, 0x1c
        /*003a*/ 	.short	(.L_668 - .L_667)


	//   ....[0]....
.L_667:
        /*003c*/ 	.word	0x00000130


	//   ....[1]....
        /*0040*/ 	.word	0x00000230


	//   ....[2]....
        /*0044*/ 	.word	0x00000260


	//----- nvinfo : EIATTR_MAX_THREADS
	.align		4
.L_668:
        /*0048*/ 	.byte	0x04, 0x05
        /*004a*/ 	.short	(.L_670 - .L_669)
.L_669:
        /*004c*/ 	.word	0x00000100
        /*0050*/ 	.word	0x00000001
        /*0054*/ 	.word	0x00000001


	//----- nvinfo : EIATTR_CBANK_PARAM_SIZE
	.align		4
.L_670:
        /*0058*/ 	.byte	0x03, 0x19
        /*005a*/ 	.short	0x0018


	//----- nvinfo : EIATTR_PARAM_CBANK
	.align		4
        /*005c*/ 	.byte	0x04, 0x0a
        /*005e*/ 	.short	(.L_672 - .L_671)
	.align		4
.L_671:
        /*0060*/ 	.word	index@(.nv.constant0._ZN3cub18CUB_300001_SM_10006detail8for_each13static_kernelINS2_12policy_hub_t12policy_500_tEmN6thrust24THRUST_300001_SM_1000_NS8cuda_cub20__uninitialized_fill7functorINS7_10device_ptrIiEEiEEEEvT0_T1_)
        /*0064*/ 	.short	0x0380
        /*0066*/ 	.short	0x0018


	//----- nvinfo : EIATTR_SW_WAR
	.align		4
.L_672:
        /*0068*/ 	.byte	0x04, 0x36
        /*006a*/ 	.short	(.L_674 - .L_673)
.L_673:
        /*006c*/ 	.word	0x00000008
.L_674:


//--------------------- .nv.info._ZN3cub18CUB_300001_SM_10006detail8for_each13static_kernelINS2_12policy_hub_t12policy_500_tEmN6thrust24THRUST_300001_SM_1000_NS8cuda_cub20__uninitialized_fill7functorINS7_10device_ptrIfEEfEEEEvT0_T1_ --------------------------
	.section	.nv.info._ZN3cub18CUB_300001_SM_10006detail8for_each13static_kernelINS2_12policy_hub_t12policy_500_tEmN6thrust24THRUST_300001_SM_1000_NS8cuda_cub20__uninitialized_fill7functorINS7_10device_ptrIfEEfEEEEvT0_T1_,"",@"SHT_CUDA_INFO"
	.sectionflags	@""
	.align	4


	//----- nvinfo : EIATTR_CUDA_API_VERSION
	.align		4
        /*0000*/ 	.byte	0x04, 0x37
        /*0002*/ 	.short	(.L_676 - .L_675)
.L_675:
        /*0004*/ 	.word	0x00000082


	//----- nvinfo : EIATTR_KPARAM_INFO
	.align		4
.L_676:
        /*0008*/ 	.byte	0x04, 0x17
        /*000a*/ 	.short	(.L_678 - .L_677)
.L_677:
        /*000c*/ 	.word	0x00000000
        /*0010*/ 	.short	0x0001
        /*0012*/ 	.short	0x0008
        /*0014*/ 	.byte	0x00, 0xf0, 0x41, 0x00


	//----- nvinfo : EIATTR_KPARAM_INFO
	.align		4
.L_678:
        /*0018*/ 	.byte	0x04, 0x17
        /*001a*/ 	.short	(.L_680 - .L_679)
.L_679:
        /*001c*/ 	.word	0x00000000
        /*0020*/ 	.short	0x0000
        /*0022*/ 	.short	0x0000
        /*0024*/ 	.byte	0x00, 0xf0, 0x21, 0x00


	//----- nvinfo : EIATTR_SPARSE_MMA_MASK
	.align		4
.L_680:
        /*0028*/ 	.byte	0x03, 0x50
        /*002a*/ 	.short	0x0000


	//----- nvinfo : EIATTR_MAXREG_COUNT
	.align		4
        /*002c*/ 	.byte	0x03, 0x1b
        /*002e*/ 	.short	0x00ff


	//----- nvinfo : EIATTR_MERCURY_ISA_VERSION
	.align		4
        /*0030*/ 	.byte	0x03, 0x5f
        /*0032*/ 	.short	0x0101


	//----- nvinfo : EIATTR_VRC_CTA_INIT_COUNT
	.align		4
        /*0034*/ 	.byte	0x02, 0x4a
	.zero		1
	.zero		1


	//----- nvinfo : EIATTR_EXIT_INSTR_OFFSETS
	.align		4
        /*0038*/ 	.byte	0x04, 0x1c
        /*003a*/ 	.short	(.L_682 - .L_681)


	//   ....[0]....
.L_681:
        /*003c*/ 	.word	0x00000130


	//   ....[1]....
        /*0040*/ 	.word	0x00000230


	//   ....[2]....
        /*0044*/ 	.word	0x00000260


	//----- nvinfo : EIATTR_MAX_THREADS
	.align		4
.L_682:
        /*0048*/ 	.byte	0x04, 0x05
        /*004a*/ 	.short	(.L_684 - .L_683)
.L_683:
        /*004c*/ 	.word	0x00000100
        /*0050*/ 	.word	0x00000001
        /*0054*/ 	.word	0x00000001


	//----- nvinfo : EIATTR_CBANK_PARAM_SIZE
	.align		4
.L_684:
        /*0058*/ 	.byte	0x03, 0x19
        /*005a*/ 	.short	0x0018


	//----- nvinfo : EIATTR_PARAM_CBANK
	.align		4
        /*005c*/ 	.byte	0x04, 0x0a
        /*005e*/ 	.short	(.L_686 - .L_685)
	.align		4
.L_685:
        /*0060*/ 	.word	index@(.nv.constant0._ZN3cub18CUB_300001_SM_10006detail8for_each13static_kernelINS2_12policy_hub_t12policy_500_tEmN6thrust24THRUST_300001_SM_1000_NS8cuda_cub20__uninitialized_fill7functorINS7_10device_ptrIfEEfEEEEvT0_T1_)
        /*0064*/ 	.short	0x0380
        /*0066*/ 	.short	0x0018


	//----- nvinfo : EIATTR_SW_WAR
	.align		4
.L_686:
        /*0068*/ 	.byte	0x04, 0x36
        /*006a*/ 	.short	(.L_688 - .L_687)
.L_687:
        /*006c*/ 	.word	0x00000008
.L_688:


//--------------------- .nv.info._ZN3cub18CUB_300001_SM_10006detail11EmptyKernelIvEEvv --------------------------
	.section	.nv.info._ZN3cub18CUB_300001_SM_10006detail11EmptyKernelIvEEvv,"",@"SHT_CUDA_INFO"
	.sectionflags	@""
	.align	4


	//----- nvinfo : EIATTR_CUDA_API_VERSION
	.align		4
        /*0000*/ 	.byte	0x04, 0x37
        /*0002*/ 	.short	(.L_690 - .L_689)
.L_689:
        /*0004*/ 	.word	0x00000082


	//----- nvinfo : EIATTR_SPARSE_MMA_MASK
	.align		4
.L_690:
        /*0008*/ 	.byte	0x03, 0x50
        /*000a*/ 	.short	0x0000


	//----- nvinfo : EIATTR_MAXREG_COUNT
	.align		4
        /*000c*/ 	.byte	0x03, 0x1b
        /*000e*/ 	.short	0x00ff


	//----- nvinfo : EIATTR_MERCURY_ISA_VERSION
	.align		4
        /*0010*/ 	.byte	0x03, 0x5f
        /*0012*/ 	.short	0x0101


	//----- nvinfo : EIATTR_VRC_CTA_INIT_COUNT
	.align		4
        /*0014*/ 	.byte	0x02, 0x4a
	.zero		1
	.zero		1


	//----- nvinfo : EIATTR_EXIT_INSTR_OFFSETS
	.align		4
        /*0018*/ 	.byte	0x04, 0x1c
        /*001a*/ 	.short	(.L_692 - .L_691)


	//   ....[0]....
.L_691:
        /*001c*/ 	.word	0x00000010


	//----- nvinfo : EIATTR_SW_WAR
	.align		4
.L_692:
        /*0020*/ 	.byte	0x04, 0x36
        /*0022*/ 	.short	(.L_694 - .L_693)
.L_693:
        /*0024*/ 	.word	0x00000008
.L_694:


//--------------------- .nv.info._Z10my_max_idxPKfPKiiP10my_atomics --------------------------
	.section	.nv.info._Z10my_max_idxPKfPKiiP10my_atomics,"",@"SHT_CUDA_INFO"
	.sectionflags	@""
	.align	4


	//----- nvinfo : EIATTR_CUDA_API_VERSION
	.align		4
        /*0000*/ 	.byte	0x04, 0x37
        /*0002*/ 	.short	(.L_696 - .L_695)
.L_695:
        /*0004*/ 	.word	0x00000082


	//----- nvinfo : EIATTR_KPARAM_INFO
	.align		4
.L_696:
        /*0008*/ 	.byte	0x04, 0x17
        /*000a*/ 	.short	(.L_698 - .L_697)
.L_697:
        /*000c*/ 	.word	0x00000000
        /*0010*/ 	.short	0x0003
        /*0012*/ 	.short	0x0018
        /*0014*/ 	.byte	0x00, 0xf5, 0x21, 0x00


	//----- nvinfo : EIATTR_KPARAM_INFO
	.align		4
.L_698:
        /*0018*/ 	.byte	0x04, 0x17
        /*001a*/ 	.short	(.L_700 - .L_699)
.L_699:
        /*001c*/ 	.word	0x00000000
        /*0020*/ 	.short	0x0002
        /*0022*/ 	.short	0x0010
        /*0024*/ 	.byte	0x00, 0xf0, 0x11, 0x00


	//----- nvinfo : EIATTR_KPARAM_INFO
	.align		4
.L_700:
        /*0028*/ 	.byte	0x04, 0x17
        /*002a*/ 	.short	(.L_702 - .L_701)
.L_701:
        /*002c*/ 	.word	0x00000000
        /*0030*/ 	.short	0x0001
        /*0032*/ 	.short	0x0008
        /*0034*/ 	.byte	0x00, 0xf5, 0x21, 0x00


	//----- nvinfo : EIATTR_KPARAM_INFO
	.align		4
.L_702:
        /*0038*/ 	.byte	0x04, 0x17
        /*003a*/ 	.short	(.L_704 - .L_703)
.L_703:
        /*003c*/ 	.word	0x00000000
        /*0040*/ 	.short	0x0000
        /*0042*/ 	.short	0x0000
        /*0044*/ 	.byte	0x00, 0xf5, 0x21, 0x00


	//----- nvinfo : EIATTR_SPARSE_MMA_MASK
	.align		4
.L_704:
        /*0048*/ 	.byte	0x03, 0x50
        /*004a*/ 	.short	0x0000


	//----- nvinfo : EIATTR_MAXREG_COUNT
	.align		4
        /*004c*/ 	.byte	0x03, 0x1b
        /*004e*/ 	.short	0x00ff


	//----- nvinfo : EIATTR_MERCURY_ISA_VERSION
	.align		4
        /*0050*/ 	.byte	0x03, 0x5f
        /*0052*/ 	.short	0x0101


	//----- nvinfo : EIATTR_VRC_CTA_INIT_COUNT
	.align		4
        /*0054*/ 	.byte	0x02, 0x4a
	.zero		1
	.zero		1


	//----- nvinfo : EIATTR_EXIT_INSTR_OFFSETS
	.align		4
        /*0058*/ 	.byte	0x04, 0x1c
        /*005a*/ 	.short	(.L_706 - .L_705)


	//   ....[0]....
.L_705:
        /*005c*/ 	.word	0x00000070


	//   ....[1]....
        /*0060*/ 	.word	0x00000130


	//   ....[2]....
        /*0064*/ 	.word	0x00000180


	//----- nvinfo : EIATTR_CRS_STACK_SIZE
	.align		4
.L_706:
        /*0068*/ 	.byte	0x04, 0x1e
        /*006a*/ 	.short	(.L_708 - .L_707)
.L_707:
        /*006c*/ 	.word	0x00000000


	//----- nvinfo : EIATTR_CBANK_PARAM_SIZE
	.align		4
.L_708:
        /*0070*/ 	.byte	0x03, 0x19
        /*0072*/ 	.short	0x0020


	//----- nvinfo : EIATTR_PARAM_CBANK
	.align		4
        /*0074*/ 	.byte	0x04, 0x0a
        /*0076*/ 	.short	(.L_710 - .L_709)
	.align		4
.L_709:
        /*0078*/ 	.word	index@(.nv.constant0._Z10my_max_idxPKfPKiiP10my_atomics)
        /*007c*/ 	.short	0x0380
        /*007e*/ 	.short	0x0020


	//----- nvinfo : EIATTR_SW_WAR
	.align		4
.L_710:
        /*0080*/ 	.byte	0x04, 0x36
        /*0082*/ 	.short	(.L_712 - .L_711)
.L_711:
        /*0084*/ 	.word	0x00000008
.L_712:


//--------------------- .nv.callgraph             --------------------------
	.section	.nv.callgraph,"",@"SHT_CUDA_CALLGRAPH"
	.align	4
	.sectionentsize	8
	.align		4
        /*0000*/ 	.word	0x00000000
	.align		4
        /*0004*/ 	.word	0xffffffff
	.align		4
        /*0008*/ 	.word	0x00000000
	.align		4
        /*000c*/ 	.word	0xfffffffe
	.align		4
        /*0010*/ 	.word	0x00000000
	.align		4
        /*0014*/ 	.word	0xfffffffd
	.align		4
        /*0018*/ 	.word	0x00000000
	.align		4
        /*001c*/ 	.word	0xfffffffc


//--------------------- .nv.constant4             --------------------------
	.section	.nv.constant4,"a",@progbits
	.align	8
	.align		8
.nv.constant4:
        /*0000*/ 	.dword	_ZN34_INTERNAL_bbbfbd33_4_k_cu_d74234b74cuda3std3__45__cpo5beginE
	.align		8
        /*0008*/ 	.dword	_ZN34_INTERNAL_bbbfbd33_4_k_cu_d74234b74cuda3std3__45__cpo3endE
	.align		8
        /*0010*/ 	.dword	_ZN34_INTERNAL_bbbfbd33_4_k_cu_d74234b74cuda3std3__45__cpo6cbeginE
	.align		8
        /*0018*/ 	.dword	_ZN34_INTERNAL_bbbfbd33_4_k_cu_d74234b74cuda3std3__45__cpo4cendE
	.align		8
        /*0020*/ 	.dword	_ZN34_INTERNAL_bbbfbd33_4_k_cu_d74234b74cuda3std3__45__cpo6rbeginE
	.align		8
        /*0028*/ 	.dword	_ZN34_INTERNAL_bbbfbd33_4_k_cu_d74234b74cuda3std3__45__cpo4rendE
	.align		8
        /*0030*/ 	.dword	_ZN34_INTERNAL_bbbfbd33_4_k_cu_d74234b74cuda3std3__45__cpo7crbeginE
	.align		8
        /*0038*/ 	.dword	_ZN34_INTERNAL_bbbfbd33_4_k_cu_d74234b74cuda3std3__45__cpo5crendE
	.align		8
        /*0040*/ 	.dword	_ZN34_INTERNAL_bbbfbd33_4_k_cu_d74234b74cuda3std3__436_GLOBAL__N__bbbfbd33_4_k_cu_d74234b76ignoreE
	.align		8
        /*0048*/ 	.dword	_ZN34_INTERNAL_bbbfbd33_4_k_cu_d74234b74cuda3std3__419piecewise_constructE
	.align		8
        /*0050*/ 	.dword	_ZN34_INTERNAL_bbbfbd33_4_k_cu_d74234b74cuda3std3__48in_placeE
	.align		8
        /*0058*/ 	.dword	_ZN34_INTERNAL_bbbfbd33_4_k_cu_d74234b74cuda3std3__420unreachable_sentinelE
	.align		8
        /*0060*/ 	.dword	_ZN34_INTERNAL_bbbfbd33_4_k_cu_d74234b74cuda3std3__47nulloptE
	.align		8
        /*0068*/ 	.dword	_ZN34_INTERNAL_bbbfbd33_4_k_cu_d74234b74cuda3std3__48unexpectE
	.align		8
        /*0070*/ 	.dword	_ZN34_INTERNAL_bbbfbd33_4_k_cu_d74234b74cuda3std6ranges3__45__cpo4swapE
	.align		8
        /*0078*/ 	.dword	_ZN34_INTERNAL_bbbfbd33_4_k_cu_d74234b74cuda3std6ranges3__45__cpo9iter_moveE
	.align		8
        /*0080*/ 	.dword	_ZN34_INTERNAL_bbbfbd33_4_k_cu_d74234b74cuda3std6ranges3__45__cpo5beginE
	.align		8
        /*0088*/ 	.dword	_ZN34_INTERNAL_bbbfbd33_4_k_cu_d74234b74cuda3std6ranges3__45__cpo3endE
	.align		8
        /*0090*/ 	.dword	_ZN34_INTERNAL_bbbfbd33_4_k_cu_d74234b74cuda3std6ranges3__45__cpo6cbeginE
	.align		8
        /*0098*/ 	.dword	_ZN34_INTERNAL_bbbfbd33_4_k_cu_d74234b74cuda3std6ranges3__45__cpo4cendE
	.align		8
        /*00a0*/ 	.dword	_ZN34_INTERNAL_bbbfbd33_4_k_cu_d74234b74cuda3std6ranges3__45__cpo7advanceE
	.align		8
        /*00a8*/ 	.dword	_ZN34_INTERNAL_bbbfbd33_4_k_cu_d74234b74cuda3std6ranges3__45__cpo9iter_swapE
	.align		8
        /*00b0*/ 	.dword	_ZN34_INTERNAL_bbbfbd33_4_k_cu_d74234b74cuda3std6ranges3__45__cpo4nextE
	.align		8
        /*00b8*/ 	.dword	_ZN34_INTERNAL_bbbfbd33_4_k_cu_d74234b74cuda3std6ranges3__45__cpo4prevE
	.align		8
        /*00c0*/ 	.dword	_ZN34_INTERNAL_bbbfbd33_4_k_cu_d74234b74cuda3std6ranges3__45__cpo4dataE
	.align		8
        /*00c8*/ 	.dword	_ZN34_INTERNAL_bbbfbd33_4_k_cu_d74234b74cuda3std6ranges3__45__cpo5cdataE
	.align		8
        /*00d0*/ 	.dword	_ZN34_INTERNAL_bbbfbd33_4_k_cu_d74234b74cuda3std6ranges3__45__cpo4sizeE
	.align		8
        /*00d8*/ 	.dword	_ZN34_INTERNAL_bbbfbd33_4_k_cu_d74234b74cuda3std6ranges3__45__cpo5ssizeE
	.align		8
        /*00e0*/ 	.dword	_ZN34_INTERNAL_bbbfbd33_4_k_cu_d74234b74cuda3std6ranges3__45__cpo8distanceE
	.align		8
        /*00e8*/ 	.dword	_ZN34_INTERNAL_bbbfbd33_4_k_cu_d74234b76thrust24THRUST_300001_SM_1000_NS8cuda_cub3parE
	.align		8
        /*00f0*/ 	.dword	_ZN34_INTERNAL_bbbfbd33_4_k_cu_d74234b76thrust24THRUST_300001_SM_1000_NS8cuda_cub10par_nosyncE
	.align		8
        /*00f8*/ 	.dword	_ZN34_INTERNAL_bbbfbd33_4_k_cu_d74234b76thrust24THRUST_300001_SM_1000_NS6system6detail10sequential3seqE
	.align		8
        /*0100*/ 	.dword	_ZN34_INTERNAL_bbbfbd33_4_k_cu_d74234b76thrust24THRUST_300001_SM_1000_NS6system3cpp3parE
	.align		8
        /*0108*/ 	.dword	_ZN34_INTERNAL_bbbfbd33_4_k_cu_d74234b76thrust24THRUST_300001_SM_1000_NS12placeholders2_1E
	.align		8
        /*0110*/ 	.dword	_ZN34_INTERNAL_bbbfbd33_4_k_cu_d74234b76thrust24THRUST_300001_SM_1000_NS12placeholders2_2E
	.align		8
        /*0118*/ 	.dword	_ZN34_INTERNAL_bbbfbd33_4_k_cu_d74234b76thrust24THRUST_300001_SM_1000_NS12placeholders2_3E
	.align		8
        /*0120*/ 	.dword	_ZN34_INTERNAL_bbbfbd33_4_k_cu_d74234b76thrust24THRUST_300001_SM_1000_NS12placeholders2_4E
	.align		8
        /*0128*/ 	.dword	_ZN34_INTERNAL_bbbfbd33_4_k_cu_d74234b76thrust24THRUST_300001_SM_1000_NS12placeholders2_5E
	.align		8
        /*0130*/ 	.dword	_ZN34_INTERNAL_bbbfbd33_4_k_cu_d74234b76thrust24THRUST_300001_SM_1000_NS12placeholders2_6E
	.align		8
        /*0138*/ 	.dword	_ZN34_INTERNAL_bbbfbd33_4_k_cu_d74234b76thrust24THRUST_300001_SM_1000_NS12placeholders2_7E
	.align		8
        /*0140*/ 	.dword	_ZN34_INTERNAL_bbbfbd33_4_k_cu_d74234b76thrust24THRUST_300001_SM_1000_NS12placeholders2_8E
	.align		8
        /*0148*/ 	.dword	_ZN34_INTERNAL_bbbfbd33_4_k_cu_d74234b76thrust24THRUST_300001_SM_1000_NS12placeholders2_9E
	.align		8
        /*0150*/ 	.dword	_ZN34_INTERNAL_bbbfbd33_4_k_cu_d74234b76thrust24THRUST_300001_SM_1000_NS12placeholders3_10E
	.align		8
        /*0158*/ 	.dword	_ZN34_INTERNAL_bbbfbd33_4_k_cu_d74234b76thrust24THRUST_300001_SM_1000_NS3seqE
	.align		8
        /*0160*/ 	.dword	_ZN34_INTERNAL_bbbfbd33_4_k_cu_d74234b76thrust24THRUST_300001_SM_1000_NS6deviceE


//--------------------- .text._ZN6thrust24THRUST_300001_SM_1000_NS8cuda_cub4core6detail13_kernel_agentINS1_15__reduce_by_key16ReduceByKeyAgentINS0_6detail15normal_iteratorINS0_10device_ptrIiEEEENS0_12zip_iteratorIN4cuda3std3__45tupleIJNS8_INS9_IfEEEESB_EEEEESB_SK_NSF_8equal_toIiEE11my_max_funcPllEEJSB_SK_SB_SK_SO_N3cub18CUB_300001_SM_100024ReduceByKeyScanTileStateINSG_IJfiEEElLb0EEESM_SN_llEEEvDpT0_ --------------------------
	.section	.text._ZN6thrust24THRUST_300001_SM_1000_NS8cuda_cub4core6detail13_kernel_agentINS1_15__reduce_by_key16ReduceByKeyAgentINS0_6detail15normal_iteratorINS0_10device_ptrIiEEEENS0_12zip_iteratorIN4cuda3std3__45tupleIJNS8_INS9_IfEEEESB_EEEEESB_SK_NSF_8equal_toIiEE11my_max_funcPllEEJSB_SK_SB_SK_SO_N3cub18CUB_300001_SM_100024ReduceByKeyScanTileStateINSG_IJfiEEElLb0EEESM_SN_llEEEvDpT0_,"ax",@progbits
	.align	128
        .global         _ZN6thrust24THRUST_300001_SM_1000_NS8cuda_cub4core6detail13_kernel_agentINS1_15__reduce_by_key16ReduceByKeyAgentINS0_6detail15normal_iteratorINS0_10device_ptrIiEEEENS0_12zip_iteratorIN4cuda3std3__45tupleIJNS8_INS9_IfEEEESB_EEEEESB_SK_NSF_8equal_toIiEE11my_max_funcPllEEJSB_SK_SB_SK_SO_N3cub18CUB_300001_SM_100024ReduceByKeyScanTileStateINSG_IJfiEEElLb0EEESM_SN_llEEEvDpT0_
        .type           _ZN6thrust24THRUST_300001_SM_1000_NS8cuda_cub4core6detail13_kernel_agentINS1_15__reduce_by_key16ReduceByKeyAgentINS0_6detail15normal_iteratorINS0_10device_ptrIiEEEENS0_12zip_iteratorIN4cuda3std3__45tupleIJNS8_INS9_IfEEEESB_EEEEESB_SK_NSF_8equal_toIiEE11my_max_funcPllEEJSB_SK_SB_SK_SO_N3cub18CUB_300001_SM_100024ReduceByKeyScanTileStateINSG_IJfiEEElLb0EEESM_SN_llEEEvDpT0_,@function
        .size           _ZN6thrust24THRUST_300001_SM_1000_NS8cuda_cub4core6detail13_kernel_agentINS1_15__reduce_by_key16ReduceByKeyAgentINS0_6detail15normal_iteratorINS0_10device_ptrIiEEEENS0_12zip_iteratorIN4cuda3std3__45tupleIJNS8_INS9_IfEEEESB_EEEEESB_SK_NSF_8equal_toIiEE11my_max_funcPllEEJSB_SK_SB_SK_SO_N3cub18CUB_300001_SM_100024ReduceByKeyScanTileStateINSG_IJfiEEElLb0EEESM_SN_llEEEvDpT0_,(.L_x_1594 - _ZN6thrust24THRUST_300001_SM_1000_NS8cuda_cub4core6detail13_kernel_agentINS1_15__reduce_by_key16ReduceByKeyAgentINS0_6detail15normal_iteratorINS0_10device_ptrIiEEEENS0_12zip_iteratorIN4cuda3std3__45tupleIJNS8_INS9_IfEEEESB_EEEEESB_SK_NSF_8equal_toIiEE11my_max_funcPllEEJSB_SK_SB_SK_SO_N3cub18CUB_300001_SM_100024ReduceByKeyScanTileStateINSG_IJfiEEElLb0EEESM_SN_llEEEvDpT0_)
        .other          _ZN6thrust24THRUST_300001_SM_1000_NS8cuda_cub4core6detail13_kernel_agentINS1_15__reduce_by_key16ReduceByKeyAgentINS0_6detail15normal_iteratorINS0_10device_ptrIiEEEENS0_12zip_iteratorIN4cuda3std3__45tupleIJNS8_INS9_IfEEEESB_EEEEESB_SK_NSF_8equal_toIiEE11my_max_funcPllEEJSB_SK_SB_SK_SO_N3cub18CUB_300001_SM_100024ReduceByKeyScanTileStateINSG_IJfiEEElLb0EEESM_SN_llEEEvDpT0_,@"STO_CUDA_ENTRY STV_DEFAULT"
_ZN6thrust24THRUST_300001_SM_1000_NS8cuda_cub4core6detail13_kernel_agentINS1_15__reduce_by_key16ReduceByKeyAgentINS0_6detail15normal_iteratorINS0_10device_ptrIiEEEENS0_12zip_iteratorIN4cuda3std3__45tupleIJNS8_INS9_IfEEEESB_EEEEESB_SK_NSF_8equal_toIiEE11my_max_funcPllEEJSB_SK_SB_SK_SO_N3cub18CUB_300001_SM_100024ReduceByKeyScanTileStateINSG_IJfiEEElLb0EEESM_SN_llEEEvDpT0_:
.text._ZN6thrust24THRUST_300001_SM_1000_NS8cuda_cub4core6detail13_kernel_agentINS1_15__reduce_by_key16ReduceByKeyAgentINS0_6detail15normal_iteratorINS0_10device_ptrIiEEEENS0_12zip_iteratorIN4cuda3std3__45tupleIJNS8_INS9_IfEEEESB_EEEEESB_SK_NSF_8equal_toIiEE11my_max_funcPllEEJSB_SK_SB_SK_SO_N3cub18CUB_300001_SM_100024ReduceByKeyScanTileStateINSG_IJfiEEElLb0EEESM_SN_llEEEvDpT0_:
[----:B------:R-:W-:Y:S01]  /*0000*/  LDC R1, c[0x0][0x37c] ;  /* 0x0000df00ff017b82 */ /* 0x000fe20000000800 */
[----:B------:R-:W0:Y:S01]  /*0010*/  S2R R60, SR_CTAID.X ;  /* 0x00000000003c7919 */ /* 0x000e220000002500 */
[----:B------:R-:W1:Y:S01]  /*0020*/  LDCU.64 UR4, c[0x0][0x3d8] ;  /* 0x00007b00ff0477ac */ /* 0x000e620008000a00 */
[----:B------:R-:W2:Y:S01]  /*0030*/  LDCU.64 UR8, c[0x0][0x358] ;  /* 0x00006b00ff0877ac */ /* 0x000ea20008000a00 */
[----:B0-----:R-:W-:-:S03]  /*0040*/  IMAD.WIDE.U32 R4, R60, 0x900, RZ ;  /* 0x000009003c047825 */ /* 0x001fc600078e00ff */
[----:B-1----:R-:W-:-:S04]  /*0050*/  IADD3 R0, P1, PT, -R4, UR4, RZ ;  /* 0x0000000404007c10 */ /* 0x002fc8000ff3e1ff */
[----:B------:R-:W-:Y:S02]  /*0060*/  ISETP.GE.U32.AND P0, PT, R0, 0x901, PT ;  /* 0x000009010000780c */ /* 0x000fe40003f06070 */
[----:B------:R-:W-:-:S04]  /*0070*/  IADD3.X R2, PT, PT, ~R5, UR5, RZ, P1, !PT ;  /* 0x0000000505027c10 */ /* 0x000fc80008ffe5ff */
[----:B------:R-:W-:-:S13]  /*0080*/  ISETP.GE.AND.EX P0, PT, R2, RZ, PT, P0 ;  /* 0x000000ff0200720c */ /* 0x000fda0003f06300 */
[----:B--2---:R-:W-:Y:S05]  /*0090*/  @!P0 BRA `(.L_x_0) ;  /* 0x0000008000548947 */ /* 0x004fea0003800000 */
[----:B------:R-:W-:-:S13]  /*00a0*/  ISETP.NE.AND P0, PT, R60, RZ, PT ;  /* 0x000000ff3c00720c */ /* 0x000fda0003f05270 */
[----:B------:R-:W-:Y:S05]  /*00b0*/  @P0 BRA `(.L_x_1) ;  /* 0x0000003400640947 */ /* 0x000fea0003800000 */
[----:B------:R-:W0:Y:S01]  /*00c0*/  S2R R33, SR_TID.X ;  /* 0x0000000000217919 */ /* 0x000e220000002100 */
[----:B------:R-:W1:Y:S01]  /*00d0*/  LDCU.64 UR4, c[0x0][0x380] ;  /* 0x00007000ff0477ac */ /* 0x000e620008000a00 */
[----:B------:R-:W2:Y:S01]  /*00e0*/  S2R R48, SR_LANEID ;  /* 0x0000000000307919 */ /* 0x000ea20000000000 */
[----:B------:R-:W-:Y:S01]  /*00f0*/  MOV R32, 0x400 ;  /* 0x0000040000207802 */ /* 0x000fe20000000f00 */
[----:B------:R-:W3:Y:S01]  /*0100*/  LDCU.64 UR6, c[0x0][0x390] ;  /* 0x00007200ff0677ac */ /* 0x000ee20008000a00 */
[C---:B0-----:R-:W-:Y:S02]  /*0110*/  LOP3.LUT R0, R33.reuse, 0x1f, RZ, 0xc0, !PT ;  /* 0x0000001f21007812 */ /* 0x041fe400078ec0ff */
[----:B------:R-:W-:-:S05]  /*0120*/  LOP3.LUT R3, R33, 0x3e0, RZ, 0xc0, !PT ;  /* 0x000003e021037812 */ /* 0x000fca00078ec0ff */
[----:B------:R-:W-:-:S05]  /*0130*/  IMAD R3, R3, 0x9, R0 ;  /* 0x0000000903037824 */ /* 0x000fca00078e0200 */
[----:B------:R-:W-:-:S05]  /*0140*/  IADD3 R3, P0, PT, R4, R3, RZ ;  /* 0x0000000304037210 */ /* 0x000fca0007f1e0ff */
[----:B------:R-:W-:Y:S02]  /*0150*/  IMAD.X R14, RZ, RZ, R5, P0 ;  /* 0x000000ffff0e7224 */ /* 0x000fe400000e0605 */
[----:B------:R-:W-:-:S03]  /*0160*/  IMAD.SHL.U32 R4, R3, 0x4, RZ ;  /* 0x0000000403047824 */ /* 0x000fc600078e00ff */
[----:B------:R-:W-:Y:S02]  /*0170*/  SHF.L.U64.HI R14, R3, 0x2, R14 ;  /* 0x00000002030e7819 */ /* 0x000fe4000001020e */
[----:B-1----:R-:W-:-:S04]  /*0180*/  IADD3 R2, P0, PT, R4, UR4, RZ ;  /* 0x0000000404027c10 */ /* 0x002fc8000ff1e0ff */
[----:B------:R-:W-:Y:S01]  /*0190*/  IADD3.X R3, PT, PT, R14, UR5, RZ, P0, !PT ;  /* 0x000000050e037c10 */ /* 0x000fe200087fe4ff */
[----:B------:R-:W0:Y:S01]  /*01a0*/  S2R R5, SR_CgaCtaId ;  /* 0x0000000000057919 */ /* 0x000e220000008800 */
[----:B------:R-:W-:Y:S01]  /*01b0*/  SHF.R.U32.HI R49, RZ, 0x5, R33 ;  /* 0x00000005ff317819 */ /* 0x000fe20000011621 */
[----:B------:R-:W1:Y:S02]  /*01c0*/  LDCU.64 UR4, c[0x0][0x388] ;  /* 0x00007100ff0477ac */ /* 0x000e640008000a00 */
[----:B------:R-:W4:Y:S04]  /*01d0*/  LDG.E.CONSTANT R6, desc[UR8][R2.64+0x80] ;  /* 0x0000800802067981 */ /* 0x000f28000c1e9900 */
[----:B------:R-:W5:Y:S04]  /*01e0*/  LDG.E.CONSTANT R0, desc[UR8][R2.64] ;  /* 0x0000000802007981 */ /* 0x000f68000c1e9900 */
[----:B------:R-:W5:Y:S04]  /*01f0*/  LDG.E.CONSTANT R7, desc[UR8][R2.64+0x100] ;  /* 0x0001000802077981 */ /* 0x000f68000c1e9900 */
[----:B------:R-:W5:Y:S04]  /*0200*/  LDG.E.CONSTANT R8, desc[UR8][R2.64+0x180] ;  /* 0x0001800802087981 */ /* 0x000f68000c1e9900 */
[----:B------:R-:W5:Y:S04]  /*0210*/  LDG.E.CONSTANT R9, desc[UR8][R2.64+0x200] ;  /* 0x0002000802097981 */ /* 0x000f68000c1e9900 */
[----:B------:R-:W5:Y:S04]  /*0220*/  LDG.E.CONSTANT R10, desc[UR8][R2.64+0x280] ;  /* 0x00028008020a7981 */ /* 0x000f68000c1e9900 */
[----:B------:R-:W5:Y:S04]  /*0230*/  LDG.E.CONSTANT R11, desc[UR8][R2.64+0x300] ;  /* 0x00030008020b7981 */ /* 0x000f68000c1e9900 */
[----:B------:R-:W5:Y:S04]  /*0240*/  LDG.E.CONSTANT R12, desc[UR8][R2.64+0x380] ;  /* 0x00038008020c7981 */ /* 0x000f68000c1e9900 */
[----:B------:R1:W5:Y:S01]  /*0250*/  LDG.E.CONSTANT R13, desc[UR8][R2.64+0x400] ;  /* 0x00040008020d7981 */ /* 0x000362000c1e9900 */
[----:B0-----:R-:W-:Y:S01]  /*0260*/  LEA R32, R5, R32, 0x18 ;  /* 0x0000002005207211 */ /* 0x001fe200078ec0ff */
[----:B--2---:R-:W-:-:S04]  /*0270*/  IMAD R15, R49, 0x120, R48 ;  /* 0x00000120310f7824 */ /* 0x004fc800078e0230 */
[----:B------:R-:W-:Y:S01]  /*0280*/  IMAD R17, R15, 0x4, R32 ;  /* 0x000000040f117824 */ /* 0x000fe200078e0220 */
[C---:B-1----:R-:W-:Y:S02]  /*0290*/  IADD3 R2, P0, PT, R4.reuse, UR4, RZ ;  /* 0x0000000404027c10 */ /* 0x042fe4000ff1e0ff */
[----:B---3--:R-:W-:Y:S02]  /*02a0*/  IADD3 R4, P1, PT, R4, UR6, RZ ;  /* 0x0000000604047c10 */ /* 0x008fe4000ff3e0ff */
[C---:B------:R-:W-:Y:S02]  /*02b0*/  IADD3.X R3, PT, PT, R14.reuse, UR5, RZ, P0, !PT ;  /* 0x000000050e037c10 */ /* 0x040fe400087fe4ff */
[----:B------:R-:W-:Y:S01]  /*02c0*/  IADD3.X R5, PT, PT, R14, UR7, RZ, P1, !PT ;  /* 0x000000070e057c10 */ /* 0x000fe20008ffe4ff */
[----:B----4-:R0:W-:Y:S04]  /*02d0*/  STS [R17+0x80], R6 ;  /* 0x0000800611007388 */ /* 0x0101e80000000800 */
[----:B-----5:R-:W-:Y:S01]  /*02e0*/  STS [R17], R0 ;  /* 0x0000000011007388 */ /* 0x020fe20000000800 */
[----:B0-----:R-:W-:-:S03]  /*02f0*/  IMAD R6, R48, 0x20, R17 ;  /* 0x0000002030067824 */ /* 0x001fc600078e0211 */
[----:B------:R-:W-:Y:S04]  /*0300*/  STS [R17+0x100], R7 ;  /* 0x0001000711007388 */ /* 0x000fe80000000800 */
[----:B------:R0:W-:Y:S04]  /*0310*/  STS [R17+0x180], R8 ;  /* 0x0001800811007388 */ /* 0x0001e80000000800 */
[----:B------:R-:W-:Y:S04]  /*0320*/  STS [R17+0x200], R9 ;  /* 0x0002000911007388 */ /* 0x000fe80000000800 */
[----:B------:R1:W-:Y:S04]  /*0330*/  STS [R17+0x280], R10 ;  /* 0x0002800a11007388 */ /* 0x0003e80000000800 */
[----:B------:R-:W-:Y:S04]  /*0340*/  STS [R17+0x300], R11 ;  /* 0x0003000b11007388 */ /* 0x000fe80000000800 */
[----:B------:R2:W-:Y:S04]  /*0350*/  STS [R17+0x380], R12 ;  /* 0x0003800c11007388 */ /* 0x0005e80000000800 */
[----:B------:R3:W-:Y:S01]  /*0360*/  STS [R17+0x400], R13 ;  /* 0x0004000d11007388 */ /* 0x0007e20000000800 */
[----:B------:R-:W-:-:S03]  /*0370*/  NOP ;  /* 0x0000000000007918 */ /* 0x000fc60000000000 */
[----:B------:R-:W-:Y:S04]  /*0380*/  LDS R31, [R6] ;  /* 0x00000000061f7984 */ /* 0x000fe80000000800 */
[----:B------:R-:W4:Y:S04]  /*0390*/  LDS R0, [R6+0x4] ;  /* 0x0000040006007984 */ /* 0x000f280000000800 */
[----:B------:R-:W5:Y:S04]  /*03a0*/  LDS R25, [R6+0x8] ;  /* 0x0000080006197984 */ /* 0x000f680000000800 */
[----:B------:R-:W5:Y:S04]  /*03b0*/  LDS R24, [R6+0xc] ;  /* 0x00000c0006187984 */ /* 0x000f680000000800 */
[----:B------:R-:W-:Y:S04]  /*03c0*/  LDS R27, [R6+0x10] ;  /* 0x00001000061b7984 */ /* 0x000fe80000000800 */
[----:B------:R-:W-:Y:S04]  /*03d0*/  LDS R26, [R6+0x14] ;  /* 0x00001400061a7984 */ /* 0x000fe80000000800 */
[----:B------:R-:W-:Y:S04]  /*03e0*/  LDS R29, [R6+0x18] ;  /* 0x00001800061d7984 */ /* 0x000fe80000000800 */
[----:B------:R-:W-:Y:S04]  /*03f0*/  LDS R28, [R6+0x1c] ;  /* 0x00001c00061c7984 */ /* 0x000fe80000000800 */
[----:B------:R-:W5:Y:S01]  /*0400*/  LDS R35, [R6+0x20] ;  /* 0x0000200006237984 */ /* 0x000f620000000800 */
[----:B------:R-:W-:Y:S06]  /*0410*/  BAR.SYNC.DEFER_BLOCKING 0x0 ;  /* 0x0000000000007b1d */ /* 0x000fec0000010000 */
[----:B0-----:R-:W5:Y:S04]  /*0420*/  LDG.E R8, desc[UR8][R2.64] ;  /* 0x0000000802087981 */ /* 0x001f68000c1e1900 */
[----:B-1----:R-:W5:Y:S04]  /*0430*/  LDG.E R10, desc[UR8][R2.64+0x80] ;  /* 0x00008008020a7981 */ /* 0x002f68000c1e1900 */
[----:B--2---:R-:W2:Y:S04]  /*0440*/  LDG.E R12, desc[UR8][R2.64+0x100] ;  /* 0x00010008020c7981 */ /* 0x004ea8000c1e1900 */
[----:B------:R-:W2:Y:S04]  /*0450*/  LDG.E R18, desc[UR8][R2.64+0x180] ;  /* 0x0001800802127981 */ /* 0x000ea8000c1e1900 */
[----:B------:R-:W2:Y:S04]  /*0460*/  LDG.E R20, desc[UR8][R2.64+0x200] ;  /* 0x0002000802147981 */ /* 0x000ea8000c1e1900 */
[----:B------:R-:W2:Y:S04]  /*0470*/  LDG.E R22, desc[UR8][R2.64+0x280] ;  /* 0x0002800802167981 */ /* 0x000ea8000c1e1900 */
[----:B------:R-:W2:Y:S04]  /*0480*/  LDG.E R36, desc[UR8][R2.64+0x300] ;  /* 0x0003000802247981 */ /* 0x000ea8000c1e1900 */
[----:B------:R-:W2:Y:S04]  /*0490*/  LDG.E R38, desc[UR8][R2.64+0x380] ;  /* 0x0003800802267981 */ /* 0x000ea8000c1e1900 */
[----:B------:R0:W2:Y:S04]  /*04a0*/  LDG.E R40, desc[UR8][R2.64+0x400] ;  /* 0x0004000802287981 */ /* 0x0000a8000c1e1900 */
[----:B------:R-:W2:Y:S04]  /*04b0*/  LDG.E R9, desc[UR8][R4.64] ;  /* 0x0000000804097981 */ /* 0x000ea8000c1e1900 */
[----:B------:R-:W2:Y:S04]  /*04c0*/  LDG.E R11, desc[UR8][R4.64+0x80] ;  /* 0x00008008040b7981 */ /* 0x000ea8000c1e1900 */
[----:B---3--:R-:W3:Y:S04]  /*04d0*/  LDG.E R13, desc[UR8][R4.64+0x100] ;  /* 0x00010008040d7981 */ /* 0x008ee8000c1e1900 */
[----:B------:R-:W3:Y:S04]  /*04e0*/  LDG.E R19, desc[UR8][R4.64+0x180] ;  /* 0x0001800804137981 */ /* 0x000ee8000c1e1900 */
[----:B------:R-:W3:Y:S04]  /*04f0*/  LDG.E R21, desc[UR8][R4.64+0x200] ;  /* 0x0002000804157981 */ /* 0x000ee8000c1e1900 */
[----:B------:R-:W3:Y:S04]  /*0500*/  LDG.E R23, desc[UR8][R4.64+0x280] ;  /* 0x0002800804177981 */ /* 0x000ee8000c1e1900 */
[----:B------:R-:W3:Y:S04]  /*0510*/  LDG.E R37, desc[UR8][R4.64+0x300] ;  /* 0x0003000804257981 */ /* 0x000ee8000c1e1900 */
[----:B------:R-:W3:Y:S04]  /*0520*/  LDG.E R39, desc[UR8][R4.64+0x380] ;  /* 0x0003800804277981 */ /* 0x000ee8000c1e1900 */
[----:B------:R-:W3:Y:S01]  /*0530*/  LDG.E R41, desc[UR8][R4.64+0x400] ;  /* 0x0004000804297981 */ /* 0x000ee2000c1e1900 */
[----:B------:R-:W-:Y:S01]  /*0540*/  IMAD R34, R15, 0x4, R17 ;  /* 0x000000040f227824 */ /* 0x000fe200078e0211 */
[----:B------:R-:W-:Y:S01]  /*0550*/  ISETP.NE.AND P2, PT, R33, RZ, PT ;  /* 0x000000ff2100720c */ /* 0x000fe20003f45270 */
[----:B------:R-:W-:-:S03]  /*0560*/  IMAD R15, R48, 0x8, R15 ;  /* 0x00000008300f7824 */ /* 0x000fc600078e020f */
[----:B0-----:R-:W-:Y:S01]  /*0570*/  P2R R2, PR, RZ, 0x4 ;  /* 0x00000004ff027803 */ /* 0x001fe20000000000 */
[----:B------:R-:W-:Y:S02]  /*0580*/  IMAD R42, R15, 0x4, R6 ;  /* 0x000000040f2a7824 */ /* 0x000fe400078e0206 */
[----:B------:R-:W-:Y:S01]  /*0590*/  IMAD R44, R33, 0x4, R32 ;  /* 0x00000004212c7824 */ /* 0x000fe200078e0220 */
[----:B----4-:R-:W-:Y:S02]  /*05a0*/  ISETP.NE.AND P5, PT, R31, R0, PT ;  /* 0x000000001f00720c */ /* 0x010fe40003fa5270 */
[----:B-----5:R-:W-:Y:S02]  /*05b0*/  ISETP.NE.AND P4, PT, R0, R25, PT ;  /* 0x000000190000720c */ /* 0x020fe40003f85270 */
[----:B------:R-:W-:Y:S02]  /*05c0*/  SEL R52, RZ, 0x1, !P5 ;  /* 0x00000001ff347807 */ /* 0x000fe40006800000 */
[----:B------:R-:W-:Y:S01]  /*05d0*/  ISETP.NE.AND P0, PT, R25, R24, PT ;  /* 0x000000181900720c */ /* 0x000fe20003f05270 */
[----:B------:R-:W-:Y:S01]  /*05e0*/  UMOV UR4, URZ ;  /* 0x000000ff00047c82 */ /* 0x000fe20008000000 */
[----:B------:R-:W-:Y:S01]  /*05f0*/  BSSY.RECONVERGENT B0, `(.L_x_2) ;  /* 0x0000031000007945 */ /* 0x000fe20003800200 */
[----:B------:R-:W-:-:S02]  /*0600*/  P2R R55, PR, RZ, 0x20 ;  /* 0x00000020ff377803 */ /* 0x000fc40000000000 */
[----:B------:R-:W-:Y:S01]  /*0610*/  P2R R54, PR, RZ, 0x10 ;  /* 0x00000010ff367803 */ /* 0x000fe20000000000 */
[----:B--2---:R-:W-:Y:S04]  /*0620*/  STS.64 [R34], R8 ;  /* 0x0000000822007388 */ /* 0x004fe80000000a00 */
[----:B------:R-:W-:Y:S04]  /*0630*/  STS.64 [R34+0x100], R10 ;  /* 0x0001000a22007388 */ /* 0x000fe80000000a00 */
[----:B---3--:R-:W-:Y:S04]  /*0640*/  STS.64 [R34+0x200], R12 ;  /* 0x0002000c22007388 */ /* 0x008fe80000000a00 */
[----:B------:R-:W-:Y:S04]  /*0650*/  STS.64 [R34+0x300], R18 ;  /* 0x0003001222007388 */ /* 0x000fe80000000a00 */
[----:B------:R-:W-:Y:S04]  /*0660*/  STS.64 [R34+0x400], R20 ;  /* 0x0004001422007388 */ /* 0x000fe80000000a00 */
[----:B------:R-:W-:Y:S04]  /*0670*/  STS.64 [R34+0x500], R22 ;  /* 0x0005001622007388 */ /* 0x000fe80000000a00 */
[----:B------:R-:W-:Y:S04]  /*0680*/  STS.64 [R34+0x600], R36 ;  /* 0x0006002422007388 */ /* 0x000fe80000000a00 */
[----:B------:R-:W-:Y:S04]  /*0690*/  STS.64 [R34+0x700], R38 ;  /* 0x0007002622007388 */ /* 0x000fe80000000a00 */
[----:B------:R0:W-:Y:S01]  /*06a0*/  STS.64 [R34+0x800], R40 ;  /* 0x0008002822007388 */ /* 0x0001e20000000a00 */
[----:B------:R-:W-:-:S03]  /*06b0*/  NOP ;  /* 0x0000000000007918 */ /* 0x000fc60000000000 */
[----:B------:R-:W-:Y:S04]  /*06c0*/  LDS.64 R14, [R42] ;  /* 0x000000002a0e7984 */ /* 0x000fe80000000a00 */
[----:B------:R-:W1:Y:S04]  /*06d0*/  LDS.64 R16, [R42+0x8] ;  /* 0x000008002a107984 */ /* 0x000e680000000a00 */
[----:B------:R-:W-:Y:S04]  /*06e0*/  LDS.64 R12, [R42+0x10] ;  /* 0x000010002a0c7984 */ /* 0x000fe80000000a00 */
[----:B------:R-:W-:Y:S04]  /*06f0*/  LDS.64 R10, [R42+0x18] ;  /* 0x000018002a0a7984 */ /* 0x000fe80000000a00 */
[----:B------:R-:W-:Y:S04]  /*0700*/  LDS.64 R8, [R42+0x20] ;  /* 0x000020002a087984 */ /* 0x000fe80000000a00 */
[----:B------:R-:W-:Y:S04]  /*0710*/  LDS.64 R6, [R42+0x28] ;  /* 0x000028002a067984 */ /* 0x000fe80000000a00 */
[----:B------:R-:W-:Y:S04]  /*0720*/  LDS.64 R4, [R42+0x30] ;  /* 0x000030002a047984 */ /* 0x000fe80000000a00 */
[----:B------:R-:W-:Y:S04]  /*0730*/  LDS.64 R2, [R42+0x38] ;  /* 0x000038002a027984 */ /* 0x000fe80000000a00 */
[----:B------:R-:W-:Y:S01]  /*0740*/  LDS.64 R18, [R42+0x40] ;  /* 0x000040002a127984 */ /* 0x000fe20000000a00 */
[----:B------:R-:W-:Y:S06]  /*0750*/  BAR.SYNC.DEFER_BLOCKING 0x0 ;  /* 0x0000000000007b1d */ /* 0x000fec0000010000 */
[----:B------:R-:W-:Y:S02]  /*0760*/  STS [R44+0x4d8], R35 ;  /* 0x0004d8232c007388 */ /* 0x000fe40000000800 */
[----:B------:R-:W-:Y:S06]  /*0770*/  BAR.SYNC.DEFER_BLOCKING 0x0 ;  /* 0x0000000000007b1d */ /* 0x000fec0000010000 */
[----:B------:R-:W2:Y:S01]  /*0780*/  @P2 LDS R30, [R44+0x4d4] ;  /* 0x0004d4002c1e2984 */ /* 0x000ea20000000800 */
[----:B0-----:R-:W-:Y:S01]  /*0790*/  IMAD.MOV.U32 R34, RZ, RZ, RZ ;  /* 0x000000ffff227224 */ /* 0x001fe200078e00ff */
[----:B------:R-:W-:-:S02]  /*07a0*/  SEL R37, RZ, 0x1, !P4 ;  /* 0x00000001ff257807 */ /* 0x000fc40006000000 */
[----:B------:R-:W-:Y:S01]  /*07b0*/  SEL R36, RZ, 0x1, !P0 ;  /* 0x00000001ff247807 */ /* 0x000fe20004000000 */
[----:B-1----:R-:W-:Y:S02]  /*07c0*/  IMAD.MOV.U32 R20, RZ, RZ, R17 ;  /* 0x000000ffff147224 */ /* 0x002fe400078e0011 */
[--C-:B------:R-:W-:Y:S02]  /*07d0*/  IMAD.MOV.U32 R21, RZ, RZ, R16.reuse ;  /* 0x000000ffff157224 */ /* 0x100fe400078e0010 */
[----:B------:R-:W-:Y:S01]  /*07e0*/  IMAD.MOV.U32 R23, RZ, RZ, R16 ;  /* 0x000000ffff177224 */ /* 0x000fe200078e0010 */
[----:B--2---:R-:W-:-:S04]  /*07f0*/  @P2 ISETP.NE.AND P1, PT, R30, R31, PT ;  /* 0x0000001f1e00220c */ /* 0x004fc80003f25270 */
[----:B------:R-:W-:Y:S02]  /*0800*/  @P2 SEL R34, RZ, 0x1, !P1 ;  /* 0x00000001ff222807 */ /* 0x000fe40004800000 */
[----:B------:R-:W-:Y:S02]  /*0810*/  ISETP.NE.AND P1, PT, R24, R27, PT ;  /* 0x0000001b1800720c */ /* 0x000fe40003f25270 */
[----:B------:R-:W-:Y:S02]  /*0820*/  IADD3 R44, P2, P3, R37, R34, R52 ;  /* 0x00000022252c7210 */ /* 0x000fe40007b5e034 */
[----:B------:R-:W-:Y:S02]  /*0830*/  SEL R39, RZ, 0x1, !P1 ;  /* 0x00000001ff277807 */ /* 0x000fe40004800000 */
[----:B------:R-:W-:Y:S02]  /*0840*/  IADD3.X R45, PT, PT, RZ, UR4, RZ, P2, P3 ;  /* 0x00000004ff2d7c10 */ /* 0x000fe400097e64ff */
[----:B------:R-:W-:-:S04]  /*0850*/  IADD3 R44, P2, P3, R39, R44, R36 ;  /* 0x0000002c272c7210 */ /* 0x000fc80007b5e024 */
[----:B------:R-:W-:Y:S02]  /*0860*/  IADD3.X R45, PT, PT, RZ, R45, RZ, P2, P3 ;  /* 0x0000002dff2d7210 */ /* 0x000fe400017e64ff */
[----:B------:R-:W-:Y:S01]  /*0870*/  ISETP.NE.AND P2, PT, R27, R26, PT ;  /* 0x0000001a1b00720c */ /* 0x000fe20003f45270 */
[----:B------:R-:W-:-:S12]  /*0880*/  @P5 BRA `(.L_x_3) ;  /* 0x00000000001c5947 */ /* 0x000fd80003800000 */
[----:B------:R-:W-:Y:S01]  /*0890*/  FSETP.GT.AND P3, PT, R14, R16, PT ;  /* 0x000000100e00720b */ /* 0x000fe20003f64000 */
[--C-:B------:R-:W-:Y:S02]  /*08a0*/  IMAD.MOV.U32 R21, RZ, RZ, R14.reuse ;  /* 0x000000ffff157224 */ /* 0x100fe400078e000e */
[----:B------:R-:W-:Y:S02]  /*08b0*/  IMAD.MOV.U32 R20, RZ, RZ, R15 ;  /* 0x000000ffff147224 */ /* 0x000fe400078e000f */
[----:B------:R-:W-:-:S08]  /*08c0*/  IMAD.MOV.U32 R23, RZ, RZ, R14 ;  /* 0x000000ffff177224 */ /* 0x000fd000078e000e */
[--C-:B------:R-:W-:Y:S02]  /*08d0*/  @!P3 IMAD.MOV.U32 R21, RZ, RZ, R16.reuse ;  /* 0x000000ffff15b224 */ /* 0x100fe400078e0010 */
[----:B------:R-:W-:Y:S02]  /*08e0*/  @!P3 IMAD.MOV.U32 R20, RZ, RZ, R17 ;  /* 0x000000ffff14b224 */ /* 0x000fe400078e0011 */
[----:B------:R-:W-:-:S07]  /*08f0*/  @!P3 IMAD.MOV.U32 R23, RZ, RZ, R16 ;  /* 0x000000ffff17b224 */ /* 0x000fce00078e0010 */
.L_x_3:
[----:B------:R-:W-:Y:S05]  /*0900*/  BSYNC.RECONVERGENT B0 ;  /* 0x0000000000007941 */ /* 0x000fea0003800200 */
.L_x_2:
[----:B------:R-:W-:Y:S01]  /*0910*/  BSSY.RECONVERGENT B0, `(.L_x_4) ;  /* 0x000000c000007945 */ /* 0x000fe20003800200 */
[----:B------:R-:W-:Y:S02]  /*0920*/  IMAD.MOV.U32 R22, RZ, RZ, R13 ;  /* 0x000000ffff167224 */ /* 0x000fe400078e000d */
[--C-:B------:R-:W-:Y:S02]  /*0930*/  IMAD.MOV.U32 R38, RZ, RZ, R12.reuse ;  /* 0x000000ffff267224 */ /* 0x100fe400078e000c */
[----:B------:R-:W-:Y:S01]  /*0940*/  IMAD.MOV.U32 R41, RZ, RZ, R12 ;  /* 0x000000ffff297224 */ /* 0x000fe200078e000c */
[----:B------:R-:W-:Y:S06]  /*0950*/  @P4 BRA `(.L_x_5) ;  /* 0x00000000001c4947 */ /* 0x000fec0003800000 */
[----:B------:R-:W-:Y:S01]  /*0960*/  FSETP.GT.AND P3, PT, R23, R12, PT ;  /* 0x0000000c1700720b */ /* 0x000fe20003f64000 */
[----:B------:R-:W-:Y:S02]  /*0970*/  IMAD.MOV.U32 R22, RZ, RZ, R20 ;  /* 0x000000ffff167224 */ /* 0x000fe400078e0014 */
[----:B------:R-:W-:Y:S02]  /*0980*/  IMAD.MOV.U32 R38, RZ, RZ, R21 ;  /* 0x000000ffff267224 */ /* 0x000fe400078e0015 */
[----:B------:R-:W-:-:S08]  /*0990*/  IMAD.MOV.U32 R41, RZ, RZ, R23 ;  /* 0x000000ffff297224 */ /* 0x000fd000078e0017 */
[----:B------:R-:W-:Y:S02]  /*09a0*/  @!P3 IMAD.MOV.U32 R22, RZ, RZ, R13 ;  /* 0x000000ffff16b224 */ /* 0x000fe400078e000d */
[--C-:B------:R-:W-:Y:S02]  /*09b0*/  @!P3 IMAD.MOV.U32 R38, RZ, RZ, R12.reuse ;  /* 0x000000ffff26b224 */ /* 0x100fe400078e000c */
[----:B------:R-:W-:-:S07]  /*09c0*/  @!P3 IMAD.MOV.U32 R41, RZ, RZ, R12 ;  /* 0x000000ffff29b224 */ /* 0x000fce00078e000c */
.L_x_5:
[----:B------:R-:W-:Y:S05]  /*09d0*/  BSYNC.RECONVERGENT B0 ;  /* 0x0000000000007941 */ /* 0x000fea0003800200 */
.L_x_4:
        /* <DEDUP_REMOVED lines=12> */
.L_x_7:
[----:B------:R-:W-:Y:S05]  /*0aa0*/  BSYNC.RECONVERGENT B0 ;  /* 0x0000000000007941 */ /* 0x000fea0003800200 */
.L_x_6:
        /* <DEDUP_REMOVED lines=12> */
.L_x_9:
[----:B------:R-:W-:Y:S05]  /*0b70*/  BSYNC.RECONVERGENT B0 ;  /* 0x0000000000007941 */ /* 0x000fea0003800200 */
.L_x_8:
        /* <DEDUP_REMOVED lines=12> */
.L_x_11:
[----:B------:R-:W-:Y:S05]  /*0c40*/  BSYNC.RECONVERGENT B0 ;  /* 0x0000000000007941 */ /* 0x000fea0003800200 */
.L_x_10:
[----:B------:R-:W-:Y:S01]  /*0c50*/  ISETP.NE.AND P3, PT, R26, R29, PT ;  /* 0x0000001d1a00720c */ /* 0x000fe20003f65270 */
[----:B------:R-:W-:Y:S01]  /*0c60*/  BSSY.RECONVERGENT B0, `(.L_x_12) ;  /* 0x0000010000007945 */ /* 0x000fe20003800200 */
[----:B------:R-:W-:Y:S01]  /*0c70*/  SEL R38, RZ, 0x1, !P2 ;  /* 0x00000001ff267807 */ /* 0x000fe20005000000 */
[----:B------:R-:W-:Y:S01]  /*0c80*/  IMAD.MOV.U32 R22, RZ, RZ, R5 ;  /* 0x000000ffff167224 */ /* 0x000fe200078e0005 */
[----:B------:R-:W-:Y:S01]  /*0c90*/  SEL R41, RZ, 0x1, !P3 ;  /* 0x00000001ff297807 */ /* 0x000fe20005800000 */
[--C-:B------:R-:W-:Y:S02]  /*0ca0*/  IMAD.MOV.U32 R42, RZ, RZ, R4.reuse ;  /* 0x000000ffff2a7224 */ /* 0x100fe400078e0004 */
[----:B------:R-:W-:Y:S01]  /*0cb0*/  IMAD.MOV.U32 R43, RZ, RZ, R4 ;  /* 0x000000ffff2b7224 */ /* 0x000fe200078e0004 */
[----:B------:R-:W-:-:S04]  /*0cc0*/  IADD3 R44, P4, P5, R41, R44, R38 ;  /* 0x0000002c292c7210 */ /* 0x000fc80007d9e026 */
[----:B------:R-:W-:Y:S01]  /*0cd0*/  IADD3.X R45, PT, PT, RZ, R45, RZ, P4, P5 ;  /* 0x0000002dff2d7210 */ /* 0x000fe200027ea4ff */
[----:B------:R-:W-:Y:S08]  /*0ce0*/  @P3 BRA `(.L_x_13) ;  /* 0x00000000001c3947 */ /* 0x000ff00003800000 */
[----:B------:R-:W-:Y:S01]  /*0cf0*/  FSETP.GT.AND P4, PT, R23, R4, PT ;  /* 0x000000041700720b */ /* 0x000fe20003f84000 */
[----:B------:R-:W-:Y:S02]  /*0d00*/  IMAD.MOV.U32 R22, RZ, RZ, R20 ;  /* 0x000000ffff167224 */ /* 0x000fe400078e0014 */
[----:B------:R-:W-:Y:S02]  /*0d10*/  IMAD.MOV.U32 R42, RZ, RZ, R21 ;  /* 0x000000ffff2a7224 */ /* 0x000fe400078e0015 */
[----:B------:R-:W-:-:S08]  /*0d20*/  IMAD.MOV.U32 R43, RZ, RZ, R23 ;  /* 0x000000ffff2b7224 */ /* 0x000fd000078e0017 */
[----:B------:R-:W-:Y:S02]  /*0d30*/  @!P4 IMAD.MOV.U32 R22, RZ, RZ, R5 ;  /* 0x000000ffff16c224 */ /* 0x000fe400078e0005 */
[--C-:B------:R-:W-:Y:S02]  /*0d40*/  @!P4 IMAD.MOV.U32 R42, RZ, RZ, R4.reuse ;  /* 0x000000ffff2ac224 */ /* 0x100fe400078e0004 */
[----:B------:R-:W-:-:S07]  /*0d50*/  @!P4 IMAD.MOV.U32 R43, RZ, RZ, R4 ;  /* 0x000000ffff2bc224 */ /* 0x000fce00078e0004 */
.L_x_13:
[----:B------:R-:W-:Y:S05]  /*0d60*/  BSYNC.RECONVERGENT B0 ;  /* 0x0000000000007941 */ /* 0x000fea0003800200 */
.L_x_12:
[----:B------:R-:W-:Y:S01]  /*0d70*/  ISETP.NE.AND P4, PT, R29, R28, PT ;  /* 0x0000001c1d00720c */ /* 0x000fe20003f85270 */
[----:B------:R-:W-:Y:S01]  /*0d80*/  BSSY.RECONVERGENT B0, `(.L_x_14) ;  /* 0x000000d000007945 */ /* 0x000fe20003800200 */
[----:B------:R-:W-:Y:S02]  /*0d90*/  IMAD.MOV.U32 R20, RZ, RZ, R3 ;  /* 0x000000ffff147224 */ /* 0x000fe400078e0003 */
[----:B------:R-:W-:Y:S01]  /*0da0*/  SEL R40, RZ, 0x1, !P4 ;  /* 0x00000001ff287807 */ /* 0x000fe20006000000 */
[--C-:B------:R-:W-:Y:S02]  /*0db0*/  IMAD.MOV.U32 R21, RZ, RZ, R2.reuse ;  /* 0x000000ffff157224 */ /* 0x100fe400078e0002 */
[----:B------:R-:W-:-:S06]  /*0dc0*/  IMAD.MOV.U32 R23, RZ, RZ, R2 ;  /* 0x000000ffff177224 */ /* 0x000fcc00078e0002 */
[----:B------:R-:W-:Y:S05]  /*0dd0*/  @P4 BRA `(.L_x_15) ;  /* 0x00000000001c4947 */ /* 0x000fea0003800000 */
[----:B------:R-:W-:Y:S01]  /*0de0*/  FSETP.GT.AND P5, PT, R43, R2, PT ;  /* 0x000000022b00720b */ /* 0x000fe20003fa4000 */
[----:B------:R-:W-:Y:S02]  /*0df0*/  IMAD.MOV.U32 R20, RZ, RZ, R22 ;  /* 0x000000ffff147224 */ /* 0x000fe400078e0016 */
[----:B------:R-:W-:Y:S02]  /*0e00*/  IMAD.MOV.U32 R21, RZ, RZ, R42 ;  /* 0x000000ffff157224 */ /* 0x000fe400078e002a */
[----:B------:R-:W-:-:S08]  /*0e10*/  IMAD.MOV.U32 R23, RZ, RZ, R43 ;  /* 0x000000ffff177224 */ /* 0x000fd000078e002b */
[----:B------:R-:W-:Y:S02]  /*0e20*/  @!P5 IMAD.MOV.U32 R20, RZ, RZ, R3 ;  /* 0x000000ffff14d224 */ /* 0x000fe400078e0003 */
[--C-:B------:R-:W-:Y:S02]  /*0e30*/  @!P5 IMAD.MOV.U32 R21, RZ, RZ, R2.reuse ;  /* 0x000000ffff15d224 */ /* 0x100fe400078e0002 */
[----:B------:R-:W-:-:S07]  /*0e40*/  @!P5 IMAD.MOV.U32 R23, RZ, RZ, R2 ;  /* 0x000000ffff17d224 */ /* 0x000fce00078e0002 */
.L_x_15:
[----:B------:R-:W-:Y:S05]  /*0e50*/  BSYNC.RECONVERGENT B0 ;  /* 0x0000000000007941 */ /* 0x000fea0003800200 */
.L_x_14:
[----:B------:R-:W-:Y:S01]  /*0e60*/  ISETP.NE.AND P5, PT, R28, R35, PT ;  /* 0x000000231c00720c */ /* 0x000fe20003fa5270 */
[----:B------:R-:W-:Y:S01]  /*0e70*/  BSSY.RECONVERGENT B0, `(.L_x_16) ;  /* 0x0000011000007945 */ /* 0x000fe20003800200 */
[----:B------:R-:W-:Y:S01]  /*0e80*/  P2R R22, PR, RZ, 0x1 ;  /* 0x00000001ff167803 */ /* 0x000fe20000000000 */
[--C-:B------:R-:W-:Y:S01]  /*0e90*/  IMAD.MOV.U32 R42, RZ, RZ, R18.reuse ;  /* 0x000000ffff2a7224 */ /* 0x100fe200078e0012 */
[----:B------:R-:W-:Y:S01]  /*0ea0*/  SEL R43, RZ, 0x1, !P5 ;  /* 0x00000001ff2b7807 */ /* 0x000fe20006800000 */
[----:B------:R-:W-:-:S03]  /*0eb0*/  IMAD.MOV.U32 R53, RZ, RZ, R18 ;  /* 0x000000ffff357224 */ /* 0x000fc600078e0012 */
[----:B------:R-:W-:-:S04]  /*0ec0*/  IADD3 R43, P0, P6, R43, R44, R40 ;  /* 0x0000002c2b2b7210 */ /* 0x000fc80007e1e028 */
[----:B------:R-:W-:Y:S02]  /*0ed0*/  IADD3.X R44, PT, PT, RZ, R45, RZ, P0, P6 ;  /* 0x0000002dff2c7210 */ /* 0x000fe400007ec4ff */
[----:B------:R-:W-:Y:S01]  /*0ee0*/  ISETP.NE.AND P0, PT, R22, RZ, PT ;  /* 0x000000ff1600720c */ /* 0x000fe20003f05270 */
[----:B------:R-:W-:Y:S01]  /*0ef0*/  IMAD.MOV.U32 R22, RZ, RZ, R19 ;  /* 0x000000ffff167224 */ /* 0x000fe200078e0013 */
[----:B------:R-:W-:Y:S11]  /*0f00*/  @P5 BRA `(.L_x_17) ;  /* 0x00000000001c5947 */ /* 0x000ff60003800000 */
[----:B------:R-:W-:Y:S01]  /*0f10*/  FSETP.GT.AND P5, PT, R23, R18, PT ;  /* 0x000000121700720b */ /* 0x000fe20003fa4000 */
[----:B------:R-:W-:Y:S02]  /*0f20*/  IMAD.MOV.U32 R22, RZ, RZ, R20 ;  /* 0x000000ffff167224 */ /* 0x000fe400078e0014 */
[----:B------:R-:W-:Y:S02]  /*0f30*/  IMAD.MOV.U32 R42, RZ, RZ, R21 ;  /* 0x000000ffff2a7224 */ /* 0x000fe400078e0015 */
[----:B------:R-:W-:-:S08]  /*0f40*/  IMAD.MOV.U32 R53, RZ, RZ, R23 ;  /* 0x000000ffff357224 */ /* 0x000fd000078e0017 */
[----:B------:R-:W-:Y:S02]  /*0f50*/  @!P5 IMAD.MOV.U32 R22, RZ, RZ, R19 ;  /* 0x000000ffff16d224 */ /* 0x000fe400078e0013 */
[--C-:B------:R-:W-:Y:S02]  /*0f60*/  @!P5 IMAD.MOV.U32 R42, RZ, RZ, R18.reuse ;  /* 0x000000ffff2ad224 */ /* 0x100fe400078e0012 */
[----:B------:R-:W-:-:S07]  /*0f70*/  @!P5 IMAD.MOV.U32 R53, RZ, RZ, R18 ;  /* 0x000000ffff35d224 */ /* 0x000fce00078e0012 */
.L_x_17:
[----:B------:R-:W-:Y:S05]  /*0f80*/  BSYNC.RECONVERGENT B0 ;  /* 0x0000000000007941 */ /* 0x000fea0003800200 */
.L_x_16:
[----:B------:R-:W0:Y:S01]  /*0f90*/  SHFL.UP PT, R42, R42, 0x1, RZ ;  /* 0x042000002a2a7989 */ /* 0x000e2200000e00ff */
[----:B------:R-:W-:Y:S01]  /*0fa0*/  IMAD.MOV.U32 R20, RZ, RZ, R22 ;  /* 0x000000ffff147224 */ /* 0x000fe200078e0016 */
[----:B------:R-:W-:Y:S01]  /*0fb0*/  ISETP.EQ.U32.AND P5, PT, R43, RZ, PT ;  /* 0x000000ff2b00720c */ /* 0x000fe20003fa2070 */
[----:B------:R-:W-:Y:S01]  /*0fc0*/  BSSY.RECONVERGENT B0, `(.L_x_18) ;  /* 0x00000c1000007945 */ /* 0x000fe20003800200 */
[----:B------:R-:W1:Y:S01]  /*0fd0*/  SHFL.UP PT, R18, R43, 0x1, RZ ;  /* 0x042000002b127989 */ /* 0x000e6200000e00ff */
[----:B------:R-:W-:Y:S02]  /*0fe0*/  P2R R50, PR, RZ, 0x1 ;  /* 0x00000001ff327803 */ /* 0x000fe40000000000 */
[----:B------:R-:W-:Y:S01]  /*0ff0*/  ISETP.GE.AND P0, PT, R48, 0x10, PT ;  /* 0x000000103000780c */ /* 0x000fe20003f06270 */
[----:B------:R-:W2:Y:S01]  /*1000*/  SHFL.UP PT, R19, R20, 0x1, RZ ;  /* 0x0420000014137989 */ /* 0x000ea200000e00ff */
[----:B0-----:R-:W-:-:S04]  /*1010*/  FSETP.GEU.AND P6, PT, R53, R42, PT ;  /* 0x0000002a3500720b */ /* 0x001fc80003fce000 */
[----:B------:R-:W-:Y:S02]  /*1020*/  ISETP.EQ.AND.EX P5, PT, R44, RZ, !P6, P5 ;  /* 0x000000ff2c00720c */ /* 0x000fe400077a2350 */
[----:B------:R-:W-:-:S04]  /*1030*/  ISETP.GE.AND P6, PT, R48, 0x1, PT ;  /* 0x000000013000780c */ /* 0x000fc80003fc6270 */
[----:B-1----:R-:W-:-:S09]  /*1040*/  SEL R18, R18, RZ, P6 ;  /* 0x000000ff12127207 */ /* 0x002fd20003000000 */
[----:B--2---:R-:W-:Y:S02]  /*1050*/  @P6 SEL R20, R19, R20, P5 ;  /* 0x0000001413146207 */ /* 0x004fe40002800000 */
[----:B------:R-:W0:Y:S01]  /*1060*/  SHFL.UP PT, R19, R44, 0x1, RZ ;  /* 0x042000002c137989 */ /* 0x000e2200000e00ff */
[----:B------:R-:W-:Y:S02]  /*1070*/  @P6 FSEL R53, R42, R53, P5 ;  /* 0x000000352a356208 */ /* 0x000fe40002800000 */
[----:B------:R-:W-:-:S03]  /*1080*/  IADD3 R23, P5, PT, R18, R43, RZ ;  /* 0x0000002b12177210 */ /* 0x000fc60007fbe0ff */
[----:B------:R-:W1:Y:S01]  /*1090*/  SHFL.UP PT, R18, R53, 0x2, RZ ;  /* 0x0440000035127989 */ /* 0x000e6200000e00ff */
[----:B0-----:R-:W-:-:S05]  /*10a0*/  SEL R19, R19, RZ, P6 ;  /* 0x000000ff13137207 */ /* 0x001fca0003000000 */
[----:B------:R-:W-:Y:S01]  /*10b0*/  IMAD.X R42, R19, 0x1, R44, P5 ;  /* 0x00000001132a7824 */ /* 0x000fe200028e062c */
[----:B------:R-:W-:Y:S01]  /*10c0*/  ISETP.EQ.U32.AND P5, PT, R23, RZ, PT ;  /* 0x000000ff1700720c */ /* 0x000fe20003fa2070 */
[----:B------:R-:W0:Y:S01]  /*10d0*/  SHFL.UP PT, R19, R20, 0x2, RZ ;  /* 0x0440000014137989 */ /* 0x000e2200000e00ff */
[----:B-1----:R-:W-:-:S04]  /*10e0*/  FSETP.GEU.AND P6, PT, R53, R18, PT ;  /* 0x000000123500720b */ /* 0x002fc80003fce000 */
[----:B------:R-:W-:Y:S02]  /*10f0*/  ISETP.EQ.AND.EX P5, PT, R42, RZ, !P6, P5 ;  /* 0x000000ff2a00720c */ /* 0x000fe400077a2350 */
[----:B------:R-:W-:-:S13]  /*1100*/  ISETP.GE.AND P6, PT, R48, 0x2, PT ;  /* 0x000000023000780c */ /* 0x000fda0003fc6270 */
[----:B------:R-:W-:Y:S02]  /*1110*/  @P6 FSEL R53, R18, R53, P5 ;  /* 0x0000003512356208 */ /* 0x000fe40002800000 */
[----:B------:R-:W1:Y:S01]  /*1120*/  SHFL.UP PT, R18, R23, 0x2, RZ ;  /* 0x0440000017127989 */ /* 0x000e6200000e00ff */
[----:B0-----:R-:W-:-:S03]  /*1130*/  @P6 SEL R20, R19, R20, P5 ;  /* 0x0000001413146207 */ /* 0x001fc60002800000 */
[----:B------:R-:W0:Y:S01]  /*1140*/  SHFL.UP PT, R19, R42, 0x2, RZ ;  /* 0x044000002a137989 */ /* 0x000e2200000e00ff */
[----:B-1----:R-:W-:-:S04]  /*1150*/  SEL R18, R18, RZ, P6 ;  /* 0x000000ff12127207 */ /* 0x002fc80003000000 */
[----:B------:R-:W-:Y:S02]  /*1160*/  IADD3 R21, P5, PT, R18, R23, RZ ;  /* 0x0000001712157210 */ /* 0x000fe40007fbe0ff */
        /* <DEDUP_REMOVED lines=25> */
[----:B------:R-:W0:Y:S04]  /*1300*/  SHFL.UP PT, R19, R44, 0x8, RZ ;  /* 0x050000002c137989 */ /* 0x000e2800000e00ff */
[----:B------:R-:W2:Y:S04]  /*1310*/  SHFL.UP PT, R46, R53, 0x10, RZ ;  /* 0x06000000352e7989 */ /* 0x000ea800000e00ff */
[----:B------:R-:W-:Y:S01]  /*1320*/  SHFL.UP PT, R47, R20, 0x10, RZ ;  /* 0x06000000142f7989 */ /* 0x000fe200000e00ff */
[----:B-1----:R-:W-:Y:S02]  /*1330*/  SEL R18, R18, RZ, P6 ;  /* 0x000000ff12127207 */ /* 0x002fe40003000000 */
[----:B0-----:R-:W-:-:S02]  /*1340*/  SEL R19, R19, RZ, P6 ;  /* 0x000000ff13137207 */ /* 0x001fc40003000000 */
[----:B------:R-:W-:Y:S02]  /*1350*/  IADD3 R21, P5, PT, R18, R23, RZ ;  /* 0x0000001712157210 */ /* 0x000fe40007fbe0ff */
[----:B--2---:R-:W-:-:S03]  /*1360*/  FSETP.GEU.AND P6, PT, R53, R46, PT ;  /* 0x0000002e3500720b */ /* 0x004fc60003fce000 */
[----:B------:R-:W-:Y:S01]  /*1370*/  IMAD.X R42, R19, 0x1, R44, P5 ;  /* 0x00000001132a7824 */ /* 0x000fe200028e062c */
[----:B------:R-:W0:Y:S04]  /*1380*/  SHFL.UP PT, R18, R21, 0x10, RZ ;  /* 0x0600000015127989 */ /* 0x000e2800000e00ff */
[----:B------:R-:W1:Y:S01]  /*1390*/  SHFL.UP PT, R19, R42, 0x10, RZ ;  /* 0x060000002a137989 */ /* 0x000e6200000e00ff */
[----:B0-----:R-:W-:Y:S02]  /*13a0*/  SEL R18, R18, RZ, P0 ;  /* 0x000000ff12127207 */ /* 0x001fe40000000000 */
[----:B-1----:R-:W-:Y:S02]  /*13b0*/  SEL R19, R19, RZ, P0 ;  /* 0x000000ff13137207 */ /* 0x002fe40000000000 */
[----:B------:R-:W-:-:S05]  /*13c0*/  IADD3 R22, P5, PT, R18, R21, RZ ;  /* 0x0000001512167210 */ /* 0x000fca0007fbe0ff */
[----:B------:R-:W-:Y:S01]  /*13d0*/  IMAD.X R23, R19, 0x1, R42, P5 ;  /* 0x0000000113177824 */ /* 0x000fe200028e062a */
[----:B------:R-:W-:-:S04]  /*13e0*/  ISETP.EQ.U32.AND P5, PT, R21, RZ, PT ;  /* 0x000000ff1500720c */ /* 0x000fc80003fa2070 */
[----:B------:R-:W-:-:S04]  /*13f0*/  ISETP.EQ.AND.EX P5, PT, R42, RZ, !P6, P5 ;  /* 0x000000ff2a00720c */ /* 0x000fc800077a2350 */
[----:B------:R-:W-:Y:S02]  /*1400*/  FSEL R46, R46, R53, P5 ;  /* 0x000000352e2e7208 */ /* 0x000fe40002800000 */
[----:B------:R-:W-:Y:S02]  /*1410*/  SEL R47, R47, R20, P5 ;  /* 0x000000142f2f7207 */ /* 0x000fe40002800000 */
[----:B------:R-:W-:Y:S02]  /*1420*/  ISETP.NE.AND P5, PT, R48, 0x1f, PT ;  /* 0x0000001f3000780c */ /* 0x000fe40003fa5270 */
[----:B------:R-:W-:Y:S02]  /*1430*/  SEL R51, R20, R47, !P0 ;  /* 0x0000002f14337207 */ /* 0x000fe40004000000 */
[----:B------:R-:W-:-:S09]  /*1440*/  FSEL R53, R53, R46, !P0 ;  /* 0x0000002e35357208 */ /* 0x000fd20004000000 */
[----:B------:R-:W-:-:S05]  /*1450*/  @!P5 IMAD R57, R49, 0x10, R32 ;  /* 0x000000103139d824 */ /* 0x000fca00078e0220 */
[----:B------:R-:W-:Y:S04]  /*1460*/  @!P5 STS.64 [R57], R22 ;  /* 0x000000163900d388 */ /* 0x000fe80000000a00 */
[----:B------:R-:W-:Y:S01]  /*1470*/  @!P5 STS.64 [R57+0x8], R46 ;  /* 0x0000082e3900d388 */ /* 0x000fe20000000a00 */
[----:B------:R-:W-:Y:S06]  /*1480*/  BAR.SYNC.DEFER_BLOCKING 0x0 ;  /* 0x0000000000007b1d */ /* 0x000fec0000010000 */
[----:B------:R-:W-:Y:S04]  /*1490*/  LDS.64 R18, [R32+0x8] ;  /* 0x0000080020127984 */ /* 0x000fe80000000a00 */
[----:B------:R-:W0:Y:S04]  /*14a0*/  LDS.64 R20, [R32+0x18] ;  /* 0x0000180020147984 */ /* 0x000e280000000a00 */
[----:B------:R-:W1:Y:S04]  /*14b0*/  LDS.64 R44, [R32+0x10] ;  /* 0x00001000202c7984 */ /* 0x000e680000000a00 */
[----:B------:R-:W2:Y:S04]  /*14c0*/  LDS.64 R42, [R32] ;  /* 0x00000000202a7984 */ /* 0x000ea80000000a00 */
[----:B------:R-:W3:Y:S01]  /*14d0*/  LDS.64 R46, [R32+0x28] ;  /* 0x00002800202e7984 */ /* 0x000ee20000000a00 */
[----:B0-----:R-:W-:-:S02]  /*14e0*/  FSETP.GT.AND P5, PT, R18, R20, PT ;  /* 0x000000141200720b */ /* 0x001fc40003fa4000 */
[----:B-1----:R-:W-:-:S04]  /*14f0*/  ISETP.EQ.U32.AND P6, PT, R44, RZ, PT ;  /* 0x000000ff2c00720c */ /* 0x002fc80003fc2070 */
[----:B------:R-:W-:Y:S02]  /*1500*/  ISETP.EQ.AND.EX P5, PT, R45, RZ, P5, P6 ;  /* 0x000000ff2d00720c */ /* 0x000fe40002fa2360 */
[----:B--2---:R-:W-:Y:S02]  /*1510*/  IADD3 R63, P6, PT, R42, R44, RZ ;  /* 0x0000002c2a3f7210 */ /* 0x004fe40007fde0ff */
[----:B------:R-:W-:Y:S02]  /*1520*/  FSEL R57, R18, R20, P5 ;  /* 0x0000001412397208 */ /* 0x000fe40002800000 */
[----:B------:R-:W-:Y:S01]  /*1530*/  SEL R20, R19, R21, P5 ;  /* 0x0000001513147207 */ /* 0x000fe20002800000 */
[----:B------:R-:W-:Y:S01]  /*1540*/  IMAD.X R65, R43, 0x1, R45, P6 ;  /* 0x000000012b417824 */ /* 0x000fe200030e062d */
[----:B------:R-:W-:Y:S01]  /*1550*/  ISETP.NE.AND P5, PT, R49, 0x1, PT ;  /* 0x000000013100780c */ /* 0x000fe20003fa5270 */
[----:B------:R-:W0:Y:S01]  /*1560*/  LDS.64 R44, [R32+0x20] ;  /* 0x00002000202c7984 */ /* 0x000e220000000a00 */
[----:B---3--:R-:W-:-:S02]  /*1570*/  FSETP.GT.AND P0, PT, R57, R46, PT ;  /* 0x0000002e3900720b */ /* 0x008fc40003f04000 */
[----:B------:R-:W-:Y:S02]  /*1580*/  SEL R19, R19, RZ, !P5 ;  /* 0x000000ff13137207 */ /* 0x000fe40006800000 */
[----:B------:R-:W-:Y:S02]  /*1590*/  FSEL R18, R18, RZ, !P5 ;  /* 0x000000ff12127208 */ /* 0x000fe40006800000 */
[----:B------:R-:W-:Y:S02]  /*15a0*/  ISETP.NE.AND P5, PT, R49, 0x2, PT ;  /* 0x000000023100780c */ /* 0x000fe40003fa5270 */
[----:B0-----:R-:W-:-:S05]  /*15b0*/  IADD3 R59, P6, PT, R44, R63, RZ ;  /* 0x0000003f2c3b7210 */ /* 0x001fca0007fde0ff */
[----:B------:R-:W-:Y:S01]  /*15c0*/  IMAD.X R61, R45, 0x1, R65, P6 ;  /* 0x000000012d3d7824 */ /* 0x000fe200030e0641 */
[----:B------:R-:W-:Y:S02]  /*15d0*/  ISETP.EQ.U32.AND P6, PT, R44, RZ, PT ;  /* 0x000000ff2c00720c */ /* 0x000fe40003fc2070 */
[----:B------:R-:W-:Y:S02]  /*15e0*/  SEL R44, R63, R42, !P5 ;  /* 0x0000002a3f2c7207 */ /* 0x000fe40006800000 */
[----:B------:R-:W-:Y:S02]  /*15f0*/  ISETP.EQ.AND.EX P6, PT, R45, RZ, P0, P6 ;  /* 0x000000ff2d00720c */ /* 0x000fe400007c2360 */
[----:B------:R-:W-:Y:S02]  /*1600*/  ISETP.NE.AND P0, PT, R50, RZ, PT ;  /* 0x000000ff3200720c */ /* 0x000fe40003f05270 */
[----:B------:R-:W-:Y:S02]  /*1610*/  SEL R50, R65, R43, !P5 ;  /* 0x0000002b41327207 */ /* 0x000fe40006800000 */
[----:B------:R-:W-:-:S02]  /*1620*/  SEL R42, R20, R19, !P5 ;  /* 0x00000013142a7207 */ /* 0x000fc40006800000 */
[C---:B------:R-:W-:Y:S02]  /*1630*/  FSEL R43, R57.reuse, R18, !P5 ;  /* 0x00000012392b7208 */ /* 0x040fe40006800000 */
[----:B------:R-:W0:Y:S01]  /*1640*/  LDS.64 R18, [R32+0x30] ;  /* 0x0000300020127984 */ /* 0x000e220000000a00 */
[----:B------:R-:W-:Y:S02]  /*1650*/  SEL R47, R20, R47, P6 ;  /* 0x0000002f142f7207 */ /* 0x000fe40003000000 */
[----:B------:R-:W-:Y:S01]  /*1660*/  FSEL R57, R57, R46, P6 ;  /* 0x0000002e39397208 */ /* 0x000fe20003000000 */
[----:B------:R-:W1:Y:S01]  /*1670*/  LDS.64 R20, [R32+0x38] ;  /* 0x0000380020147984 */ /* 0x000e620000000a00 */
[----:B0-----:R-:W-:Y:S02]  /*1680*/  IADD3 R45, P5, PT, R18, R59, RZ ;  /* 0x0000003b122d7210 */ /* 0x001fe40007fbe0ff */
[----:B-1----:R-:W-:-:S03]  /*1690*/  FSETP.GT.AND P6, PT, R57, R20, PT ;  /* 0x000000143900720b */ /* 0x002fc60003fc4000 */
[----:B------:R-:W-:Y:S01]  /*16a0*/  IMAD.X R63, R19, 0x1, R61, P5 ;  /* 0x00000001133f7824 */ /* 0x000fe200028e063d */
[----:B------:R-:W-:-:S04]  /*16b0*/  ISETP.EQ.U32.AND P5, PT, R18, RZ, PT ;  /* 0x000000ff1200720c */ /* 0x000fc80003fa2070 */
[----:B------:R-:W-:Y:S02]  /*16c0*/  ISETP.EQ.AND.EX P5, PT, R19, RZ, P6, P5 ;  /* 0x000000ff1300720c */ /* 0x000fe400037a2350 */
[----:B------:R-:W-:Y:S01]  /*16d0*/  ISETP.NE.AND P6, PT, R49, 0x3, PT ;  /* 0x000000033100780c */ /* 0x000fe20003fc5270 */
[----:B------:R-:W0:Y:S03]  /*16e0*/  LDS.64 R18, [R32+0x40] ;  /* 0x0000400020127984 */ /* 0x000e260000000a00 */
[----:B------:R-:W-:Y:S02]  /*16f0*/  SEL R42, R47, R42, !P6 ;  /* 0x0000002a2f2a7207 */ /* 0x000fe40007000000 */
[----:B------:R-:W-:Y:S02]  /*1700*/  FSEL R43, R57, R43, !P6 ;  /* 0x0000002b392b7208 */ /* 0x000fe40007000000 */
[----:B------:R-:W-:-:S02]  /*1710*/  SEL R47, R47, R21, P5 ;  /* 0x000000152f2f7207 */ /* 0x000fc40002800000 */
[----:B------:R-:W-:Y:S02]  /*1720*/  FSEL R57, R57, R20, P5 ;  /* 0x0000001439397208 */ /* 0x000fe40002800000 */
[----:B------:R-:W1:Y:S01]  /*1730*/  LDS.64 R20, [R32+0x48] ;  /* 0x0000480020147984 */ /* 0x000e620000000a00 */
[----:B------:R-:W-:Y:S02]  /*1740*/  SEL R46, R59, R44, !P6 ;  /* 0x0000002c3b2e7207 */ /* 0x000fe40007000000 */
[----:B------:R-:W-:Y:S02]  /*1750*/  SEL R50, R61, R50, !P6 ;  /* 0x000000323d327207 */ /* 0x000fe40007000000 */
[----:B0-----:R-:W-:-:S05]  /*1760*/  IADD3 R59, P5, PT, R18, R45, RZ ;  /* 0x0000002d123b7210 */ /* 0x001fca0007fbe0ff */
[----:B------:R-:W-:Y:S01]  /*1770*/  IMAD.X R61, R19, 0x1, R63, P5 ;  /* 0x00000001133d7824 */ /* 0x000fe200028e063f */
[----:B------:R-:W-:Y:S02]  /*1780*/  ISETP.EQ.U32.AND P5, PT, R18, RZ, PT ;  /* 0x000000ff1200720c */ /* 0x000fe40003fa2070 */
[----:B-1----:R-:W-:-:S04]  /*1790*/  FSETP.GT.AND P6, PT, R57, R20, PT ;  /* 0x000000143900720b */ /* 0x002fc80003fc4000 */
        /* <DEDUP_REMOVED lines=32> */
[----:B------:R-:W-:Y:S02]  /*19a0*/  SEL R44, R47, R42, !P6 ;  /* 0x0000002a2f2c7207 */ /* 0x000fe40007000000 */
[----:B------:R-:W-:-:S02]  /*19b0*/  FSEL R45, R57, R43, !P6 ;  /* 0x0000002b392d7208 */ /* 0x000fc40007000000 */
[----:B------:R-:W1:Y:S01]  /*19c0*/  LDS.64 R42, [R32+0x70] ;  /* 0x00007000202a7984 */ /* 0x000e620000000a00 */
[----:B------:R-:W-:Y:S02]  /*19d0*/  SEL R47, R47, R21, P5 ;  /* 0x000000152f2f7207 */ /* 0x000fe40002800000 */
[----:B------:R-:W-:Y:S02]  /*19e0*/  FSEL R57, R57, R20, P5 ;  /* 0x0000001439397208 */ /* 0x000fe40002800000 */
[----:B------:R-:W-:Y:S02]  /*19f0*/  SEL R50, R63, R50, !P6 ;  /* 0x000000323f327207 */ /* 0x000fe40007000000 */
[----:B0-----:R-:W-:Y:S02]  /*1a00*/  FSETP.GT.AND P6, PT, R57, R18, PT ;  /* 0x000000123900720b */ /* 0x001fe40003fc4000 */
[----:B-1----:R-:W-:-:S05]  /*1a10*/  IADD3 R20, P5, PT, R42, R59, RZ ;  /* 0x0000003b2a147210 */ /* 0x002fca0007fbe0ff */
[----:B------:R-:W-:Y:S01]  /*1a20*/  IMAD.X R21, R43, 0x1, R61, P5 ;  /* 0x000000012b157824 */ /* 0x000fe200028e063d */
[----:B------:R-:W-:-:S04]  /*1a30*/  ISETP.EQ.U32.AND P5, PT, R42, RZ, PT ;  /* 0x000000ff2a00720c */ /* 0x000fc80003fa2070 */
[----:B------:R-:W-:Y:S02]  /*1a40*/  ISETP.EQ.AND.EX P5, PT, R43, RZ, P6, P5 ;  /* 0x000000ff2b00720c */ /* 0x000fe400037a2350 */
[----:B------:R-:W-:Y:S02]  /*1a50*/  ISETP.NE.AND P6, PT, R49, 0x7, PT ;  /* 0x000000073100780c */ /* 0x000fe40003fc5270 */
[----:B------:R-:W-:Y:S01]  /*1a60*/  SEL R19, R47, R19, P5 ;  /* 0x000000132f137207 */ /* 0x000fe20002800000 */
[----:B------:R0:W1:Y:S01]  /*1a70*/  SHFL.UP PT, R49, R22, 0x1, RZ ;  /* 0x0420000016317989 */ /* 0x00006200000e00ff */
[----:B------:R-:W-:Y:S02]  /*1a80*/  FSEL R18, R57, R18, P5 ;  /* 0x0000001239127208 */ /* 0x000fe40002800000 */
[----:B------:R-:W-:Y:S02]  /*1a90*/  ISETP.GE.U32.AND P5, PT, R33, 0x20, PT ;  /* 0x000000202100780c */ /* 0x000fe40003fa6070 */
[----:B------:R-:W-:-:S02]  /*1aa0*/  SEL R46, R59, R46, !P6 ;  /* 0x0000002e3b2e7207 */ /* 0x000fc40007000000 */
[----:B------:R-:W-:Y:S02]  /*1ab0*/  SEL R59, R61, R50, !P6 ;  /* 0x000000323d3b7207 */ /* 0x000fe40007000000 */
[----:B------:R-:W-:Y:S01]  /*1ac0*/  SEL R43, R47, R44, !P6 ;  /* 0x0000002c2f2b7207 */ /* 0x000fe20007000000 */
[----:B------:R0:W2:Y:S01]  /*1ad0*/  SHFL.UP PT, R50, R23, 0x1, RZ ;  /* 0x0420000017327989 */ /* 0x0000a200000e00ff */
[----:B------:R-:W-:-:S03]  /*1ae0*/  FSEL R42, R57, R45, !P6 ;  /* 0x0000002d392a7208 */ /* 0x000fc60007000000 */
[----:B------:R0:W3:Y:S04]  /*1af0*/  SHFL.UP PT, R45, R53, 0x1, RZ ;  /* 0x04200000352d7989 */ /* 0x0000e800000e00ff */
[----:B------:R0:W4:Y:S01]  /*1b00*/  SHFL.UP PT, R44, R51, 0x1, RZ ;  /* 0x04200000332c7989 */ /* 0x00012200000e00ff */
[----:B------:R-:W-:Y:S05]  /*1b10*/  @!P5 BRA `(.L_x_19) ;  /* 0x00000000002cd947 */ /* 0x000fea0003800000 */
[----:B---3--:R-:W-:Y:S02]  /*1b20*/  FSETP.GT.AND P5, PT, R42, R45, PT ;  /* 0x0000002d2a00720b */ /* 0x008fe40003fa4000 */
[----:B-1----:R-:W-:-:S04]  /*1b30*/  ISETP.EQ.U32.AND P6, PT, R49, RZ, PT ;  /* 0x000000ff3100720c */ /* 0x002fc80003fc2070 */
[----:B--2---:R-:W-:-:S04]  /*1b40*/  ISETP.EQ.AND.EX P5, PT, R50, RZ, P5, P6 ;  /* 0x000000ff3200720c */ /* 0x004fc80002fa2360 */
[----:B------:R-:W-:-:S04]  /*1b50*/  ISETP.EQ.OR P5, PT, R48, RZ, P5 ;  /* 0x000000ff3000720c */ /* 0x000fc80002fa2670 */
[----:B----4-:R-:W-:Y:S02]  /*1b60*/  SEL R44, R43, R44, P5 ;  /* 0x0000002c2b2c7207 */ /* 0x010fe40002800000 */
[----:B------:R-:W-:Y:S02]  /*1b70*/  FSEL R45, R42, R45, P5 ;  /* 0x0000002d2a2d7208 */ /* 0x000fe40002800000 */
[----:B------:R-:W-:-:S04]  /*1b80*/  ISETP.NE.AND P5, PT, R48, RZ, PT ;  /* 0x000000ff3000720c */ /* 0x000fc80003fa5270 */
[----:B------:R-:W-:Y:S02]  /*1b90*/  SEL R49, R49, RZ, P5 ;  /* 0x000000ff31317207 */ /* 0x000fe40002800000 */
[----:B------:R-:W-:Y:S02]  /*1ba0*/  SEL R50, R50, RZ, P5 ;  /* 0x000000ff32327207 */ /* 0x000fe40002800000 */
[----:B------:R-:W-:-:S05]  /*1bb0*/  IADD3 R49, P5, PT, R49, R46, RZ ;  /* 0x0000002e31317210 */ /* 0x000fca0007fbe0ff */
[----:B------:R-:W-:-:S08]  /*1bc0*/  IMAD.X R50, R50, 0x1, R59, P5 ;  /* 0x0000000132327824 */ /* 0x000fd000028e063b */
.L_x_19:
[----:B------:R-:W-:Y:S05]  /*1bd0*/  BSYNC.RECONVERGENT B0 ;  /* 0x0000000000007941 */ /* 0x000fea0003800200 */
.L_x_18:
[----:B0-----:R-:W-:Y:S01]  /*1be0*/  P2R R22, PR, RZ, 0x1 ;  /* 0x00000001ff167803 */ /* 0x001fe20000000000 */
[----:B------:R-:W-:Y:S01]  /*1bf0*/  IMAD.MOV.U32 R47, RZ, RZ, R34 ;  /* 0x000000ffff2f7224 */ /* 0x000fe200078e0022 */
[----:B------:R-:W-:Y:S01]  /*1c00*/  ISETP.NE.AND P0, PT, R33, RZ, PT ;  /* 0x000000ff2100720c */ /* 0x000fe20003f05270 */
[----:B------:R-:W-:Y:S01]  /*1c10*/  IMAD.U32 R46, RZ, RZ, UR4 ;  /* 0x00000004ff2e7e24 */ /* 0x000fe2000f8e00ff */
[----:B------:R-:W-:Y:S01]  /*1c20*/  BSSY.RECONVERGENT B0, `(.L_x_20) ;  /* 0x0000012000007945 */ /* 0x000fe20003800200 */
[----:B------:R-:W-:Y:S02]  /*1c30*/  IMAD.MOV.U32 R42, RZ, RZ, R17 ;  /* 0x000000ffff2a7224 */ /* 0x000fe400078e0011 */
[----:B------:R-:W-:-:S08]  /*1c40*/  IMAD.MOV.U32 R43, RZ, RZ, R16 ;  /* 0x000000ffff2b7224 */ /* 0x000fd000078e0010 */
[----:B------:R-:W-:Y:S02]  /*1c50*/  @P0 ISETP.EQ.U32.AND P5, PT, R34, RZ, PT ;  /* 0x000000ff2200020c */ /* 0x000fe40003fa2070 */
[----:B---3--:R-:W-:-:S04]  /*1c60*/  @P0 FSETP.GT.AND P6, PT, R45, R14, PT ;  /* 0x0000000e2d00020b */ /* 0x008fc80003fc4000 */
[----:B------:R-:W-:Y:S02]  /*1c70*/  @P0 ISETP.EQ.AND.EX P5, PT, RZ, UR4, P6, P5 ;  /* 0x00000004ff000c0c */ /* 0x000fe4000b7a2350 */
[----:B-1----:R-:W-:Y:S02]  /*1c80*/  @P0 IADD3 R47, P6, PT, R34, R49, RZ ;  /* 0x00000031222f0210 */ /* 0x002fe40007fde0ff */
[----:B------:R-:W-:Y:S02]  /*1c90*/  @P0 FSEL R14, R45, R14, P5 ;  /* 0x0000000e2d0e0208 */ /* 0x000fe40002800000 */
[----:B--2---:R-:W-:Y:S02]  /*1ca0*/  @P0 IADD3.X R46, PT, PT, R50, UR4, RZ, P6, !PT ;  /* 0x00000004322e0c10 */ /* 0x004fe4000b7fe4ff */
[----:B------:R-:W-:Y:S02]  /*1cb0*/  ISETP.NE.AND P6, PT, R55, RZ, PT ;  /* 0x000000ff3700720c */ /* 0x000fe40003fc5270 */
[----:B----4-:R-:W-:-:S02]  /*1cc0*/  @P0 SEL R15, R44, R15, P5 ;  /* 0x0000000f2c0f0207 */ /* 0x010fc40002800000 */
[----:B------:R-:W-:-:S09]  /*1cd0*/  ISETP.NE.AND P0, PT, R22, RZ, PT ;  /* 0x000000ff1600720c */ /* 0x000fd20003f05270 */
[----:B------:R-:W-:Y:S05]  /*1ce0*/  @P6 BRA `(.L_x_21) ;  /* 0x0000000000146947 */ /* 0x000fea0003800000 */
[----:B------:R-:W-:Y:S01]  /*1cf0*/  FSETP.GT.AND P5, PT, R14, R16, PT ;  /* 0x000000100e00720b */ /* 0x000fe20003fa4000 */
[----:B------:R-:W-:Y:S02]  /*1d00*/  IMAD.MOV.U32 R42, RZ, RZ, R15 ;  /* 0x000000ffff2a7224 */ /* 0x000fe400078e000f */
[----:B------:R-:W-:-:S10]  /*1d10*/  IMAD.MOV.U32 R43, RZ, RZ, R14 ;  /* 0x000000ffff2b7224 */ /* 0x000fd400078e000e */
[----:B------:R-:W-:Y:S02]  /*1d20*/  @!P5 IMAD.MOV.U32 R42, RZ, RZ, R17 ;  /* 0x000000ffff2ad224 */ /* 0x000fe400078e0011 */
[----:B------:R-:W-:-:S07]  /*1d30*/  @!P5 IMAD.MOV.U32 R43, RZ, RZ, R16 ;  /* 0x000000ffff2bd224 */ /* 0x000fce00078e0010 */
.L_x_21:
[----:B------:R-:W-:Y:S05]  /*1d40*/  BSYNC.RECONVERGENT B0 ;  /* 0x0000000000007941 */ /* 0x000fea0003800200 */
.L_x_20:
[----:B------:R-:W-:Y:S01]  /*1d50*/  ISETP.NE.AND P5, PT, R33, RZ, PT ;  /* 0x000000ff2100720c */ /* 0x000fe20003fa5270 */
[----:B------:R-:W-:Y:S01]  /*1d60*/  BSSY.RECONVERGENT B0, `(.L_x_22) ;  /* 0x0000013000007945 */ /* 0x000fe20003800200 */
[----:B------:R-:W-:Y:S01]  /*1d70*/  ISETP.NE.AND P6, PT, R54, RZ, PT ;  /* 0x000000ff3600720c */ /* 0x000fe20003fc5270 */
[----:B------:R-:W-:Y:S02]  /*1d80*/  IMAD.MOV.U32 R48, RZ, RZ, R13 ;  /* 0x000000ffff307224 */ /* 0x000fe400078e000d */
[----:B------:R-:W-:-:S08]  /*1d90*/  IMAD.MOV.U32 R51, RZ, RZ, R12 ;  /* 0x000000ffff337224 */ /* 0x000fd000078e000c */
[----:B------:R-:W0:Y:S01]  /*1da0*/  @!P5 LDC.64 R16, c[0x0][0x3c8] ;  /* 0x0000f200ff10db82 */ /* 0x000e220000000a00 */
[----:B------:R-:W-:-:S07]  /*1db0*/  @!P5 IMAD.MOV.U32 R53, RZ, RZ, 0x65 ;  /* 0x00000065ff35d424 */ /* 0x000fce00078e00ff */
[----:B------:R-:W1:Y:S01]  /*1dc0*/  @!P5 LDC.64 R22, c[0x0][0x3b8] ;  /* 0x0000ee00ff16db82 */ /* 0x000e620000000a00 */
[----:B0-----:R0:W-:Y:S04]  /*1dd0*/  @!P5 ST.E.64.STRONG.GPU desc[UR8][R16.64+0x200], R20 ;  /* 0x000200141000d985 */ /* 0x0011e8000c10fb08 */
[----:B------:R0:W-:Y:S01]  /*1de0*/  @!P5 ST.E.64.STRONG.GPU desc[UR8][R16.64+0x208], R18 ;  /* 0x000208121000d985 */ /* 0x0001e2000c10fb08 */
[----:B------:R-:W-:Y:S06]  /*1df0*/  @!P5 MEMBAR.ALL.GPU ;  /* 0x000000000000d992 */ /* 0x000fec000000a000 */
[----:B------:R-:W-:-:S00]  /*1e00*/  @!P5 ERRBAR ;  /* 0x000000000000d9ab */ /* 0x000fc00000000000 */
[----:B------:R-:W-:Y:S06]  /*1e10*/  @!P5 CGAERRBAR ;  /* 0x000000000000d5ab */ /* 0x000fec0000000000 */
[----:B-1----:R0:W-:Y:S01]  /*1e20*/  @!P5 ST.E.STRONG.GPU desc[UR8][R22.64+0x80], R53 ;  /* 0x000080351600d985 */ /* 0x0021e2000c10f908 */
[----:B------:R-:W-:Y:S05]  /*1e30*/  @P6 BRA `(.L_x_23) ;  /* 0x0000000000146947 */ /* 0x000fea0003800000 */
[----:B------:R-:W-:Y:S01]  /*1e40*/  FSETP.GT.AND P6, PT, R43, R12, PT ;  /* 0x0000000c2b00720b */ /* 0x000fe20003fc4000 */
[----:B------:R-:W-:Y:S02]  /*1e50*/  IMAD.MOV.U32 R48, RZ, RZ, R42 ;  /* 0x000000ffff307224 */ /* 0x000fe400078e002a */
[----:B------:R-:W-:-:S10]  /*1e60*/  IMAD.MOV.U32 R51, RZ, RZ, R43 ;  /* 0x000000ffff337224 */ /* 0x000fd400078e002b */
[----:B------:R-:W-:Y:S02]  /*1e70*/  @!P6 IMAD.MOV.U32 R48, RZ, RZ, R13 ;  /* 0x000000ffff30e224 */ /* 0x000fe400078e000d */
[----:B------:R-:W-:-:S07]  /*1e80*/  @!P6 IMAD.MOV.U32 R51, RZ, RZ, R12 ;  /* 0x000000ffff33e224 */ /* 0x000fce00078e000c */
.L_x_23:
[----:B------:R-:W-:Y:S05]  /*1e90*/  BSYNC.RECONVERGENT B0 ;  /* 0x0000000000007941 */ /* 0x000fea0003800200 */
.L_x_22:
[----:B------:R-:W-:Y:S01]  /*1ea0*/  BSSY.RECONVERGENT B0, `(.L_x_24) ;  /* 0x000000a000007945 */ /* 0x000fe20003800200 */
[----:B0-----:R-:W-:Y:S01]  /*1eb0*/  IADD3 R16, P6, PT, R52, R47, RZ ;  /* 0x0000002f34107210 */ /* 0x001fe20007fde0ff */
[----:B------:R-:W-:Y:S02]  /*1ec0*/  IMAD.MOV.U32 R12, RZ, RZ, R11 ;  /* 0x000000ffff0c7224 */ /* 0x000fe400078e000b */
[----:B------:R-:W-:Y:S01]  /*1ed0*/  IMAD.MOV.U32 R13, RZ, RZ, R10 ;  /* 0x000000ffff0d7224 */ /* 0x000fe200078e000a */
[----:B------:R-:W-:Y:S09]  /*1ee0*/  @P0 BRA `(.L_x_25) ;  /* 0x0000000000140947 */ /* 0x000ff20003800000 */
[----:B------:R-:W-:Y:S01]  /*1ef0*/  FSETP.GT.AND P0, PT, R51, R10, PT ;  /* 0x0000000a3300720b */ /* 0x000fe20003f04000 */
[----:B------:R-:W-:Y:S02]  /*1f00*/  IMAD.MOV.U32 R12, RZ, RZ, R48 ;  /* 0x000000ffff0c7224 */ /* 0x000fe400078e0030 */
[----:B------:R-:W-:-:S10]  /*1f10*/  IMAD.MOV.U32 R13, RZ, RZ, R51 ;  /* 0x000000ffff0d7224 */ /* 0x000fd400078e0033 */
[----:B------:R-:W-:Y:S02]  /*1f20*/  @!P0 IMAD.MOV.U32 R12, RZ, RZ, R11 ;  /* 0x000000ffff0c8224 */ /* 0x000fe400078e000b */
[----:B------:R-:W-:-:S07]  /*1f30*/  @!P0 IMAD.MOV.U32 R13, RZ, RZ, R10 ;  /* 0x000000ffff0d8224 */ /* 0x000fce00078e000a */
.L_x_25:
[----:B------:R-:W-:Y:S05]  /*1f40*/  BSYNC.RECONVERGENT B0 ;  /* 0x0000000000007941 */ /* 0x000fea0003800200 */
.L_x_24:
[----:B------:R-:W-:Y:S01]  /*1f50*/  BSSY.RECONVERGENT B0, `(.L_x_26) ;  /* 0x000000a000007945 */ /* 0x000fe20003800200 */
[----:B------:R-:W-:Y:S01]  /*1f60*/  IADD3 R37, P0, PT, R37, R16, RZ ;  /* 0x0000001025257210 */ /* 0x000fe20007f1e0ff */
        /* <DEDUP_REMOVED lines=8> */
.L_x_27:
[----:B------:R-:W-:Y:S05]  /*1ff0*/  BSYNC.RECONVERGENT B0 ;  /* 0x0000000000007941 */ /* 0x000fea0003800200 */
.L_x_26:
[----:B------:R-:W-:Y:S01]  /*2000*/  IADD3 R36, P1, PT, R36, R37, RZ ;  /* 0x0000002524247210 */ /* 0x000fe20007f3e0ff */
[----:B------:R-:W-:Y:S01]  /*2010*/  IMAD.X R57, RZ, RZ, R46, P6 ;  /* 0x000000ffff397224 */ /* 0x000fe200030e062e */
[----:B------:R-:W-:Y:S01]  /*2020*/  BSSY.RECONVERGENT B0, `(.L_x_28) ;  /* 0x000000c000007945 */ /* 0x000fe20003800200 */
[----:B------:R-:W-:Y:S01]  /*2030*/  IMAD.MOV.U32 R9, RZ, RZ, R7 ;  /* 0x000000ffff097224 */ /* 0x000fe200078e0007 */
[----:B------:R-:W-:Y:S01]  /*2040*/  IADD3 R39, P6, PT, R39, R36, RZ ;  /* 0x0000002427277210 */ /* 0x000fe20007fde0ff */
[----:B------:R-:W-:Y:S02]  /*2050*/  IMAD.X R8, RZ, RZ, R57, P0 ;  /* 0x000000ffff087224 */ /* 0x000fe400000e0639 */
[----:B------:R-:W-:Y:S01]  /*2060*/  IMAD.MOV.U32 R17, RZ, RZ, R6 ;  /* 0x000000ffff117224 */ /* 0x000fe200078e0006 */
[----:B------:R-:W-:Y:S01]  /*2070*/  IADD3 R38, P0, PT, R38, R39, RZ ;  /* 0x0000002726267210 */ /* 0x000fe20007f1e0ff */
[----:B------:R-:W-:-:S12]  /*2080*/  @P2 BRA `(.L_x_29) ;  /* 0x0000000000142947 */ /* 0x000fd80003800000 */
[----:B------:R-:W-:Y:S01]  /*2090*/  FSETP.GT.AND P2, PT, R11, R6, PT ;  /* 0x000000060b00720b */ /* 0x000fe20003f44000 */
[----:B------:R-:W-:Y:S02]  /*20a0*/  IMAD.MOV.U32 R9, RZ, RZ, R10 ;  /* 0x000000ffff097224 */ /* 0x000fe400078e000a */
[----:B------:R-:W-:-:S10]  /*20b0*/  IMAD.MOV.U32 R17, RZ, RZ, R11 ;  /* 0x000000ffff117224 */ /* 0x000fd400078e000b */
[----:B------:R-:W-:Y:S02]  /*20c0*/  @!P2 IMAD.MOV.U32 R9, RZ, RZ, R7 ;  /* 0x000000ffff09a224 */ /* 0x000fe400078e0007 */
[----:B------:R-:W-:-:S07]  /*20d0*/  @!P2 IMAD.MOV.U32 R17, RZ, RZ, R6 ;  /* 0x000000ffff11a224 */ /* 0x000fce00078e0006 */
.L_x_29:
[----:B------:R-:W-:Y:S05]  /*20e0*/  BSYNC.RECONVERGENT B0 ;  /* 0x0000000000007941 */ /* 0x000fea0003800200 */
.L_x_28:
[----:B------:R-:W-:Y:S01]  /*20f0*/  IMAD.X R19, RZ, RZ, R8, P1 ;  /* 0x000000ffff137224 */ /* 0x000fe200008e0608 */
[----:B------:R-:W-:Y:S01]  /*2100*/  ISETP.GE.U32.AND P2, PT, R20, 0x101, PT ;  /* 0x000001011400780c */ /* 0x000fe20003f46070 */
[----:B------:R-:W-:Y:S01]  /*2110*/  BSSY.RECONVERGENT B0, `(.L_x_30) ;  /* 0x000000e000007945 */ /* 0x000fe20003800200 */
[----:B------:R-:W-:Y:S01]  /*2120*/  IADD3 R41, P1, PT, R41, R38, RZ ;  /* 0x0000002629297210 */ /* 0x000fe20007f3e0ff */
[----:B------:R-:W-:Y:S01]  /*2130*/  IMAD.X R18, RZ, RZ, R19, P6 ;  /* 0x000000ffff127224 */ /* 0x000fe200030e0613 */
[----:B------:R-:W-:Y:S01]  /*2140*/  ISETP.GE.AND.EX P2, PT, R21, RZ, PT, P2 ;  /* 0x000000ff1500720c */ /* 0x000fe20003f46320 */
[----:B------:R-:W-:Y:S01]  /*2150*/  IMAD.MOV.U32 R22, RZ, RZ, R5 ;  /* 0x000000ffff167224 */ /* 0x000fe200078e0005 */
[----:B------:R-:W-:Y:S01]  /*2160*/  IADD3 R23, P6, PT, R40, R41, RZ ;  /* 0x0000002928177210 */ /* 0x000fe20007fde0ff */
[----:B------:R-:W-:Y:S02]  /*2170*/  IMAD.X R53, RZ, RZ, R18, P0 ;  /* 0x000000ffff357224 */ /* 0x000fe400000e0612 */
[----:B------:R-:W-:Y:S01]  /*2180*/  IMAD.MOV.U32 R55, RZ, RZ, R4 ;  /* 0x000000ffff377224 */ /* 0x000fe200078e0004 */
[----:B------:R-:W-:Y:S09]  /*2190*/  @P3 BRA `(.L_x_31) ;  /* 0x0000000000143947 */ /* 0x000ff20003800000 */
[----:B------:R-:W-:Y:S01]  /*21a0*/  FSETP.GT.AND P0, PT, R17, R4, PT ;  /* 0x000000041100720b */ /* 0x000fe20003f04000 */
[----:B------:R-:W-:Y:S02]  /*21b0*/  IMAD.MOV.U32 R22, RZ, RZ, R9 ;  /* 0x000000ffff167224 */ /* 0x000fe400078e0009 */
[----:B------:R-:W-:-:S10]  /*21c0*/  IMAD.MOV.U32 R55, RZ, RZ, R17 ;  /* 0x000000ffff377224 */ /* 0x000fd400078e0011 */
[----:B------:R-:W-:Y:S02]  /*21d0*/  @!P0 IMAD.MOV.U32 R22, RZ, RZ, R5 ;  /* 0x000000ffff168224 */ /* 0x000fe400078e0005 */
[----:B------:R-:W-:-:S07]  /*21e0*/  @!P0 IMAD.MOV.U32 R55, RZ, RZ, R4 ;  /* 0x000000ffff378224 */ /* 0x000fce00078e0004 */
.L_x_31:
[----:B------:R-:W-:Y:S05]  /*21f0*/  BSYNC.RECONVERGENT B0 ;  /* 0x0000000000007941 */ /* 0x000fea0003800200 */
.L_x_30:
[----:B------:R-:W-:Y:S01]  /*2200*/  BSSY.RECONVERGENT B0, `(.L_x_32) ;  /* 0x000000a000007945 */ /* 0x000fe20003800200 */
[----:B------:R-:W-:Y:S02]  /*2210*/  IMAD.MOV.U32 R40, RZ, RZ, R3 ;  /* 0x000000ffff287224 */ /* 0x000fe400078e0003 */
[----:B------:R-:W-:Y:S02]  /*2220*/  IMAD.X R52, RZ, RZ, R53, P1 ;  /* 0x000000ffff347224 */ /* 0x000fe400008e0635 */
[----:B------:R-:W-:Y:S01]  /*2230*/  IMAD.MOV.U32 R54, RZ, RZ, R2 ;  /* 0x000000ffff367224 */ /* 0x000fe200078e0002 */
[----:B------:R-:W-:Y:S06]  /*2240*/  @P4 BRA `(.L_x_33) ;  /* 0x0000000000144947 */ /* 0x000fec0003800000 */
[----:B------:R-:W-:Y:S01]  /*2250*/  FSETP.GT.AND P0, PT, R55, R2, PT ;  /* 0x000000023700720b */ /* 0x000fe20003f04000 */
[----:B------:R-:W-:Y:S02]  /*2260*/  IMAD.MOV.U32 R40, RZ, RZ, R22 ;  /* 0x000000ffff287224 */ /* 0x000fe400078e0016 */
[----:B------:R-:W-:-:S10]  /*2270*/  IMAD.MOV.U32 R54, RZ, RZ, R55 ;  /* 0x000000ffff367224 */ /* 0x000fd400078e0037 */
[----:B------:R-:W-:Y:S02]  /*2280*/  @!P0 IMAD.MOV.U32 R40, RZ, RZ, R3 ;  /* 0x000000ffff288224 */ /* 0x000fe400078e0003 */
[----:B------:R-:W-:-:S07]  /*2290*/  @!P0 IMAD.MOV.U32 R54, RZ, RZ, R2 ;  /* 0x000000ffff368224 */ /* 0x000fce00078e0002 */
.L_x_33:
[----:B------:R-:W-:Y:S05]  /*22a0*/  BSYNC.RECONVERGENT B0 ;  /* 0x0000000000007941 */ /* 0x000fea0003800200 */
.L_x_32:
[----:B------:R-:W-:Y:S02]  /*22b0*/  IMAD.X R56, RZ, RZ, R52, P6 ;  /* 0x000000ffff387224 */ /* 0x000fe400030e0634 */
[----:B------:R-:W-:Y:S02]  /*22c0*/  @!P5 IMAD.MOV.U32 R49, RZ, RZ, RZ ;  /* 0x000000ffff31d224 */ /* 0x000fe400078e00ff */
[----:B------:R-:W-:Y:S01]  /*22d0*/  @!P5 IMAD.MOV.U32 R50, RZ, RZ, RZ ;  /* 0x000000ffff32d224 */ /* 0x000fe200078e00ff */
[----:B------:R-:W-:Y:S06]  /*22e0*/  @!P2 BRA `(.L_x_34) ;  /* 0x000000080074a947 */ /* 0x000fec0003800000 */
[----:B------:R-:W-:Y:S01]  /*22f0*/  BAR.SYNC.DEFER_BLOCKING 0x0 ;  /* 0x0000000000007b1d */ /* 0x000fe20000010000 */
[----:B------:R-:W-:Y:S02]  /*2300*/  ISETP.NE.U32.AND P0, PT, R34, RZ, PT ;  /* 0x000000ff2200720c */ /* 0x000fe40003f05070 */
[----:B------:R-:W-:Y:S02]  /*2310*/  ISETP.NE.AND P3, PT, R31, R0, PT ;  /* 0x000000001f00720c */ /* 0x000fe40003f65270 */
[----:B------:R-:W-:Y:S02]  /*2320*/  ISETP.NE.AND.EX P0, PT, RZ, UR4, PT, P0 ;  /* 0x00000004ff007c0c */ /* 0x000fe4000bf05300 */
[----:B------:R-:W-:Y:S02]  /*2330*/  ISETP.NE.AND P5, PT, R0, R25, PT ;  /* 0x000000190000720c */ /* 0x000fe40003fa5270 */
[----:B------:R-:W-:Y:S02]  /*2340*/  ISETP.NE.AND P2, PT, R25, R24, PT ;  /* 0x000000181900720c */ /* 0x000fe40003f45270 */
[----:B------:R-:W-:-:S02]  /*2350*/  ISETP.NE.AND P4, PT, R24, R27, PT ;  /* 0x0000001b1800720c */ /* 0x000fc40003f85270 */
[----:B------:R-:W-:Y:S02]  /*2360*/  ISETP.NE.AND P6, PT, R27, R26, PT ;  /* 0x0000001a1b00720c */ /* 0x000fe40003fc5270 */
[----:B------:R-:W-:Y:S01]  /*2370*/  ISETP.NE.AND P1, PT, R28, R35, PT ;  /* 0x000000231c00720c */ /* 0x000fe20003f25270 */
[--C-:B------:R-:W-:Y:S02]  /*2380*/  @P3 IMAD R2, R47, 0xc, R32.reuse ;  /* 0x0000000c2f023824 */ /* 0x100fe400078e0220 */
[--C-:B------:R-:W-:Y:S02]  /*2390*/  @P0 IMAD R49, R49, 0xc, R32.reuse ;  /* 0x0000000c31310824 */ /* 0x100fe400078e0220 */
[--C-:B------:R-:W-:Y:S02]  /*23a0*/  @P5 IMAD R3, R16, 0xc, R32.reuse ;  /* 0x0000000c10035824 */ /* 0x100fe400078e0220 */
[--C-:B------:R-:W-:Y:S01]  /*23b0*/  @P2 IMAD R4, R37, 0xc, R32.reuse ;  /* 0x0000000c25042824 */ /* 0x100fe200078e0220 */
[----:B------:R-:W-:Y:S01]  /*23c0*/  @P0 STS [R49], R30 ;  /* 0x0000001e31000388 */ /* 0x000fe20000000800 */
[----:B------:R-:W-:-:S02]  /*23d0*/  @P4 IMAD R5, R36, 0xc, R32 ;  /* 0x0000000c24054824 */ /* 0x000fc400078e0220 */
[--C-:B------:R-:W-:Y:S01]  /*23e0*/  @P6 IMAD R6, R39, 0xc, R32.reuse ;  /* 0x0000000c27066824 */ /* 0x100fe200078e0220 */
[----:B------:R-:W-:Y:S01]  /*23f0*/  @P0 STS [R49+0x4], R45 ;  /* 0x0000042d31000388 */ /* 0x000fe20000000800 */
[----:B------:R-:W-:-:S03]  /*2400*/  @P1 IMAD R23, R23, 0xc, R32 ;  /* 0x0000000c17171824 */ /* 0x000fc600078e0220 */
[----:B------:R-:W-:Y:S01]  /*2410*/  @P0 STS [R49+0x8], R44 ;  /* 0x0000082c31000388 */ /* 0x000fe20000000800 */
[----:B------:R-:W-:-:S03]  /*2420*/  ISETP.NE.AND P0, PT, R26, R29, PT ;  /* 0x0000001d1a00720c */ /* 0x000fc60003f05270 */
[----:B------:R-:W-:Y:S04]  /*2430*/  @P3 STS [R2], R31 ;  /* 0x0000001f02003388 */ /* 0x000fe80000000800 */
[----:B------:R-:W-:Y:S04]  /*2440*/  @P3 STS [R2+0x4], R14 ;  /* 0x0000040e02003388 */ /* 0x000fe80000000800 */
[----:B------:R-:W-:Y:S01]  /*2450*/  @P3 STS [R2+0x8], R15 ;  /* 0x0000080f02003388 */ /* 0x000fe20000000800 */
[----:B------:R-:W-:Y:S01]  /*2460*/  ISETP.NE.AND P3, PT, R29, R28, PT ;  /* 0x0000001c1d00720c */ /* 0x000fe20003f65270 */
[----:B------:R-:W-:-:S02]  /*2470*/  @P0 IMAD R38, R38, 0xc, R32 ;  /* 0x0000000c26260824 */ /* 0x000fc400078e0220 */
[----:B------:R0:W-:Y:S04]  /*2480*/  @P5 STS [R3], R0 ;  /* 0x0000000003005388 */ /* 0x0001e80000000800 */
[----:B------:R1:W-:Y:S04]  /*2490*/  @P5 STS [R3+0x4], R43 ;  /* 0x0000042b03005388 */ /* 0x0003e80000000800 */
[----:B------:R1:W-:Y:S02]  /*24a0*/  @P5 STS [R3+0x8], R42 ;  /* 0x0000082a03005388 */ /* 0x0003e40000000800 */
[----:B0-----:R-:W-:-:S02]  /*24b0*/  @P3 IMAD R0, R41, 0xc, R32 ;  /* 0x0000000c29003824 */ /* 0x001fc400078e0220 */
[----:B------:R1:W-:Y:S04]  /*24c0*/  @P2 STS [R4], R25 ;  /* 0x0000001904002388 */ /* 0x0003e80000000800 */
[----:B------:R1:W-:Y:S04]  /*24d0*/  @P2 STS [R4+0x4], R51 ;  /* 0x0000043304002388 */ /* 0x0003e80000000800 */
[----:B------:R1:W-:Y:S01]  /*24e0*/  @P2 STS [R4+0x8], R48 ;  /* 0x0000083004002388 */ /* 0x0003e20000000800 */
[----:B------:R-:W-:-:S03]  /*24f0*/  ISETP.GT.U32.AND P2, PT, R20, R33, PT ;  /* 0x000000211400720c */ /* 0x000fc60003f44070 */
[----:B------:R1:W-:Y:S04]  /*2500*/  @P4 STS [R5], R24 ;  /* 0x0000001805004388 */ /* 0x0003e80000000800 */
[----:B------:R1:W-:Y:S04]  /*2510*/  @P4 STS [R5+0x4], R13 ;  /* 0x0000040d05004388 */ /* 0x0003e80000000800 */
[----:B------:R1:W-:Y:S04]  /*2520*/  @P4 STS [R5+0x8], R12 ;  /* 0x0000080c05004388 */ /* 0x0003e80000000800 */
[----:B------:R1:W-:Y:S04]  /*2530*/  @P6 STS [R6], R27 ;  /* 0x0000001b06006388 */ /* 0x0003e80000000800 */
[----:B------:R1:W-:Y:S04]  /*2540*/  @P6 STS [R6+0x4], R11 ;  /* 0x0000040b06006388 */ /* 0x0003e80000000800 */
[----:B------:R1:W-:Y:S04]  /*2550*/  @P6 STS [R6+0x8], R10 ;  /* 0x0000080a06006388 */ /* 0x0003e80000000800 */
[----:B------:R1:W-:Y:S04]  /*2560*/  @P0 STS [R38], R26 ;  /* 0x0000001a26000388 */ /* 0x0003e80000000800 */
[----:B------:R1:W-:Y:S04]  /*2570*/  @P0 STS [R38+0x4], R17 ;  /* 0x0000041126000388 */ /* 0x0003e80000000800 */
[----:B------:R1:W-:Y:S01]  /*2580*/  @P0 STS [R38+0x8], R9 ;  /* 0x0000080926000388 */ /* 0x0003e20000000800 */
[----:B------:R-:W-:-:S03]  /*2590*/  ISETP.GT.U32.AND.EX P0, PT, R21, RZ, PT, P2 ;  /* 0x000000ff1500720c */ /* 0x000fc60003f04120 */
[----:B------:R1:W-:Y:S04]  /*25a0*/  @P3 STS [R0], R29 ;  /* 0x0000001d00003388 */ /* 0x0003e80000000800 */
[----:B------:R1:W-:Y:S04]  /*25b0*/  @P3 STS [R0+0x4], R55 ;  /* 0x0000043700003388 */ /* 0x0003e80000000800 */
[----:B------:R1:W-:Y:S04]  /*25c0*/  @P3 STS [R0+0x8], R22 ;  /* 0x0000081600003388 */ /* 0x0003e80000000800 */
[----:B------:R1:W-:Y:S04]  /*25d0*/  @P1 STS [R23], R28 ;  /* 0x0000001c17001388 */ /* 0x0003e80000000800 */
[----:B------:R1:W-:Y:S04]  /*25e0*/  @P1 STS [R23+0x4], R54 ;  /* 0x0000043617001388 */ /* 0x0003e80000000800 */
[----:B------:R1:W-:Y:S01]  /*25f0*/  @P1 STS [R23+0x8], R40 ;  /* 0x0000082817001388 */ /* 0x0003e20000000800 */
[----:B------:R-:W-:Y:S06]  /*2600*/  BAR.SYNC.DEFER_BLOCKING 0x0 ;  /* 0x0000000000007b1d */ /* 0x000fec0000010000 */
[----:B------:R-:W-:Y:S05]  /*2610*/  @!P0 EXIT ;  /* 0x000000000000894d */ /* 0x000fea0003800000 */
[----:B------:R-:W-:Y:S01]  /*2620*/  IMAD.MOV.U32 R41, RZ, RZ, R33 ;  /* 0x000000ffff297224 */ /* 0x000fe200078e0021 */
[----:B------:R-:W0:Y:S01]  /*2630*/  LDCU.64 UR12, c[0x0][0x398] ;  /* 0x00007300ff0c77ac */ /* 0x000e220008000a00 */
[----:B------:R-:W-:Y:S01]  /*2640*/  IMAD.MOV.U32 R14, RZ, RZ, RZ ;  /* 0x000000ffff0e7224 */ /* 0x000fe200078e00ff */
[----:B------:R-:W-:Y:S02]  /*2650*/  BSSY.RECONVERGENT B0, `(.L_x_35) ;  /* 0x0000036000007945 */ /* 0x000fe40003800200 */
[----:B-1----:R-:W-:Y:S01]  /*2660*/  LOP3.LUT R3, RZ, R41, RZ, 0x33, !PT ;  /* 0x00000029ff037212 */ /* 0x002fe200078e33ff */
[----:B------:R-:W1:Y:S03]  /*2670*/  LDCU.128 UR16, c[0x0][0x3a0] ;  /* 0x00007400ff1077ac */ /* 0x000e660008000c00 */
[----:B------:R-:W-:Y:S02]  /*2680*/  IADD3 R12, P0, PT, R3, R20, RZ ;  /* 0x00000014030c7210 */ /* 0x000fe40007f1e0ff */
[----:B------:R-:W-:-:S02]  /*2690*/  LOP3.LUT R3, RZ, R14, RZ, 0x33, !PT ;  /* 0x0000000eff037212 */ /* 0x000fc400078e33ff */
[----:B------:R-:W-:-:S03]  /*26a0*/  LOP3.LUT R0, R12, 0x300, RZ, 0xc0, !PT ;  /* 0x000003000c007812 */ /* 0x000fc600078ec0ff */
[----:B------:R-:W-:Y:S01]  /*26b0*/  IMAD.X R3, R3, 0x1, R21, P0 ;  /* 0x0000000103037824 */ /* 0x000fe200000e0615 */
[----:B------:R-:W-:Y:S02]  /*26c0*/  ISETP.NE.U32.AND P1, PT, R0, 0x300, PT ;  /* 0x000003000000780c */ /* 0x000fe40003f25070 */
[----:B------:R-:W-:Y:S02]  /*26d0*/  ISETP.GE.U32.AND P0, PT, R12, 0x300, PT ;  /* 0x000003000c00780c */ /* 0x000fe40003f06070 */
[----:B------:R-:W-:Y:S02]  /*26e0*/  ISETP.NE.AND.EX P1, PT, RZ, RZ, PT, P1 ;  /* 0x000000ffff00720c */ /* 0x000fe40003f25310 */
[----:B------:R-:W-:-:S11]  /*26f0*/  ISETP.GE.U32.AND.EX P0, PT, R3, RZ, PT, P0 ;  /* 0x000000ff0300720c */ /* 0x000fd60003f06100 */
[----:B01----:R-:W-:Y:S05]  /*2700*/  @!P1 BRA `(.L_x_36) ;  /* 0x0000000000a89947 */ /* 0x003fea0003800000 */
[----:B------:R-:W0:Y:S01]  /*2710*/  LDCU.128 UR4, c[0x0][0x3a0] ;  /* 0x00007400ff0477ac */ /* 0x000e220008000c00 */
[----:B------:R-:W-:Y:S01]  /*2720*/  SHF.R.U64 R12, R12, 0x8, R3 ;  /* 0x000000080c0c7819 */ /* 0x000fe20000001203 */
[C---:B------:R-:W-:Y:S01]  /*2730*/  IMAD.SHL.U32 R6, R41.reuse, 0x4, RZ ;  /* 0x0000000429067824 */ /* 0x040fe200078e00ff */
[----:B------:R-:W-:Y:S01]  /*2740*/  SHF.L.U64.HI R11, R41, 0x2, R14 ;  /* 0x00000002290b7819 */ /* 0x000fe2000001020e */
[----:B------:R-:W1:Y:S01]  /*2750*/  LDCU.64 UR10, c[0x0][0x398] ;  /* 0x00007300ff0a77ac */ /* 0x000e620008000a00 */
[----:B------:R-:W-:Y:S02]  /*2760*/  IMAD.MOV.U32 R17, RZ, RZ, RZ ;  /* 0x000000ffff117224 */ /* 0x000fe400078e00ff */
[----:B------:R-:W-:Y:S02]  /*2770*/  VIADD R12, R12, 0x1 ;  /* 0x000000010c0c7836 */ /* 0x000fe40000000000 */
[----:B------:R-:W-:-:S03]  /*2780*/  IMAD R0, R33, 0xc, R32 ;  /* 0x0000000c21007824 */ /* 0x000fc600078e0220 */
[----:B------:R-:W-:Y:S01]  /*2790*/  LOP3.LUT R12, R12, 0x3, RZ, 0xc0, !PT ;  /* 0x000000030c0c7812 */ /* 0x000fe200078ec0ff */
[----:B------:R-:W-:-:S03]  /*27a0*/  VIADD R0, R0, 0x4 ;  /* 0x0000000400007836 */ /* 0x000fc60000000000 */
[----:B------:R-:W-:Y:S02]  /*27b0*/  LEA R41, P4, R12, R41, 0x8 ;  /* 0x000000290c297211 */ /* 0x000fe400078840ff */
[C---:B0-----:R-:W-:Y:S02]  /*27c0*/  IADD3 R10, P1, PT, R6.reuse, UR6, RZ ;  /* 0x00000006060a7c10 */ /* 0x041fe4000ff3e0ff */
[C---:B------:R-:W-:Y:S02]  /*27d0*/  IADD3 R8, P2, PT, R6.reuse, UR4, RZ ;  /* 0x0000000406087c10 */ /* 0x040fe4000ff5e0ff */
[----:B-1----:R-:W-:Y:S02]  /*27e0*/  IADD3 R6, P3, PT, R6, UR10, RZ ;  /* 0x0000000a06067c10 */ /* 0x002fe4000ff7e0ff */
[C---:B------:R-:W-:Y:S02]  /*27f0*/  IADD3.X R15, PT, PT, R11.reuse, UR7, RZ, P1, !PT ;  /* 0x000000070b0f7c10 */ /* 0x040fe40008ffe4ff */
[----:B------:R-:W-:-:S02]  /*2800*/  IADD3.X R13, PT, PT, R11, UR5, RZ, P2, !PT ;  /* 0x000000050b0d7c10 */ /* 0x000fc400097fe4ff */
[----:B------:R-:W-:Y:S02]  /*2810*/  IADD3.X R11, PT, PT, R11, UR11, RZ, P3, !PT ;  /* 0x0000000b0b0b7c10 */ /* 0x000fe40009ffe4ff */
[----:B------:R-:W-:-:S07]  /*2820*/  LEA.HI.X R14, R12, R14, R17, 0x8, P4 ;  /* 0x0000000e0c0e7211 */ /* 0x000fce00020f4411 */
.L_x_37:
[----:B0-----:R-:W0:Y:S01]  /*2830*/  LDS R5, [R0+-0x4] ;  /* 0xfffffc0000057984 */ /* 0x001e220000000800 */
[----:B------:R-:W-:Y:S01]  /*2840*/  IMAD.MOV.U32 R2, RZ, RZ, R6 ;  /* 0x000000ffff027224 */ /* 0x000fe200078e0006 */
[----:B------:R-:W-:Y:S01]  /*2850*/  IADD3 R12, P1, PT, R12, -0x1, RZ ;  /* 0xffffffff0c0c7810 */ /* 0x000fe20007f3e0ff */
[----:B------:R-:W-:Y:S01]  /*2860*/  IMAD.MOV.U32 R3, RZ, RZ, R11 ;  /* 0x000000ffff037224 */ /* 0x000fe200078e000b */
[----:B------:R-:W1:Y:S01]  /*2870*/  LDS R7, [R0] ;  /* 0x0000000000077984 */ /* 0x000e620000000800 */
[----:B------:R-:W-:Y:S01]  /*2880*/  IMAD.MOV.U32 R4, RZ, RZ, R10 ;  /* 0x000000ffff047224 */ /* 0x000fe200078e000a */
[----:B------:R-:W-:Y:S02]  /*2890*/  IADD3.X R17, PT, PT, R17, -0x1, RZ, P1, !PT ;  /* 0xffffffff11117810 */ /* 0x000fe40000ffe4ff */
[----:B------:R2:W3:Y:S01]  /*28a0*/  LDS R9, [R0+0x4] ;  /* 0x0000040000097984 */ /* 0x0004e20000000800 */
[----:B------:R-:W-:Y:S02]  /*28b0*/  ISETP.NE.U32.AND P1, PT, R12, RZ, PT ;  /* 0x000000ff0c00720c */ /* 0x000fe40003f25070 */
[----:B------:R-:W-:-:S02]  /*28c0*/  IADD3 R10, P2, PT, R10, 0x400, RZ ;  /* 0x000004000a0a7810 */ /* 0x000fc40007f5e0ff */
[----:B------:R-:W-:Y:S02]  /*28d0*/  ISETP.NE.AND.EX P1, PT, R17, RZ, PT, P1 ;  /* 0x000000ff1100720c */ /* 0x000fe40003f25310 */
[----:B------:R-:W-:Y:S01]  /*28e0*/  IADD3 R6, P4, PT, R6, 0x400, RZ ;  /* 0x0000040006067810 */ /* 0x000fe20007f9e0ff */
[----:B--2---:R-:W-:-:S04]  /*28f0*/  VIADD R0, R0, 0xc00 ;  /* 0x00000c0000007836 */ /* 0x004fc80000000000 */
[----:B------:R-:W-:Y:S01]  /*2900*/  IMAD.X R11, RZ, RZ, R11, P4 ;  /* 0x000000ffff0b7224 */ /* 0x000fe200020e060b */
[----:B0-----:R0:W-:Y:S02]  /*2910*/  STG.E desc[UR8][R2.64], R5 ;  /* 0x0000000502007986 */ /* 0x0011e4000c101908 */
[----:B0-----:R-:W-:Y:S01]  /*2920*/  IMAD.MOV.U32 R2, RZ, RZ, R8 ;  /* 0x000000ffff027224 */ /* 0x001fe200078e0008 */
[----:B------:R-:W-:Y:S01]  /*2930*/  IADD3 R8, P3, PT, R8, 0x400, RZ ;  /* 0x0000040008087810 */ /* 0x000fe20007f7e0ff */
[----:B------:R-:W-:Y:S02]  /*2940*/  IMAD.MOV.U32 R3, RZ, RZ, R13 ;  /* 0x000000ffff037224 */ /* 0x000fe400078e000d */
[--C-:B------:R-:W-:Y:S02]  /*2950*/  IMAD.MOV.U32 R5, RZ, RZ, R15.reuse ;  /* 0x000000ffff057224 */ /* 0x100fe400078e000f */
[----:B------:R-:W-:Y:S01]  /*2960*/  IMAD.X R15, RZ, RZ, R15, P2 ;  /* 0x000000ffff0f7224 */ /* 0x000fe200010e060f */
[----:B-1----:R0:W-:Y:S01]  /*2970*/  STG.E desc[UR8][R2.64], R7 ;  /* 0x0000000702007986 */ /* 0x0021e2000c101908 */
[----:B------:R-:W-:-:S03]  /*2980*/  IMAD.X R13, RZ, RZ, R13, P3 ;  /* 0x000000ffff0d7224 */ /* 0x000fc600018e060d */
[----:B---3--:R0:W-:Y:S01]  /*2990*/  STG.E desc[UR8][R4.64], R9 ;  /* 0x0000000904007986 */ /* 0x0081e2000c101908 */
[----:B------:R-:W-:Y:S05]  /*29a0*/  @P1 BRA `(.L_x_37) ;  /* 0xfffffffc00a01947 */ /* 0x000fea000383ffff */
.L_x_36:
[----:B------:R-:W-:Y:S05]  /*29b0*/  BSYNC.RECONVERGENT B0 ;  /* 0x0000000000007941 */ /* 0x000fea0003800200 */
.L_x_35:
[----:B------:R-:W-:Y:S05]  /*29c0*/  @!P0 EXIT ;  /* 0x000000000000894d */ /* 0x000fea0003800000 */
.L_x_38:
[C---:B------:R-:W-:Y:S01]  /*29d0*/  IMAD R0, R41.reuse, 0xc, R32 ;  /* 0x0000000c29007824 */ /* 0x040fe200078e0220 */
[C---:B0-----:R-:W-:Y:S01]  /*29e0*/  SHF.L.U64.HI R2, R41.reuse, 0x2, R14 ;  /* 0x0000000229027819 */ /* 0x041fe2000001020e */
[C---:B------:R-:W-:Y:S02]  /*29f0*/  IMAD.SHL.U32 R6, R41.reuse, 0x4, RZ ;  /* 0x0000000429067824 */ /* 0x040fe400078e00ff */
[----:B------:R-:W-:Y:S01]  /*2a00*/  VIADD R41, R41, 0x400 ;  /* 0x0000040029297836 */ /* 0x000fe20000000000 */
[----:B------:R-:W0:Y:S01]  /*2a10*/  LDS R15, [R0] ;  /* 0x00000000000f7984 */ /* 0x000e220000000800 */
[----:B------:R-:W-:Y:S01]  /*2a20*/  LOP3.LUT R7, R2, 0x3, RZ, 0xc0, !PT ;  /* 0x0000000302077812 */ /* 0x000fe200078ec0ff */
[----:B------:R-:W-:Y:S01]  /*2a30*/  IMAD.MOV.U32 R14, RZ, RZ, RZ ;  /* 0x000000ffff0e7224 */ /* 0x000fe200078e00ff */
[C---:B------:R-:W-:Y:S01]  /*2a40*/  IADD3 R8, P0, PT, R6.reuse, UR12, RZ ;  /* 0x0000000c06087c10 */ /* 0x040fe2000ff1e0ff */
[----:B------:R-:W1:Y:S01]  /*2a50*/  LDS R17, [R0+0x4] ;  /* 0x0000040000117984 */ /* 0x000e620000000800 */
[----:B------:R-:W-:-:S02]  /*2a60*/  IADD3 R10, P1, PT, R6, UR16, RZ ;  /* 0x00000010060a7c10 */ /* 0x000fc4000ff3e0ff */
[----:B------:R-:W-:Y:S01]  /*2a70*/  IADD3.X R9, PT, PT, R2, UR13, RZ, P0, !PT ;  /* 0x0000000d02097c10 */ /* 0x000fe200087fe4ff */
[----:B------:R-:W2:Y:S01]  /*2a80*/  LDS R19, [R0+0x8] ;  /* 0x0000080000137984 */ /* 0x000ea20000000800 */
[C---:B------:R-:W-:Y:S02]  /*2a90*/  IADD3 R12, P0, PT, R6.reuse, UR18, RZ ;  /* 0x00000012060c7c10 */ /* 0x040fe4000ff1e0ff */
[----:B------:R-:W-:Y:S01]  /*2aa0*/  LOP3.LUT R6, R6, 0xfffffffc, RZ, 0xc0, !PT ;  /* 0xfffffffc06067812 */ /* 0x000fe200078ec0ff */
[----:B------:R-:W3:Y:S01]  /*2ab0*/  LDS R23, [R0+0xc00] ;  /* 0x000c000000177984 */ /* 0x000ee20000000800 */
[C---:B------:R-:W-:Y:S02]  /*2ac0*/  IADD3.X R11, PT, PT, R2.reuse, UR17, RZ, P1, !PT ;  /* 0x00000011020b7c10 */ /* 0x040fe40008ffe4ff */
[----:B------:R-:W-:Y:S01]  /*2ad0*/  IADD3.X R13, PT, PT, R2, UR19, RZ, P0, !PT ;  /* 0x00000013020d7c10 */ /* 0x000fe200087fe4ff */
[----:B------:R-:W4:Y:S01]  /*2ae0*/  LDS R25, [R0+0xc04] ;  /* 0x000c040000197984 */ /* 0x000f220000000800 */
[----:B------:R-:W-:-:S02]  /*2af0*/  IADD3 R2, P0, PT, R6, UR12, RZ ;  /* 0x0000000c06027c10 */ /* 0x000fc4000ff1e0ff */
[C---:B------:R-:W-:Y:S01]  /*2b00*/  IADD3 R4, P1, PT, R6.reuse, UR16, RZ ;  /* 0x0000001006047c10 */ /* 0x040fe2000ff3e0ff */
[----:B------:R-:W5:Y:S01]  /*2b10*/  LDS R27, [R0+0xc08] ;  /* 0x000c0800001b7984 */ /* 0x000f620000000800 */
[----:B------:R-:W-:Y:S02]  /*2b20*/  IADD3 R6, P2, PT, R6, UR18, RZ ;  /* 0x0000001206067c10 */ /* 0x000fe4000ff5e0ff */
[C---:B------:R-:W-:Y:S01]  /*2b30*/  IADD3.X R3, PT, PT, R7.reuse, UR13, RZ, P0, !PT ;  /* 0x0000000d07037c10 */ /* 0x040fe200087fe4ff */
[----:B------:R-:W5:Y:S01]  /*2b40*/  LDS R29, [R0+0x1800] ;  /* 0x00180000001d7984 */ /* 0x000f620000000800 */
[C---:B------:R-:W-:Y:S02]  /*2b50*/  IADD3.X R5, PT, PT, R7.reuse, UR17, RZ, P1, !PT ;  /* 0x0000001107057c10 */ /* 0x040fe40008ffe4ff */
[----:B------:R-:W-:Y:S01]  /*2b60*/  IADD3.X R7, PT, PT, R7, UR19, RZ, P2, !PT ;  /* 0x0000001307077c10 */ /* 0x000fe200097fe4ff */
[----:B------:R-:W5:Y:S01]  /*2b70*/  LDS R31, [R0+0x1804] ;  /* 0x00180400001f7984 */ /* 0x000f620000000800 */
[----:B------:R-:W-:-:S03]  /*2b80*/  ISETP.GT.U32.AND P0, PT, R20, R41, PT ;  /* 0x000000291400720c */ /* 0x000fc60003f04070 */
[----:B------:R-:W5:Y:S01]  /*2b90*/  LDS R33, [R0+0x1808] ;  /* 0x0018080000217984 */ /* 0x000f620000000800 */
[----:B------:R-:W-:-:S03]  /*2ba0*/  ISETP.GT.U32.AND.EX P0, PT, R21, RZ, PT, P0 ;  /* 0x000000ff1500720c */ /* 0x000fc60003f04100 */
[----:B------:R-:W5:Y:S04]  /*2bb0*/  LDS R35, [R0+0x2400] ;  /* 0x0024000000237984 */ /* 0x000f680000000800 */
[----:B------:R-:W5:Y:S04]  /*2bc0*/  LDS R37, [R0+0x2404] ;  /* 0x0024040000257984 */ /* 0x000f680000000800 */
[----:B------:R-:W5:Y:S04]  /*2bd0*/  LDS R39, [R0+0x2408] ;  /* 0x0024080000277984 */ /* 0x000f680000000800 */
[----:B0-----:R0:W-:Y:S04]  /*2be0*/  STG.E desc[UR8][R8.64], R15 ;  /* 0x0000000f08007986 */ /* 0x0011e8000c101908 */
[----:B-1----:R0:W-:Y:S04]  /*2bf0*/  STG.E desc[UR8][R10.64], R17 ;  /* 0x000000110a007986 */ /* 0x0021e8000c101908 */
[----:B--2---:R0:W-:Y:S04]  /*2c00*/  STG.E desc[UR8][R12.64], R19 ;  /* 0x000000130c007986 */ /* 0x0041e8000c101908 */
[----:B---3--:R0:W-:Y:S04]  /*2c10*/  STG.E desc[UR8][R2.64+0x400], R23 ;  /* 0x0004001702007986 */ /* 0x0081e8000c101908 */
[----:B----4-:R0:W-:Y:S04]  /*2c20*/  STG.E desc[UR8][R4.64+0x400], R25 ;  /* 0x0004001904007986 */ /* 0x0101e8000c101908 */
[----:B-----5:R0:W-:Y:S04]  /*2c30*/  STG.E desc[UR8][R6.64+0x400], R27 ;  /* 0x0004001b06007986 */ /* 0x0201e8000c101908 */
[----:B------:R0:W-:Y:S04]  /*2c40*/  STG.E desc[UR8][R2.64+0x800], R29 ;  /* 0x0008001d02007986 */ /* 0x0001e8000c101908 */
[----:B------:R0:W-:Y:S04]  /*2c50*/  STG.E desc[UR8][R4.64+0x800], R31 ;  /* 0x0008001f04007986 */ /* 0x0001e8000c101908 */
[----:B------:R0:W-:Y:S04]  /*2c60*/  STG.E desc[UR8][R6.64+0x800], R33 ;  /* 0x0008002106007986 */ /* 0x0001e8000c101908 */
[----:B------:R0:W-:Y:S04]  /*2c70*/  STG.E desc[UR8][R2.64+0xc00], R35 ;  /* 0x000c002302007986 */ /* 0x0001e8000c101908 */
[----:B------:R0:W-:Y:S04]  /*2c80*/  STG.E desc[UR8][R4.64+0xc00], R37 ;  /* 0x000c002504007986 */ /* 0x0001e8000c101908 */
[----:B------:R0:W-:Y:S01]  /*2c90*/  STG.E desc[UR8][R6.64+0xc00], R39 ;  /* 0x000c002706007986 */ /* 0x0001e2000c101908 */
[----:B------:R-:W-:Y:S05]  /*2ca0*/  @P0 BRA `(.L_x_38) ;  /* 0xfffffffc00480947 */ /* 0x000fea000383ffff */
[----:B------:R-:W-:Y:S05]  /*2cb0*/  EXIT ;  /* 0x000000000000794d */ /* 0x000fea0003800000 */
.L_x_34:
[----:B------:R-:W-:Y:S01]  /*2cc0*/  ISETP.NE.U32.AND P0, PT, R34, RZ, PT ;  /* 0x000000ff2200720c */ /* 0x000fe20003f05070 */
[----:B------:R-:W-:Y:S01]  /*2cd0*/  BSSY.RECONVERGENT B0, `(.L_x_39) ;  /* 0x0000014000007945 */ /* 0x000fe20003800200 */
[----:B------:R-:W-:Y:S02]  /*2ce0*/  ISETP.NE.AND P1, PT, R28, R35, PT ;  /* 0x000000231c00720c */ /* 0x000fe40003f25270 */
[----:B------:R-:W-:Y:S02]  /*2cf0*/  ISETP.NE.AND.EX P0, PT, RZ, UR4, PT, P0 ;  /* 0x00000004ff007c0c */ /* 0x000fe4000bf05300 */
[----:B------:R-:W-:Y:S02]  /*2d00*/  ISETP.NE.AND P3, PT, R31, R0, PT ;  /* 0x000000001f00720c */ /* 0x000fe40003f65270 */
[----:B------:R-:W-:Y:S02]  /*2d10*/  ISETP.NE.AND P4, PT, R0, R25, PT ;  /* 0x000000190000720c */ /* 0x000fe40003f85270 */
[----:B------:R-:W-:-:S07]  /*2d20*/  ISETP.NE.AND P2, PT, R25, R24, PT ;  /* 0x000000181900720c */ /* 0x000fce0003f45270 */
[----:B------:R-:W-:Y:S06]  /*2d30*/  @!P0 BRA `(.L_x_40) ;  /* 0x0000000000348947 */ /* 0x000fec0003800000 */
[----:B------:R-:W0:Y:S01]  /*2d40*/  LDCU.64 UR4, c[0x0][0x398] ;  /* 0x00007300ff0477ac */ /* 0x000e220008000a00 */
[C---:B------:R-:W-:Y:S01]  /*2d50*/  IMAD.SHL.U32 R6, R49.reuse, 0x4, RZ ;  /* 0x0000000431067824 */ /* 0x040fe200078e00ff */
[----:B------:R-:W-:Y:S01]  /*2d60*/  SHF.L.U64.HI R49, R49, 0x2, R50 ;  /* 0x0000000231317819 */ /* 0x000fe20000010232 */
[----:B------:R-:W1:Y:S03]  /*2d70*/  LDCU.128 UR12, c[0x0][0x3a0] ;  /* 0x00007400ff0c77ac */ /* 0x000e660008000c00 */
[C---:B0-----:R-:W-:Y:S02]  /*2d80*/  IADD3 R2, P0, PT, R6.reuse, UR4, RZ ;  /* 0x0000000406027c10 */ /* 0x041fe4000ff1e0ff */
[C---:B-1----:R-:W-:Y:S02]  /*2d90*/  IADD3 R4, P5, PT, R6.reuse, UR12, RZ ;  /* 0x0000000c06047c10 */ /* 0x042fe4000ffbe0ff */
[----:B------:R-:W-:-:S02]  /*2da0*/  IADD3 R6, P6, PT, R6, UR14, RZ ;  /* 0x0000000e06067c10 */ /* 0x000fc4000ffde0ff */
[C---:B------:R-:W-:Y:S02]  /*2db0*/  IADD3.X R3, PT, PT, R49.reuse, UR5, RZ, P0, !PT ;  /* 0x0000000531037c10 */ /* 0x040fe400087fe4ff */
[C---:B------:R-:W-:Y:S02]  /*2dc0*/  IADD3.X R5, PT, PT, R49.reuse, UR13, RZ, P5, !PT ;  /* 0x0000000d31057c10 */ /* 0x040fe4000affe4ff */
[----:B------:R-:W-:Y:S01]  /*2dd0*/  IADD3.X R7, PT, PT, R49, UR15, RZ, P6, !PT ;  /* 0x0000000f31077c10 */ /* 0x000fe2000b7fe4ff */
[----:B------:R0:W-:Y:S04]  /*2de0*/  STG.E desc[UR8][R2.64], R30 ;  /* 0x0000001e02007986 */ /* 0x0001e8000c101908 */
[----:B------:R0:W-:Y:S04]  /*2df0*/  STG.E desc[UR8][R4.64], R45 ;  /* 0x0000002d04007986 */ /* 0x0001e8000c101908 */
[----:B------:R0:W-:Y:S02]  /*2e00*/  STG.E desc[UR8][R6.64], R44 ;  /* 0x0000002c06007986 */ /* 0x0001e4000c101908 */
.L_x_40:
[----:B------:R-:W-:Y:S05]  /*2e10*/  BSYNC.RECONVERGENT B0 ;  /* 0x0000000000007941 */ /* 0x000fea0003800200 */
.L_x_39:
[----:B------:R-:W-:Y:S04]  /*2e20*/  BSSY.RECONVERGENT B0, `(.L_x_41) ;  /* 0x000000f000007945 */ /* 0x000fe80003800200 */
[----:B------:R-:W-:Y:S05]  /*2e30*/  @!P3 BRA `(.L_x_42) ;  /* 0x000000000034b947 */ /* 0x000fea0003800000 */
[----:B------:R-:W1:Y:S01]  /*2e40*/  LDCU.64 UR4, c[0x0][0x398] ;  /* 0x00007300ff0477ac */ /* 0x000e620008000a00 */
[C---:B0-----:R-:W-:Y:S01]  /*2e50*/  IMAD.SHL.U32 R6, R47.reuse, 0x4, RZ ;  /* 0x000000042f067824 */ /* 0x041fe200078e00ff */
[----:B------:R-:W-:Y:S01]  /*2e60*/  SHF.L.U64.HI R46, R47, 0x2, R46 ;  /* 0x000000022f2e7819 */ /* 0x000fe2000001022e */
[----:B------:R-:W0:Y:S03]  /*2e70*/  LDCU.128 UR12, c[0x0][0x3a0] ;  /* 0x00007400ff0c77ac */ /* 0x000e260008000c00 */
[C---:B-1----:R-:W-:Y:S02]  /*2e80*/  IADD3 R2, P0, PT, R6.reuse, UR4, RZ ;  /* 0x0000000406027c10 */ /* 0x042fe4000ff1e0ff */
[C---:B0-----:R-:W-:Y:S02]  /*2e90*/  IADD3 R4, P3, PT, R6.reuse, UR12, RZ ;  /* 0x0000000c06047c10 */ /* 0x041fe4000ff7e0ff */
[----:B------:R-:W-:-:S02]  /*2ea0*/  IADD3 R6, P5, PT, R6, UR14, RZ ;  /* 0x0000000e06067c10 */ /* 0x000fc4000ffbe0ff */
[C---:B------:R-:W-:Y:S02]  /*2eb0*/  IADD3.X R3, PT, PT, R46.reuse, UR5, RZ, P0, !PT ;  /* 0x000000052e037c10 */ /* 0x040fe400087fe4ff */
[C---:B------:R-:W-:Y:S02]  /*2ec0*/  IADD3.X R5, PT, PT, R46.reuse, UR13, RZ, P3, !PT ;  /* 0x0000000d2e057c10 */ /* 0x040fe40009ffe4ff */
[----:B------:R-:W-:Y:S01]  /*2ed0*/  IADD3.X R7, PT, PT, R46, UR15, RZ, P5, !PT ;  /* 0x0000000f2e077c10 */ /* 0x000fe2000affe4ff */
[----:B------:R1:W-:Y:S04]  /*2ee0*/  STG.E desc[UR8][R2.64], R31 ;  /* 0x0000001f02007986 */ /* 0x0003e8000c101908 */
[----:B------:R1:W-:Y:S04]  /*2ef0*/  STG.E desc[UR8][R4.64], R14 ;  /* 0x0000000e04007986 */ /* 0x0003e8000c101908 */
[----:B------:R1:W-:Y:S02]  /*2f00*/  STG.E desc[UR8][R6.64], R15 ;  /* 0x0000000f06007986 */ /* 0x0003e4000c101908 */
.L_x_42:
[----:B------:R-:W-:Y:S05]  /*2f10*/  BSYNC.RECONVERGENT B0 ;  /* 0x0000000000007941 */ /* 0x000fea0003800200 */
.L_x_41:
[----:B------:R-:W-:Y:S04]  /*2f20*/  BSSY.RECONVERGENT B0, `(.L_x_43) ;  /* 0x000000f000007945 */ /* 0x000fe80003800200 */
[----:B------:R-:W-:Y:S05]  /*2f30*/  @!P4 BRA `(.L_x_44) ;  /* 0x000000000034c947 */ /* 0x000fea0003800000 */
[----:B------:R-:W2:Y:S01]  /*2f40*/  LDCU.64 UR4, c[0x0][0x398] ;  /* 0x00007300ff0477ac */ /* 0x000ea20008000a00 */
[C---:B01----:R-:W-:Y:S01]  /*2f50*/  IMAD.SHL.U32 R6, R16.reuse, 0x4, RZ ;  /* 0x0000000410067824 */ /* 0x043fe200078e00ff */
[----:B------:R-:W-:Y:S01]  /*2f60*/  SHF.L.U64.HI R16, R16, 0x2, R57 ;  /* 0x0000000210107819 */ /* 0x000fe20000010239 */
[----:B------:R-:W0:Y:S03]  /*2f70*/  LDCU.128 UR12, c[0x0][0x3a0] ;  /* 0x00007400ff0c77ac */ /* 0x000e260008000c00 */
[C---:B--2---:R-:W-:Y:S02]  /*2f80*/  IADD3 R2, P0, PT, R6.reuse, UR4, RZ ;  /* 0x0000000406027c10 */ /* 0x044fe4000ff1e0ff */
        /* <DEDUP_REMOVED lines=8> */
.L_x_44:
[----:B------:R-:W-:Y:S05]  /*3010*/  BSYNC.RECONVERGENT B0 ;  /* 0x0000000000007941 */ /* 0x000fea0003800200 */
.L_x_43:
[----:B------:R-:W-:Y:S01]  /*3020*/  BSSY.RECONVERGENT B0, `(.L_x_45) ;  /* 0x0000013000007945 */ /* 0x000fe20003800200 */
[----:B------:R-:W-:Y:S02]  /*3030*/  ISETP.NE.AND P0, PT, R24, R27, PT ;  /* 0x0000001b1800720c */ /* 0x000fe40003f05270 */
[----:B------:R-:W-:Y:S02]  /*3040*/  ISETP.NE.AND P3, PT, R27, R26, PT ;  /* 0x0000001a1b00720c */ /* 0x000fe40003f65270 */
[----:B------:R-:W-:Y:S02]  /*3050*/  ISETP.NE.AND P4, PT, R26, R29, PT ;  /* 0x0000001d1a00720c */ /* 0x000fe40003f85270 */
[----:B------:R-:W-:Y:S01]  /*3060*/  ISETP.NE.AND P5, PT, R29, R28, PT ;  /* 0x0000001c1d00720c */ /* 0x000fe20003fa5270 */
[----:B------:R-:W-:-:S12]  /*3070*/  @!P2 BRA `(.L_x_46) ;  /* 0x000000000034a947 */ /* 0x000fd80003800000 */
[----:B------:R-:W3:Y:S01]  /*3080*/  LDCU.64 UR4, c[0x0][0x398] ;  /* 0x00007300ff0477ac */ /* 0x000ee20008000a00 */
[C---:B012---:R-:W-:Y:S01]  /*3090*/  IMAD.SHL.U32 R6, R37.reuse, 0x4, RZ ;  /* 0x0000000425067824 */ /* 0x047fe200078e00ff */
[----:B------:R-:W-:Y:S01]  /*30a0*/  SHF.L.U64.HI R8, R37, 0x2, R8 ;  /* 0x0000000225087819 */ /* 0x000fe20000010208 */
[----:B------:R-:W0:Y:S03]  /*30b0*/  LDCU.128 UR12, c[0x0][0x3a0] ;  /* 0x00007400ff0c77ac */ /* 0x000e260008000c00 */
[C---:B---3--:R-:W-:Y:S02]  /*30c0*/  IADD3 R2, P6, PT, R6.reuse, UR4, RZ ;  /* 0x0000000406027c10 */ /* 0x048fe4000ffde0ff */
[----:B0-----:R-:W-:Y:S02]  /*30d0*/  IADD3 R4, P2, PT, R6, UR12, RZ ;  /* 0x0000000c06047c10 */ /* 0x001fe4000ff5e0ff */
[----:B------:R-:W-:-:S02]  /*30e0*/  IADD3.X R3, PT, PT, R8, UR5, RZ, P6, !PT ;  /* 0x0000000508037c10 */ /* 0x000fc4000b7fe4ff */
[----:B------:R-:W-:Y:S02]  /*30f0*/  IADD3 R6, P6, PT, R6, UR14, RZ ;  /* 0x0000000e06067c10 */ /* 0x000fe4000ffde0ff */
[C---:B------:R-:W-:Y:S01]  /*3100*/  IADD3.X R5, PT, PT, R8.reuse, UR13, RZ, P2, !PT ;  /* 0x0000000d08057c10 */ /* 0x040fe200097fe4ff */
[----:B------:R3:W-:Y:S01]  /*3110*/  STG.E desc[UR8][R2.64], R25 ;  /* 0x0000001902007986 */ /* 0x0007e2000c101908 */
[----:B------:R-:W-:-:S03]  /*3120*/  IADD3.X R7, PT, PT, R8, UR15, RZ, P6, !PT ;  /* 0x0000000f08077c10 */ /* 0x000fc6000b7fe4ff */
[----:B------:R3:W-:Y:S04]  /*3130*/  STG.E desc[UR8][R4.64], R51 ;  /* 0x0000003304007986 */ /* 0x0007e8000c101908 */
[----:B------:R3:W-:Y:S02]  /*3140*/  STG.E desc[UR8][R6.64], R48 ;  /* 0x0000003006007986 */ /* 0x0007e4000c101908 */
.L_x_46:
[----:B------:R-:W-:Y:S05]  /*3150*/  BSYNC.RECONVERGENT B0 ;  /* 0x0000000000007941 */ /* 0x000fea0003800200 */
.L_x_45:
[----:B------:R-:W-:Y:S04]  /*3160*/  BSSY.RECONVERGENT B0, `(.L_x_47) ;  /* 0x000000f000007945 */ /* 0x000fe80003800200 */
[----:B------:R-:W-:Y:S05]  /*3170*/  @!P0 BRA `(.L_x_48) ;  /* 0x0000000000348947 */ /* 0x000fea0003800000 */
[----:B------:R-:W4:Y:S01]  /*3180*/  LDCU.64 UR4, c[0x0][0x398] ;  /* 0x00007300ff0477ac */ /* 0x000f220008000a00 */
[C---:B0123--:R-:W-:Y:S01]  /*3190*/  IMAD.SHL.U32 R6, R36.reuse, 0x4, RZ ;  /* 0x0000000424067824 */ /* 0x04ffe200078e00ff */
[----:B------:R-:W-:Y:S01]  /*31a0*/  SHF.L.U64.HI R19, R36, 0x2, R19 ;  /* 0x0000000224137819 */ /* 0x000fe20000010213 */
[----:B------:R-:W0:Y:S03]  /*31b0*/  LDCU.128 UR12, c[0x0][0x3a0] ;  /* 0x00007400ff0c77ac */ /* 0x000e260008000c00 */
[C---:B----4-:R-:W-:Y:S02]  /*31c0*/  IADD3 R2, P0, PT, R6.reuse, UR4, RZ ;  /* 0x0000000406027c10 */ /* 0x050fe4000ff1e0ff */
        /* <DEDUP_REMOVED lines=8> */
.L_x_48:
[----:B------:R-:W-:Y:S05]  /*3250*/  BSYNC.RECONVERGENT B0 ;  /* 0x0000000000007941 */ /* 0x000fea0003800200 */
.L_x_47:
[----:B------:R-:W-:Y:S04]  /*3260*/  BSSY.RECONVERGENT B0, `(.L_x_49) ;  /* 0x000000f000007945 */ /* 0x000fe80003800200 */
[----:B------:R-:W-:Y:S05]  /*3270*/  @!P3 BRA `(.L_x_50) ;  /* 0x000000000034b947 */ /* 0x000fea0003800000 */
[----:B------:R-:W5:Y:S01]  /*3280*/  LDCU.64 UR4, c[0x0][0x398] ;  /* 0x00007300ff0477ac */ /* 0x000f620008000a00 */
[C---:B01234-:R-:W-:Y:S01]  /*3290*/  IMAD.SHL.U32 R6, R39.reuse, 0x4, RZ ;  /* 0x0000000427067824 */ /* 0x05ffe200078e00ff */
[----:B------:R-:W-:Y:S01]  /*32a0*/  SHF.L.U64.HI R18, R39, 0x2, R18 ;  /* 0x0000000227127819 */ /* 0x000fe20000010212 */
[----:B------:R-:W0:Y:S03]  /*32b0*/  LDCU.128 UR12, c[0x0][0x3a0] ;  /* 0x00007400ff0c77ac */ /* 0x000e260008000c00 */
[C---:B-----5:R-:W-:Y:S02]  /*32c0*/  IADD3 R2, P0, PT, R6.reuse, UR4, RZ ;  /* 0x0000000406027c10 */ /* 0x060fe4000ff1e0ff */
        /* <DEDUP_REMOVED lines=8> */
.L_x_50:
[----:B------:R-:W-:Y:S05]  /*3350*/  BSYNC.RECONVERGENT B0 ;  /* 0x0000000000007941 */ /* 0x000fea0003800200 */
.L_x_49:
        /* <DEDUP_REMOVED lines=15> */
.L_x_52:
[----:B------:R-:W-:Y:S05]  /*3450*/  BSYNC.RECONVERGENT B0 ;  /* 0x0000000000007941 */ /* 0x000fea0003800200 */
.L_x_51:
        /* <DEDUP_REMOVED lines=15> */
.L_x_54:
[----:B------:R-:W-:Y:S05]  /*3550*/  BSYNC.RECONVERGENT B0 ;  /* 0x0000000000007941 */ /* 0x000fea0003800200 */
.L_x_53:
[----:B------:R-:W-:Y:S05]  /*3560*/  @!P1 EXIT ;  /* 0x000000000000994d */ /* 0x000fea0003800000 */
        /* <DEDUP_REMOVED lines=10> */
[----:B------:R-:W-:Y:S04]  /*3610*/  STG.E desc[UR8][R2.64], R28 ;  /* 0x0000001c02007986 */ /* 0x000fe8000c101908 */
[----:B------:R-:W-:Y:S04]  /*3620*/  STG.E desc[UR8][R4.64], R54 ;  /* 0x0000003604007986 */ /* 0x000fe8000c101908 */
[----:B------:R-:W-:Y:S01]  /*3630*/  STG.E desc[UR8][R6.64], R40 ;  /* 0x0000002806007986 */ /* 0x000fe2000c101908 */
[----:B------:R-:W-:Y:S05]  /*3640*/  EXIT ;  /* 0x000000000000794d */ /* 0x000fea0003800000 */
.L_x_1:
[----:B------:R-:W0:Y:S01]  /*3650*/  S2R R59, SR_TID.X ;  /* 0x00000000003b7919 */ /* 0x000e220000002100 */
[----:B------:R-:W1:Y:S01]  /*3660*/  LDCU.64 UR4, c[0x0][0x380] ;  /* 0x00007000ff0477ac */ /* 0x000e620008000a00 */
[----:B------:R-:W2:Y:S01]  /*3670*/  S2R R57, SR_LANEID ;  /* 0x0000000000397919 */ /* 0x000ea20000000000 */
[----:B------:R-:W3:Y:S01]  /*3680*/  LDCU.64 UR6, c[0x0][0x388] ;  /* 0x00007100ff0677ac */ /* 0x000ee20008000a00 */
[----:B------:R-:W4:Y:S01]  /*3690*/  LDCU.64 UR10, c[0x0][0x390] ;  /* 0x00007200ff0a77ac */ /* 0x000f220008000a00 */
        /* <DEDUP_REMOVED lines=8> */
[----:B------:R-:W-:-:S05]  /*3720*/  IADD3.X R3, PT, PT, R7, UR5, RZ, P0, !PT ;  /* 0x0000000507037c10 */ /* 0x000fca00087fe4ff */
[----:B------:R-:W5:Y:S04]  /*3730*/  LDG.E.CONSTANT R8, desc[UR8][R2.64] ;  /* 0x0000000802087981 */ /* 0x000f68000c1e9900 */
        /* <DEDUP_REMOVED lines=8> */
[----:B------:R-:W1:Y:S01]  /*37c0*/  S2UR UR5, SR_CgaCtaId ;  /* 0x00000000000579c3 */ /* 0x000e620000008800 */
[----:B------:R-:W-:Y:S01]  /*37d0*/  SHF.R.U32.HI R0, RZ, 0x5, R59 ;  /* 0x00000005ff007819 */ /* 0x000fe2000001163b */
[----:B------:R-:W-:Y:S01]  /*37e0*/  UMOV UR4, 0x400 ;  /* 0x0000040000047882 */ /* 0x000fe20000000000 */
[----:B---3--:R-:W-:-:S02]  /*37f0*/  IADD3 R4, P0, PT, R6, UR6, RZ ;  /* 0x0000000606047c10 */ /* 0x008fc4000ff1e0ff */
[----:B----4-:R-:W-:Y:S01]  /*3800*/  IADD3 R6, P1, PT, R6, UR10, RZ ;  /* 0x0000000a06067c10 */ /* 0x010fe2000ff3e0ff */
[----:B--2---:R-:W-:Y:S01]  /*3810*/  IMAD R36, R0, 0x120, R57 ;  /* 0x0000012000247824 */ /* 0x004fe200078e0239 */
[C---:B------:R-:W-:Y:S02]  /*3820*/  IADD3.X R5, PT, PT, R7.reuse, UR7, RZ, P0, !PT ;  /* 0x0000000707057c10 */ /* 0x040fe400087fe4ff */
[----:B------:R-:W-:Y:S02]  /*3830*/  IADD3.X R7, PT, PT, R7, UR11, RZ, P1, !PT ;  /* 0x0000000b07077c10 */ /* 0x000fe40008ffe4ff */
[----:B------:R-:W-:Y:S01]  /*3840*/  ISETP.NE.AND P2, PT, R59, RZ, PT ;  /* 0x000000ff3b00720c */ /* 0x000fe20003f45270 */
[----:B-1----:R-:W-:-:S12]  /*3850*/  ULEA UR4, UR5, UR4, 0x18 ;  /* 0x0000000405047291 */ /* 0x002fd8000f8ec0ff */
[----:B0-----:R-:W0:Y:S01]  /*3860*/  @!P2 LDC.64 R2, c[0x0][0x380] ;  /* 0x0000e000ff02ab82 */ /* 0x001e220000000a00 */
[----:B------:R-:W-:-:S05]  /*3870*/  LEA R37, R36, UR4, 0x2 ;  /* 0x0000000424257c11 */ /* 0x000fca000f8e10ff */
[----:B------:R-:W-:Y:S02]  /*3880*/  IMAD R38, R57, 0x20, R37 ;  /* 0x0000002039267824 */ /* 0x000fe400078e0225 */
[----:B0-----:R-:W-:Y:S01]  /*3890*/  @!P2 IMAD.WIDE.U32 R2, R60, 0x2400, R2 ;  /* 0x000024003c02a825 */ /* 0x001fe200078e0002 */
[----:B-----5:R0:W-:Y:S04]  /*38a0*/  STS [R37], R8 ;  /* 0x0000000825007388 */ /* 0x0201e80000000800 */
[----:B------:R-:W-:Y:S04]  /*38b0*/  STS [R37+0x80], R9 ;  /* 0x0000800925007388 */ /* 0x000fe80000000800 */
[----:B------:R1:W-:Y:S04]  /*38c0*/  STS [R37+0x100], R10 ;  /* 0x0001000a25007388 */ /* 0x0003e80000000800 */
[----:B------:R-:W-:Y:S04]  /*38d0*/  STS [R37+0x180], R11 ;  /* 0x0001800b25007388 */ /* 0x000fe80000000800 */
[----:B------:R2:W-:Y:S04]  /*38e0*/  STS [R37+0x200], R12 ;  /* 0x0002000c25007388 */ /* 0x0005e80000000800 */
[----:B------:R3:W-:Y:S04]  /*38f0*/  STS [R37+0x280], R13 ;  /* 0x0002800d25007388 */ /* 0x0007e80000000800 */
[----:B------:R-:W-:Y:S04]  /*3900*/  STS [R37+0x300], R14 ;  /* 0x0003000e25007388 */ /* 0x000fe80000000800 */
[----:B------:R4:W-:Y:S04]  /*3910*/  STS [R37+0x380], R15 ;  /* 0x0003800f25007388 */ /* 0x0009e80000000800 */
[----:B------:R5:W-:Y:S01]  /*3920*/  STS [R37+0x400], R16 ;  /* 0x0004001025007388 */ /* 0x000be20000000800 */
[----:B------:R-:W-:-:S03]  /*3930*/  NOP ;  /* 0x0000000000007918 */ /* 0x000fc60000000000 */
[----:B------:R-:W-:Y:S04]  /*3940*/  LDS R58, [R38] ;  /* 0x00000000263a7984 */ /* 0x000fe80000000800 */
[----:B------:R-:W5:Y:S04]  /*3950*/  LDS R56, [R38+0x4] ;  /* 0x0000040026387984 */ /* 0x000f680000000800 */
[----:B------:R-:W5:Y:S04]  /*3960*/  LDS R23, [R38+0x8] ;  /* 0x0000080026177984 */ /* 0x000f680000000800 */
[----:B------:R-:W5:Y:S04]  /*3970*/  LDS R22, [R38+0xc] ;  /* 0x00000c0026167984 */ /* 0x000f680000000800 */
[----:B------:R-:W-:Y:S04]  /*3980*/  LDS R21, [R38+0x10] ;  /* 0x0000100026157984 */ /* 0x000fe80000000800 */
[----:B------:R-:W-:Y:S04]  /*3990*/  LDS R20, [R38+0x14] ;  /* 0x0000140026147984 */ /* 0x000fe80000000800 */
[----:B------:R-:W-:Y:S04]  /*39a0*/  LDS R19, [R38+0x18] ;  /* 0x0000180026137984 */ /* 0x000fe80000000800 */
[----:B------:R-:W-:Y:S04]  /*39b0*/  LDS R18, [R38+0x1c] ;  /* 0x00001c0026127984 */ /* 0x000fe80000000800 */
[----:B------:R-:W-:Y:S01]  /*39c0*/  LDS R17, [R38+0x20] ;  /* 0x0000200026117984 */ /* 0x000fe20000000800 */
        /* <DEDUP_REMOVED lines=19> */
[----:B----4-:R-:W-:-:S06]  /*3b00*/  IMAD.MOV.U32 R15, RZ, RZ, RZ ;  /* 0x000000ffff0f7224 */ /* 0x010fcc00078e00ff */
[----:B------:R1:W4:Y:S01]  /*3b10*/  @!P2 LDG.E.CONSTANT R15, desc[UR8][R2.64+-0x4] ;  /* 0xfffffc08020fa981 */ /* 0x000322000c1e9900 */
[----:B0-----:R-:W-:Y:S01]  /*3b20*/  IMAD R5, R57, 0x8, R36 ;  /* 0x0000000839057824 */ /* 0x001fe200078e0224 */
[C---:B-----5:R-:W-:Y:S01]  /*3b30*/  LEA R16, R59.reuse, UR4, 0x2 ;  /* 0x000000043b107c11 */ /* 0x060fe2000f8e10ff */
[----:B------:R-:W-:Y:S01]  /*3b40*/  IMAD R4, R36, 0x4, R37 ;  /* 0x0000000424047824 */ /* 0x000fe200078e0225 */
[----:B------:R-:W-:Y:S01]  /*3b50*/  ISETP.NE.AND P0, PT, R59, RZ, PT ;  /* 0x000000ff3b00720c */ /* 0x000fe20003f05270 */
[----:B------:R-:W-:Y:S01]  /*3b60*/  IMAD R14, R5, 0x4, R38 ;  /* 0x00000004050e7824 */ /* 0x000fe200078e0226 */
[----:B------:R-:W-:Y:S01]  /*3b70*/  ISETP.NE.AND P3, PT, R58, R56, PT ;  /* 0x000000383a00720c */ /* 0x000fe20003f65270 */
[----:B------:R-:W-:Y:S01]  /*3b80*/  BSSY.RECONVERGENT B0, `(.L_x_55) ;  /* 0x000002c000007945 */ /* 0x000fe20003800200 */
[----:B------:R-:W-:Y:S02]  /*3b90*/  ISETP.NE.AND P6, PT, R56, R23, PT ;  /* 0x000000173800720c */ /* 0x000fe40003fc5270 */
[----:B------:R-:W-:-:S02]  /*3ba0*/  SEL R5, RZ, 0x1, !P3 ;  /* 0x00000001ff057807 */ /* 0x000fc40005800000 */
[----:B------:R-:W-:Y:S01]  /*3bb0*/  ISETP.NE.AND P1, PT, R23, R22, PT ;  /* 0x000000161700720c */ /* 0x000fe20003f25270 */
        /* <DEDUP_REMOVED lines=11> */
[----:B------:R-:W2:Y:S01]  /*3c70*/  LDS.64 R46, [R14+0x8] ;  /* 0x000008000e2e7984 */ /* 0x000ea20000000a00 */
[----:B0-----:R-:W-:-:S03]  /*3c80*/  SEL R4, RZ, 0x1, !P6 ;  /* 0x00000001ff047807 */ /* 0x001fc60007000000 */
[----:B------:R-:W-:Y:S04]  /*3c90*/  LDS.64 R44, [R14+0x10] ;  /* 0x000010000e2c7984 */ /* 0x000fe80000000a00 */
[----:B------:R-:W-:Y:S04]  /*3ca0*/  LDS.64 R42, [R14+0x18] ;  /* 0x000018000e2a7984 */ /* 0x000fe80000000a00 */
[----:B------:R-:W-:Y:S04]  /*3cb0*/  LDS.64 R40, [R14+0x20] ;  /* 0x000020000e287984 */ /* 0x000fe80000000a00 */
[----:B------:R-:W-:Y:S04]  /*3cc0*/  LDS.64 R38, [R14+0x28] ;  /* 0x000028000e267984 */ /* 0x000fe80000000a00 */
[----:B------:R-:W-:Y:S04]  /*3cd0*/  LDS.64 R36, [R14+0x30] ;  /* 0x000030000e247984 */ /* 0x000fe80000000a00 */
[----:B------:R-:W-:Y:S04]  /*3ce0*/  LDS.64 R34, [R14+0x38] ;  /* 0x000038000e227984 */ /* 0x000fe80000000a00 */
[----:B-1----:R-:W-:Y:S01]  /*3cf0*/  LDS.64 R2, [R14+0x40] ;  /* 0x000040000e027984 */ /* 0x002fe20000000a00 */
[----:B------:R-:W-:Y:S01]  /*3d00*/  BAR.SYNC.DEFER_BLOCKING 0x0 ;  /* 0x0000000000007b1d */ /* 0x000fe20000010000 */
[----:B--2---:R-:W-:-:S05]  /*3d10*/  IMAD.MOV.U32 R7, RZ, RZ, R46 ;  /* 0x000000ffff077224 */ /* 0x004fca00078e002e */
[----:B------:R-:W-:Y:S02]  /*3d20*/  STS [R16+0x4d8], R17 ;  /* 0x0004d81110007388 */ /* 0x000fe40000000800 */
[----:B------:R-:W-:Y:S06]  /*3d30*/  BAR.SYNC.DEFER_BLOCKING 0x0 ;  /* 0x0000000000007b1d */ /* 0x000fec0000010000 */
[----:B----4-:R-:W0:Y:S02]  /*3d40*/  @P0 LDS R15, [R16+0x4d4] ;  /* 0x0004d400100f0984 */ /* 0x010e240000000800 */
[----:B0-----:R-:W-:-:S04]  /*3d50*/  ISETP.NE.AND P0, PT, R15, R58, PT ;  /* 0x0000003a0f00720c */ /* 0x001fc80003f05270 */
[----:B------:R-:W-:Y:S02]  /*3d60*/  SEL R6, RZ, 0x1, !P0 ;  /* 0x00000001ff067807 */ /* 0x000fe40004000000 */
[----:B------:R-:W-:Y:S02]  /*3d70*/  ISETP.NE.AND P0, PT, R22, R21, PT ;  /* 0x000000151600720c */ /* 0x000fe40003f05270 */
[----:B------:R-:W-:Y:S01]  /*3d80*/  IADD3 R9, P5, P4, R4, R5, R6 ;  /* 0x0000000504097210 */ /* 0x000fe20007cbe006 */
[----:B------:R-:W-:Y:S01]  /*3d90*/  IMAD.MOV.U32 R4, RZ, RZ, R47 ;  /* 0x000000ffff047224 */ /* 0x000fe200078e002f */
[----:B------:R-:W-:Y:S01]  /*3da0*/  SEL R6, RZ, 0x1, !P1 ;  /* 0x00000001ff067807 */ /* 0x000fe20004800000 */
[----:B------:R-:W-:Y:S01]  /*3db0*/  IMAD.MOV.U32 R5, RZ, RZ, R46 ;  /* 0x000000ffff057224 */ /* 0x000fe200078e002e */
[----:B------:R-:W-:Y:S09]  /*3dc0*/  @P3 BRA `(.L_x_56) ;  /* 0x00000000001c3947 */ /* 0x000ff20003800000 */
[----:B------:R-:W-:Y:S01]  /*3dd0*/  FSETP.GT.AND P3, PT, R48, R46, PT ;  /* 0x0000002e3000720b */ /* 0x000fe20003f64000 */
[----:B------:R-:W-:Y:S02]  /*3de0*/  IMAD.MOV.U32 R4, RZ, RZ, R49 ;  /* 0x000000ffff047224 */ /* 0x000fe400078e0031 */
[--C-:B------:R-:W-:Y:S02]  /*3df0*/  IMAD.MOV.U32 R5, RZ, RZ, R48.reuse ;  /* 0x000000ffff057224 */ /* 0x100fe400078e0030 */
[----:B------:R-:W-:-:S08]  /*3e00*/  IMAD.MOV.U32 R7, RZ, RZ, R48 ;  /* 0x000000ffff077224 */ /* 0x000fd000078e0030 */
[----:B------:R-:W-:Y:S02]  /*3e10*/  @!P3 IMAD.MOV.U32 R4, RZ, RZ, R47 ;  /* 0x000000ffff04b224 */ /* 0x000fe400078e002f */
[--C-:B------:R-:W-:Y:S02]  /*3e20*/  @!P3 IMAD.MOV.U32 R5, RZ, RZ, R46.reuse ;  /* 0x000000ffff05b224 */ /* 0x100fe400078e002e */
[----:B------:R-:W-:-:S07]  /*3e30*/  @!P3 IMAD.MOV.U32 R7, RZ, RZ, R46 ;  /* 0x000000ffff07b224 */ /* 0x000fce00078e002e */
.L_x_56:
[----:B------:R-:W-:Y:S05]  /*3e40*/  BSYNC.RECONVERGENT B0 ;  /* 0x0000000000007941 */ /* 0x000fea0003800200 */
.L_x_55:
[----:B------:R-:W-:Y:S01]  /*3e50*/  BSSY.RECONVERGENT B0, `(.L_x_57) ;  /* 0x000000e000007945 */ /* 0x000fe20003800200 */
[----:B------:R-:W-:Y:S01]  /*3e60*/  IADD3 R10, P3, PT, R6, R9, RZ ;  /* 0x00000009060a7210 */ /* 0x000fe20007f7e0ff */
[----:B------:R-:W-:Y:S01]  /*3e70*/  IMAD.MOV.U32 R6, RZ, RZ, R45 ;  /* 0x000000ffff067224 */ /* 0x000fe200078e002d */
[----:B------:R-:W-:Y:S01]  /*3e80*/  SEL R13, RZ, 0x1, !P0 ;  /* 0x00000001ff0d7807 */ /* 0x000fe20004000000 */
[--C-:B------:R-:W-:Y:S02]  /*3e90*/  IMAD.MOV.U32 R8, RZ, RZ, R44.reuse ;  /* 0x000000ffff087224 */ /* 0x100fe400078e002c */
[----:B------:R-:W-:Y:S01]  /*3ea0*/  IMAD.MOV.U32 R9, RZ, RZ, R44 ;  /* 0x000000ffff097224 */ /* 0x000fe200078e002c */
[----:B------:R-:W-:Y:S07]  /*3eb0*/  @P6 BRA `(.L_x_58) ;  /* 0x00000000001c6947 */ /* 0x000fee0003800000 */
[----:B------:R-:W-:Y:S01]  /*3ec0*/  FSETP.GT.AND P6, PT, R7, R44, PT ;  /* 0x0000002c0700720b */ /* 0x000fe20003fc4000 */
[----:B------:R-:W-:Y:S02]  /*3ed0*/  IMAD.MOV.U32 R6, RZ, RZ, R4 ;  /* 0x000000ffff067224 */ /* 0x000fe400078e0004 */
[----:B------:R-:W-:Y:S02]  /*3ee0*/  IMAD.MOV.U32 R8, RZ, RZ, R5 ;  /* 0x000000ffff087224 */ /* 0x000fe400078e0005 */
[----:B------:R-:W-:-:S08]  /*3ef0*/  IMAD.MOV.U32 R9, RZ, RZ, R7 ;  /* 0x000000ffff097224 */ /* 0x000fd000078e0007 */
[----:B------:R-:W-:Y:S02]  /*3f00*/  @!P6 IMAD.MOV.U32 R6, RZ, RZ, R45 ;  /* 0x000000ffff06e224 */ /* 0x000fe400078e002d */
[--C-:B------:R-:W-:Y:S02]  /*3f10*/  @!P6 IMAD.MOV.U32 R8, RZ, RZ, R44.reuse ;  /* 0x000000ffff08e224 */ /* 0x100fe400078e002c */
[----:B------:R-:W-:-:S07]  /*3f20*/  @!P6 IMAD.MOV.U32 R9, RZ, RZ, R44 ;  /* 0x000000ffff09e224 */ /* 0x000fce00078e002c */
.L_x_58:
[----:B------:R-:W-:Y:S05]  /*3f30*/  BSYNC.RECONVERGENT B0 ;  /* 0x0000000000007941 */ /* 0x000fea0003800200 */
.L_x_57:
        /* <DEDUP_REMOVED lines=12> */
.L_x_60:
[----:B------:R-:W-:Y:S05]  /*4000*/  BSYNC.RECONVERGENT B0 ;  /* 0x0000000000007941 */ /* 0x000fea0003800200 */
.L_x_59:
[----:B------:R-:W-:Y:S01]  /*4010*/  BSSY.RECONVERGENT B0, `(.L_x_61) ;  /* 0x000000e000007945 */ /* 0x000fe20003800200 */
[----:B------:R-:W-:Y:S01]  /*4020*/  ISETP.NE.AND P6, PT, R21, R20, PT ;  /* 0x000000141500720c */ /* 0x000fe20003fc5270 */
[----:B------:R-:W-:Y:S01]  /*4030*/  IMAD.MOV.U32 R6, RZ, RZ, R41 ;  /* 0x000000ffff067224 */ /* 0x000fe200078e0029 */
[----:B------:R-:W-:Y:S01]  /*4040*/  IADD3 R13, P1, PT, R13, R10, RZ ;  /* 0x0000000a0d0d7210 */ /* 0x000fe20007f3e0ff */
[--C-:B------:R-:W-:Y:S02]  /*4050*/  IMAD.MOV.U32 R8, RZ, RZ, R40.reuse ;  /* 0x000000ffff087224 */ /* 0x100fe400078e0028 */
[----:B------:R-:W-:Y:S01]  /*4060*/  IMAD.MOV.U32 R9, RZ, RZ, R40 ;  /* 0x000000ffff097224 */ /* 0x000fe200078e0028 */
[----:B------:R-:W-:Y:S09]  /*4070*/  @P0 BRA `(.L_x_62) ;  /* 0x00000000001c0947 */ /* 0x000ff20003800000 */
[----:B------:R-:W-:Y:S01]  /*4080*/  FSETP.GT.AND P0, PT, R7, R40, PT ;  /* 0x000000280700720b */ /* 0x000fe20003f04000 */
[----:B------:R-:W-:Y:S02]  /*4090*/  IMAD.MOV.U32 R6, RZ, RZ, R4 ;  /* 0x000000ffff067224 */ /* 0x000fe400078e0004 */
[----:B------:R-:W-:Y:S02]  /*40a0*/  IMAD.MOV.U32 R8, RZ, RZ, R5 ;  /* 0x000000ffff087224 */ /* 0x000fe400078e0005 */
[----:B------:R-:W-:-:S08]  /*40b0*/  IMAD.MOV.U32 R9, RZ, RZ, R7 ;  /* 0x000000ffff097224 */ /* 0x000fd000078e0007 */
[----:B------:R-:W-:Y:S02]  /*40c0*/  @!P0 IMAD.MOV.U32 R6, RZ, RZ, R41 ;  /* 0x000000ffff068224 */ /* 0x000fe400078e0029 */
[--C-:B------:R-:W-:Y:S02]  /*40d0*/  @!P0 IMAD.MOV.U32 R8, RZ, RZ, R40.reuse ;  /* 0x000000ffff088224 */ /* 0x100fe400078e0028 */
[----:B------:R-:W-:-:S07]  /*40e0*/  @!P0 IMAD.MOV.U32 R9, RZ, RZ, R40 ;  /* 0x000000ffff098224 */ /* 0x000fce00078e0028 */
.L_x_62:
[----:B------:R-:W-:Y:S05]  /*40f0*/  BSYNC.RECONVERGENT B0 ;  /* 0x0000000000007941 */ /* 0x000fea0003800200 */
.L_x_61:
[----:B------:R-:W-:Y:S01]  /*4100*/  BSSY.RECONVERGENT B0, `(.L_x_63) ;  /* 0x000000e000007945 */ /* 0x000fe20003800200 */
[----:B------:R-:W-:Y:S01]  /*4110*/  ISETP.NE.AND P0, PT, R20, R19, PT ;  /* 0x000000131400720c */ /* 0x000fe20003f05270 */
        /* <DEDUP_REMOVED lines=12> */
.L_x_64:
[----:B------:R-:W-:Y:S05]  /*41e0*/  BSYNC.RECONVERGENT B0 ;  /* 0x0000000000007941 */ /* 0x000fea0003800200 */
.L_x_63:
[----:B------:R-:W-:Y:S01]  /*41f0*/  SEL R6, RZ, 0x1, !P0 ;  /* 0x00000001ff067807 */ /* 0x000fe20004000000 */
[----:B------:R-:W-:Y:S01]  /*4200*/  BSSY.RECONVERGENT B0, `(.L_x_65) ;  /* 0x0000011000007945 */ /* 0x000fe20003800200 */
[----:B------:R-:W-:Y:S01]  /*4210*/  IADD3 R11, P6, PT, R10, R13, RZ ;  /* 0x0000000d0a0b7210 */ /* 0x000fe20007fde0ff */
[--C-:B------:R-:W-:Y:S01]  /*4220*/  IMAD.MOV.U32 R8, RZ, RZ, R36.reuse ;  /* 0x000000ffff087224 */ /* 0x100fe200078e0024 */
[----:B------:R-:W-:Y:S01]  /*4230*/  IADD3.X R16, PT, PT, RZ, RZ, RZ, P5, P4 ;  /* 0x000000ffff107210 */ /* 0x000fe20002fe84ff */
[----:B------:R-:W-:Y:S01]  /*4240*/  IMAD.MOV.U32 R25, RZ, RZ, R36 ;  /* 0x000000ffff197224 */ /* 0x000fe200078e0024 */
[----:B------:R-:W-:Y:S02]  /*4250*/  ISETP.NE.AND P5, PT, R19, R18, PT ;  /* 0x000000121300720c */ /* 0x000fe40003fa5270 */
[----:B------:R-:W-:Y:S01]  /*4260*/  IADD3 R9, P4, PT, R6, R11, RZ ;  /* 0x0000000b06097210 */ /* 0x000fe20007f9e0ff */
[----:B------:R-:W-:Y:S01]  /*4270*/  IMAD.MOV.U32 R6, RZ, RZ, R37 ;  /* 0x000000ffff067224 */ /* 0x000fe200078e0025 */
[----:B------:R-:W-:Y:S01]  /*4280*/  SEL R10, RZ, 0x1, !P5 ;  /* 0x00000001ff0a7807 */ /* 0x000fe20006800000 */
[----:B------:R-:W-:Y:S10]  /*4290*/  @P0 BRA `(.L_x_66) ;  /* 0x00000000001c0947 */ /* 0x000ff40003800000 */
[----:B------:R-:W-:Y:S01]  /*42a0*/  FSETP.GT.AND P0, PT, R7, R36, PT ;  /* 0x000000240700720b */ /* 0x000fe20003f04000 */
[----:B------:R-:W-:Y:S02]  /*42b0*/  IMAD.MOV.U32 R6, RZ, RZ, R4 ;  /* 0x000000ffff067224 */ /* 0x000fe400078e0004 */
[----:B------:R-:W-:Y:S02]  /*42c0*/  IMAD.MOV.U32 R8, RZ, RZ, R5 ;  /* 0x000000ffff087224 */ /* 0x000fe400078e0005 */
[----:B------:R-:W-:-:S08]  /*42d0*/  IMAD.MOV.U32 R25, RZ, RZ, R7 ;  /* 0x000000ffff197224 */ /* 0x000fd000078e0007 */
[----:B------:R-:W-:Y:S02]  /*42e0*/  @!P0 IMAD.MOV.U32 R6, RZ, RZ, R37 ;  /* 0x000000ffff068224 */ /* 0x000fe400078e0025 */
[--C-:B------:R-:W-:Y:S02]  /*42f0*/  @!P0 IMAD.MOV.U32 R8, RZ, RZ, R36.reuse ;  /* 0x000000ffff088224 */ /* 0x100fe400078e0024 */
[----:B------:R-:W-:-:S07]  /*4300*/  @!P0 IMAD.MOV.U32 R25, RZ, RZ, R36 ;  /* 0x000000ffff198224 */ /* 0x000fce00078e0024 */
.L_x_66:
[----:B------:R-:W-:Y:S05]  /*4310*/  BSYNC.RECONVERGENT B0 ;  /* 0x0000000000007941 */ /* 0x000fea0003800200 */
.L_x_65:
[----:B------:R-:W-:Y:S01]  /*4320*/  BSSY.RECONVERGENT B0, `(.L_x_67) ;  /* 0x000000f000007945 */ /* 0x000fe20003800200 */
[----:B------:R-:W-:Y:S01]  /*4330*/  IMAD.X R16, RZ, RZ, R16, P3 ;  /* 0x000000ffff107224 */ /* 0x000fe200018e0610 */
        /* <DEDUP_REMOVED lines=13> */
.L_x_68:
[----:B------:R-:W-:Y:S05]  /*4410*/  BSYNC.RECONVERGENT B0 ;  /* 0x0000000000007941 */ /* 0x000fea0003800200 */
.L_x_67:
[----:B------:R-:W-:Y:S01]  /*4420*/  IMAD.X R14, RZ, RZ, R16, P1 ;  /* 0x000000ffff0e7224 */ /* 0x000fe200008e0610 */
[----:B------:R-:W-:Y:S01]  /*4430*/  BSSY.RECONVERGENT B0, `(.L_x_69) ;  /* 0x000000e000007945 */ /* 0x000fe20003800200 */
[----:B------:R-:W-:Y:S01]  /*4440*/  SEL R8, RZ, 0x1, !P0 ;  /* 0x00000001ff087807 */ /* 0x000fe20004000000 */
[----:B------:R-:W-:Y:S02]  /*4450*/  IMAD.MOV.U32 R6, RZ, RZ, R3 ;  /* 0x000000ffff067224 */ /* 0x000fe400078e0003 */
[----:B------:R-:W-:Y:S02]  /*4460*/  IMAD.MOV.U32 R24, RZ, RZ, R2 ;  /* 0x000000ffff187224 */ /* 0x000fe400078e0002 */
[----:B------:R-:W-:Y:S02]  /*4470*/  IMAD.X R12, RZ, RZ, R14, P6 ;  /* 0x000000ffff0c7224 */ /* 0x000fe400030e060e */
        /* <DEDUP_REMOVED lines=9> */
.L_x_70:
[----:B------:R-:W-:Y:S05]  /*4510*/  BSYNC.RECONVERGENT B0 ;  /* 0x0000000000007941 */ /* 0x000fea0003800200 */
.L_x_69:
[----:B------:R-:W0:Y:S01]  /*4520*/  SHFL.UP PT, R24, R24, 0x1, RZ ;  /* 0x0420000018187989 */ /* 0x000e2200000e00ff */
[----:B------:R-:W-:Y:S01]  /*4530*/  IMAD.X R10, RZ, RZ, R12, P4 ;  /* 0x000000ffff0a7224 */ /* 0x000fe200020e060c */
[----:B------:R-:W-:Y:S02]  /*4540*/  IADD3 R25, P0, PT, R8, R7, RZ ;  /* 0x0000000708197210 */ /* 0x000fe40007f1e0ff */
[----:B------:R-:W-:Y:S01]  /*4550*/  ISETP.GE.AND P4, PT, R57, 0x1, PT ;  /* 0x000000013900780c */ /* 0x000fe20003f86270 */
[----:B------:R-:W-:Y:S01]  /*4560*/  IMAD.X R8, RZ, RZ, R10, P3 ;  /* 0x000000ffff087224 */ /* 0x000fe200018e060a */
[----:B------:R-:W-:Y:S01]  /*4570*/  ISETP.EQ.U32.AND P1, PT, R25, RZ, PT ;  /* 0x000000ff1900720c */ /* 0x000fe20003f22070 */
[----:B------:R-:W1:Y:S01]  /*4580*/  SHFL.UP PT, R2, R25, 0x1, RZ ;  /* 0x0420000019027989 */ /* 0x000e6200000e00ff */
[----:B------:R-:W-:Y:S01]  /*4590*/  ISETP.GE.AND P5, PT, R57, 0x2, PT ;  /* 0x000000023900780c */ /* 0x000fe20003fa6270 */
[----:B------:R-:W-:-:S05]  /*45a0*/  IMAD.X R4, RZ, RZ, R8, P0 ;  /* 0x000000ffff047224 */ /* 0x000fca00000e0608 */
[----:B------:R-:W2:Y:S01]  /*45b0*/  SHFL.UP PT, R3, R4, 0x1, RZ ;  /* 0x0420000004037989 */ /* 0x000ea200000e00ff */
[----:B0-----:R-:W-:-:S04]  /*45c0*/  FSETP.GEU.AND P0, PT, R55, R24, PT ;  /* 0x000000183700720b */ /* 0x001fc80003f0e000 */
[----:B------:R-:W-:Y:S02]  /*45d0*/  ISETP.EQ.AND.EX P0, PT, R4, RZ, !P0, P1 ;  /* 0x000000ff0400720c */ /* 0x000fe40004702310 */
[----:B-1----:R-:W-:Y:S02]  /*45e0*/  SEL R2, R2, RZ, P4 ;  /* 0x000000ff02027207 */ /* 0x002fe40002000000 */
[----:B------:R-:W-:Y:S02]  /*45f0*/  @P4 FSEL R55, R24, R55, P0 ;  /* 0x0000003718374208 */ /* 0x000fe40000000000 */
[----:B------:R-:W-:-:S03]  /*4600*/  IADD3 R25, P1, PT, R2, R25, RZ ;  /* 0x0000001902197210 */ /* 0x000fc60007f3e0ff */
[----:B------:R-:W0:Y:S01]  /*4610*/  SHFL.UP PT, R24, R55, 0x2, RZ ;  /* 0x0440000037187989 */ /* 0x000e2200000e00ff */
[----:B--2---:R-:W-:Y:S02]  /*4620*/  SEL R27, R3, RZ, P4 ;  /* 0x000000ff031b7207 */ /* 0x004fe40002000000 */
[----:B------:R-:W-:Y:S01]  /*4630*/  ISETP.EQ.U32.AND P3, PT, R25, RZ, PT ;  /* 0x000000ff1900720c */ /* 0x000fe20003f62070 */
[----:B------:R-:W1:Y:S02]  /*4640*/  SHFL.UP PT, R3, R6, 0x1, RZ ;  /* 0x0420000006037989 */ /* 0x000e6400000e00ff */
[----:B------:R-:W-:Y:S02]  /*4650*/  IMAD.X R27, R27, 0x1, R4, P1 ;  /* 0x000000011b1b7824 */ /* 0x000fe400008e0604 */
[----:B------:R-:W2:Y:S04]  /*4660*/  SHFL.UP PT, R2, R25, 0x2, RZ ;  /* 0x0440000019027989 */ /* 0x000ea800000e00ff */
[----:B------:R-:W3:Y:S01]  /*4670*/  SHFL.UP PT, R4, R27, 0x2, RZ ;  /* 0x044000001b047989 */ /* 0x000ee200000e00ff */
[----:B0-----:R-:W-:-:S02]  /*4680*/  FSETP.GEU.AND P1, PT, R55, R24, PT ;  /* 0x000000183700720b */ /* 0x001fc40003f2e000 */
[----:B-1----:R-:W-:Y:S02]  /*4690*/  @P4 SEL R6, R3, R6, P0 ;  /* 0x0000000603064207 */ /* 0x002fe40000000000 */
[----:B------:R-:W-:Y:S02]  /*46a0*/  ISETP.EQ.AND.EX P0, PT, R27, RZ, !P1, P3 ;  /* 0x000000ff1b00720c */ /* 0x000fe40004f02330 */
[----:B--2---:R-:W-:Y:S01]  /*46b0*/  SEL R2, R2, RZ, P5 ;  /* 0x000000ff02027207 */ /* 0x004fe20002800000 */
[----:B------:R-:W0:Y:S01]  /*46c0*/  SHFL.UP PT, R3, R6, 0x2, RZ ;  /* 0x0440000006037989 */ /* 0x000e2200000e00ff */
[----:B------:R-:W-:Y:S02]  /*46d0*/  @P5 FSEL R55, R24, R55, P0 ;  /* 0x0000003718375208 */ /* 0x000fe40000000000 */
[----:B------:R-:W-:Y:S02]  /*46e0*/  IADD3 R5, P1, PT, R2, R25, RZ ;  /* 0x0000001902057210 */ /* 0x000fe40007f3e0ff */
[----:B---3--:R-:W-:Y:S01]  /*46f0*/  SEL R4, R4, RZ, P5 ;  /* 0x000000ff04047207 */ /* 0x008fe20002800000 */
[----:B------:R-:W1:Y:S01]  /*4700*/  SHFL.UP PT, R24, R55, 0x4, RZ ;  /* 0x0480000037187989 */ /* 0x000e6200000e00ff */
[----:B------:R-:W-:-:S02]  /*4710*/  ISETP.GE.AND P3, PT, R57, 0x4, PT ;  /* 0x000000043900780c */ /* 0x000fc40003f66270 */
[----:B------:R-:W-:Y:S01]  /*4720*/  ISETP.GE.AND P4, PT, R57, 0x8, PT ;  /* 0x000000083900780c */ /* 0x000fe20003f86270 */
[----:B------:R-:W-:Y:S01]  /*4730*/  IMAD.X R27, R4, 0x1, R27, P1 ;  /* 0x00000001041b7824 */ /* 0x000fe200008e061b */
[----:B------:R-:W2:Y:S01]  /*4740*/  SHFL.UP PT, R2, R5, 0x4, RZ ;  /* 0x0480000005027989 */ /* 0x000ea200000e00ff */
[----:B------:R-:W-:-:S03]  /*4750*/  ISETP.EQ.U32.AND P1, PT, R5, RZ, PT ;  /* 0x000000ff0500720c */ /* 0x000fc60003f22070 */
[----:B------:R-:W3:Y:S01]  /*4760*/  SHFL.UP PT, R4, R27, 0x4, RZ ;  /* 0x048000001b047989 */ /* 0x000ee200000e00ff */
[----:B0-----:R-:W-:Y:S02]  /*4770*/  @P5 SEL R6, R3, R6, P0 ;  /* 0x0000000603065207 */ /* 0x001fe40000000000 */
[----:B------:R-:W-:-:S03]  /*4780*/  ISETP.NE.AND P5, PT, R57, 0x1f, PT ;  /* 0x0000001f3900780c */ /* 0x000fc60003fa5270 */
[----:B------:R-:W0:Y:S01]  /*4790*/  SHFL.UP PT, R3, R6, 0x4, RZ ;  /* 0x0480000006037989 */ /* 0x000e2200000e00ff */
[----:B-1----:R-:W-:-:S04]  /*47a0*/  FSETP.GEU.AND P0, PT, R55, R24, PT ;  /* 0x000000183700720b */ /* 0x002fc80003f0e000 */
[----:B------:R-:W-:Y:S02]  /*47b0*/  ISETP.EQ.AND.EX P0, PT, R27, RZ, !P0, P1 ;  /* 0x000000ff1b00720c */ /* 0x000fe40004702310 */
[----:B--2---:R-:W-:Y:S02]  /*47c0*/  SEL R2, R2, RZ, P3 ;  /* 0x000000ff02027207 */ /* 0x004fe40001800000 */
[----:B------:R-:W-:Y:S02]  /*47d0*/  @P3 FSEL R55, R24, R55, P0 ;  /* 0x0000003718373208 */ /* 0x000fe40000000000 */
[----:B------:R-:W-:Y:S02]  /*47e0*/  IADD3 R25, P1, PT, R2, R5, RZ ;  /* 0x0000000502197210 */ /* 0x000fe40007f3e0ff */
[----:B---3--:R-:W-:Y:S01]  /*47f0*/  SEL R4, R4, RZ, P3 ;  /* 0x000000ff04047207 */ /* 0x008fe20001800000 */
[----:B------:R-:W1:Y:S01]  /*4800*/  SHFL.UP PT, R24, R55, 0x8, RZ ;  /* 0x0500000037187989 */ /* 0x000e6200000e00ff */
[----:B------:R-:W-:-:S03]  /*4810*/  @!P5 LEA R53, R0, UR4, 0x4 ;  /* 0x000000040035dc11 */ /* 0x000fc6000f8e20ff */
[----:B------:R-:W-:Y:S01]  /*4820*/  IMAD.X R27, R4, 0x1, R27, P1 ;  /* 0x00000001041b7824 */ /* 0x000fe200008e061b */
[----:B------:R-:W2:Y:S01]  /*4830*/  SHFL.UP PT, R2, R25, 0x8, RZ ;  /* 0x0500000019027989 */ /* 0x000ea200000e00ff */
[----:B------:R-:W-:-:S03]  /*4840*/  ISETP.EQ.U32.AND P1, PT, R25, RZ, PT ;  /* 0x000000ff1900720c */ /* 0x000fc60003f22070 */
[----:B------:R-:W3:Y:S01]  /*4850*/  SHFL.UP PT, R4, R27, 0x8, RZ ;  /* 0x050000001b047989 */ /* 0x000ee200000e00ff */
[----:B0-----:R-:W-:-:S05]  /*4860*/  @P3 SEL R6, R3, R6, P0 ;  /* 0x0000000603063207 */ /* 0x001fca0000000000 */
        /* <DEDUP_REMOVED lines=8> */
[----:B------:R-:W-:-:S02]  /*48f0*/  ISETP.EQ.U32.AND P1, PT, R5, RZ, PT ;  /* 0x000000ff0500720c */ /* 0x000fc40003f22070 */
[----:B0-----:R-:W-:Y:S01]  /*4900*/  @P4 SEL R6, R3, R6, P0 ;  /* 0x0000000603064207 */ /* 0x001fe20000000000 */
[----:B------:R-:W-:Y:S01]  /*4910*/  IMAD.X R25, R4, 0x1, R27, P3 ;  /* 0x0000000104197824 */ /* 0x000fe200018e061b */
[----:B------:R-:W0:Y:S01]  /*4920*/  SHFL.UP PT, R2, R5, 0x10, RZ ;  /* 0x0600000005027989 */ /* 0x000e2200000e00ff */
[----:B------:R-:W-:-:S03]  /*4930*/  ISETP.GE.AND P3, PT, R57, 0x10, PT ;  /* 0x000000103900780c */ /* 0x000fc60003f66270 */
[----:B------:R-:W2:Y:S04]  /*4940*/  SHFL.UP PT, R4, R25, 0x10, RZ ;  /* 0x0600000019047989 */ /* 0x000ea800000e00ff */
[----:B------:R-:W3:Y:S01]  /*4950*/  SHFL.UP PT, R31, R6, 0x10, RZ ;  /* 0x06000000061f7989 */ /* 0x000ee200000e00ff */
[----:B-1----:R-:W-:-:S04]  /*4960*/  FSETP.GEU.AND P0, PT, R55, R30, PT ;  /* 0x0000001e3700720b */ /* 0x002fc80003f0e000 */
[----:B------:R-:W-:Y:S02]  /*4970*/  ISETP.EQ.AND.EX P0, PT, R25, RZ, !P0, P1 ;  /* 0x000000ff1900720c */ /* 0x000fe40004702310 */
[----:B0-----:R-:W-:Y:S02]  /*4980*/  SEL R2, R2, RZ, P3 ;  /* 0x000000ff02027207 */ /* 0x001fe40001800000 */
[----:B------:R-:W-:Y:S02]  /*4990*/  FSEL R30, R30, R55, P0 ;  /* 0x000000371e1e7208 */ /* 0x000fe40000000000 */
[----:B------:R-:W-:Y:S02]  /*49a0*/  IADD3 R32, P4, PT, R2, R5, RZ ;  /* 0x0000000502207210 */ /* 0x000fe40007f9e0ff */
[----:B--2---:R-:W-:Y:S02]  /*49b0*/  SEL R4, R4, RZ, P3 ;  /* 0x000000ff04047207 */ /* 0x004fe40001800000 */
[----:B---3--:R-:W-:-:S02]  /*49c0*/  SEL R31, R31, R6, P0 ;  /* 0x000000061f1f7207 */ /* 0x008fc40000000000 */
[----:B------:R-:W-:Y:S01]  /*49d0*/  FSEL R55, R55, R30, !P3 ;  /* 0x0000001e37377208 */ /* 0x000fe20005800000 */
[----:B------:R-:W-:Y:S01]  /*49e0*/  IMAD.X R33, R4, 0x1, R25, P4 ;  /* 0x0000000104217824 */ /* 0x000fe200020e0619 */
[----:B------:R-:W-:Y:S01]  /*49f0*/  SEL R54, R6, R31, !P3 ;  /* 0x0000001f06367207 */ /* 0x000fe20005800000 */
[----:B------:R-:W-:Y:S01]  /*4a00*/  @!P5 STS.64 [R53+0x8], R30 ;  /* 0x0000081e3500d388 */ /* 0x000fe20000000a00 */
[----:B------:R-:W-:-:S03]  /*4a10*/  ISETP.NE.AND P3, PT, R0, 0x3, PT ;  /* 0x000000030000780c */ /* 0x000fc60003f65270 */
[----:B------:R-:W-:Y:S01]  /*4a20*/  @!P5 STS.64 [R53], R32 ;  /* 0x000000203500d388 */ /* 0x000fe20000000a00 */
[----:B------:R-:W-:Y:S06]  /*4a30*/  BAR.SYNC.DEFER_BLOCKING 0x0 ;  /* 0x0000000000007b1d */ /* 0x000fec0000010000 */
[----:B------:R-:W0:Y:S04]  /*4a40*/  LDS.64 R24, [UR4+0x10] ;  /* 0x00001004ff187984 */ /* 0x000e280008000a00 */
[----:B------:R-:W1:Y:S04]  /*4a50*/  LDS.64 R26, [UR4] ;  /* 0x00000004ff1a7984 */ /* 0x000e680008000a00 */
[----:B------:R-:W-:Y:S04]  /*4a60*/  LDS.64 R4, [UR4+0x8] ;  /* 0x00000804ff047984 */ /* 0x000fe80008000a00 */
[----:B------:R-:W2:Y:S04]  /*4a70*/  LDS.64 R50, [UR4+0x18] ;  /* 0x00001804ff327984 */ /* 0x000ea80008000a00 */
[----:B------:R-:W3:Y:S04]  /*4a80*/  LDS.64 R2, [UR4+0x20] ;  /* 0x00002004ff027984 */ /* 0x000ee80008000a00 */
[----:B------:R-:W4:Y:S04]  /*4a90*/  LDS.64 R28, [UR4+0x28] ;  /* 0x00002804ff1c7984 */ /* 0x000f280008000a00 */
[----:B------:R-:W5:Y:S01]  /*4aa0*/  LDS.64 R52, [UR4+0x30] ;  /* 0x00003004ff347984 */ /* 0x000f620008000a00 */
[----:B0-----:R-:W-:-:S02]  /*4ab0*/  ISETP.EQ.U32.AND P0, PT, R24, RZ, PT ;  /* 0x000000ff1800720c */ /* 0x001fc40003f02070 */
[----:B-1----:R-:W-:-:S05]  /*4ac0*/  IADD3 R63, P4, PT, R26, R24, RZ ;  /* 0x000000181a3f7210 */ /* 0x002fca0007f9e0ff */
[----:B------:R-:W-:Y:S01]  /*4ad0*/  IMAD.X R67, R27, 0x1, R25, P4 ;  /* 0x000000011b437824 */ /* 0x000fe200020e0619 */
[----:B------:R-:W-:Y:S02]  /*4ae0*/  ISETP.NE.AND P4, PT, R0, 0x2, PT ;  /* 0x000000020000780c */ /* 0x000fe40003f85270 */
[----:B--2---:R-:W-:Y:S02]  /*4af0*/  FSETP.GT.AND P1, PT, R4, R50, PT ;  /* 0x000000320400720b */ /* 0x004fe40003f24000 */
[----:B------:R-:W-:Y:S02]  /*4b00*/  SEL R64, R63, R26, !P4 ;  /* 0x0000001a3f407207 */ /* 0x000fe40006000000 */
[----:B------:R-:W-:Y:S02]  /*4b10*/  ISETP.EQ.AND.EX P1, PT, R25, RZ, P1, P0 ;  /* 0x000000ff1900720c */ /* 0x000fe40000f22300 */
[----:B------:R-:W0:Y:S01]  /*4b20*/  LDS.64 R24, [UR4+0x38] ;  /* 0x00003804ff187984 */ /* 0x000e220008000a00 */
[----:B---3--:R-:W-:-:S02]  /*4b30*/  IADD3 R63, P6, PT, R2, R63, RZ ;  /* 0x0000003f023f7210 */ /* 0x008fc40007fde0ff */
[----:B------:R-:W-:Y:S02]  /*4b40*/  FSEL R61, R4, R50, P1 ;  /* 0x00000032043d7208 */ /* 0x000fe40000800000 */
[----:B------:R-:W-:Y:S02]  /*4b50*/  ISETP.EQ.U32.AND P5, PT, R2, RZ, PT ;  /* 0x000000ff0200720c */ /* 0x000fe40003fa2070 */
[----:B----4-:R-:W-:Y:S02]  /*4b60*/  FSETP.GT.AND P0, PT, R61, R28, PT ;  /* 0x0000001c3d00720b */ /* 0x010fe40003f04000 */
[----:B------:R-:W-:Y:S01]  /*4b70*/  SEL R66, R67, R27, !P4 ;  /* 0x0000001b43427207 */ /* 0x000fe20006000000 */
[C---:B------:R-:W-:Y:S01]  /*4b80*/  IMAD.X R67, R3.reuse, 0x1, R67, P6 ;  /* 0x0000000103437824 */ /* 0x040fe200030e0643 */
[----:B------:R-:W-:Y:S01]  /*4b90*/  ISETP.EQ.AND.EX P0, PT, R3, RZ, P0, P5 ;  /* 0x000000ff0300720c */ /* 0x000fe20000702350 */
[----:B------:R-:W1:Y:S01]  /*4ba0*/  LDS.64 R26, [UR4+0x40] ;  /* 0x00004004ff1a7984 */ /* 0x000e620008000a00 */
[----:B------:R-:W-:-:S02]  /*4bb0*/  ISETP.NE.AND P5, PT, R0, 0x1, PT ;  /* 0x000000010000780c */ /* 0x000fc40003fa5270 */
[C---:B------:R-:W-:Y:S01]  /*4bc0*/  SEL R51, R5.reuse, R51, P1 ;  /* 0x0000003305337207 */ /* 0x040fe20000800000 */
[----:B------:R-:W2:Y:S01]  /*4bd0*/  LDS.64 R2, [UR4+0x48] ;  /* 0x00004804ff027984 */ /* 0x000ea20008000a00 */
[----:B------:R-:W-:Y:S02]  /*4be0*/  FSEL R4, R4, RZ, !P5 ;  /* 0x000000ff04047208 */ /* 0x000fe40006800000 */
[----:B------:R-:W-:Y:S02]  /*4bf0*/  SEL R30, R5, RZ, !P5 ;  /* 0x000000ff051e7207 */ /* 0x000fe40006800000 */
[C---:B------:R-:W-:Y:S02]  /*4c00*/  FSEL R62, R61.reuse, R4, !P4 ;  /* 0x000000043d3e7208 */ /* 0x040fe40006000000 */
[----:B------:R-:W-:Y:S01]  /*4c10*/  FSEL R61, R61, R28, P0 ;  /* 0x0000001c3d3d7208 */ /* 0x000fe20000000000 */
[----:B------:R-:W3:Y:S01]  /*4c20*/  LDS.64 R4, [UR4+0x50] ;  /* 0x00005004ff047984 */ /* 0x000ee20008000a00 */
[----:B-----5:R-:W-:-:S02]  /*4c30*/  ISETP.EQ.U32.AND P5, PT, R52, RZ, PT ;  /* 0x000000ff3400720c */ /* 0x020fc40003fa2070 */
[C---:B------:R-:W-:Y:S02]  /*4c40*/  SEL R30, R51.reuse, R30, !P4 ;  /* 0x0000001e331e7207 */ /* 0x040fe40006000000 */
[----:B------:R-:W-:Y:S02]  /*4c50*/  SEL R29, R51, R29, P0 ;  /* 0x0000001d331d7207 */ /* 0x000fe40000000000 */
[----:B------:R-:W-:Y:S01]  /*4c60*/  IADD3 R31, P6, PT, R52, R63, RZ ;  /* 0x0000003f341f7210 */ /* 0x000fe20007fde0ff */
[----:B------:R-:W4:Y:S01]  /*4c70*/  LDS.64 R50, [UR4+0x58] ;  /* 0x00005804ff327984 */ /* 0x000f220008000a00 */
[----:B------:R-:W-:Y:S02]  /*4c80*/  SEL R6, R63, R64, !P3 ;  /* 0x000000403f067207 */ /* 0x000fe40005800000 */
[----:B------:R-:W-:Y:S01]  /*4c90*/  SEL R28, R67, R66, !P3 ;  /* 0x00000042431c7207 */ /* 0x000fe20005800000 */
[----:B------:R-:W-:Y:S01]  /*4ca0*/  IMAD.X R67, R53, 0x1, R67, P6 ;  /* 0x0000000135437824 */ /* 0x000fe200030e0643 */
[----:B------:R-:W-:-:S02]  /*4cb0*/  FSEL R62, R61, R62, !P3 ;  /* 0x0000003e3d3e7208 */ /* 0x000fc40005800000 */
[----:B------:R-:W-:Y:S02]  /*4cc0*/  SEL R52, R29, R30, !P3 ;  /* 0x0000001e1d347207 */ /* 0x000fe40005800000 */
[----:B0-----:R-:W-:Y:S02]  /*4cd0*/  FSETP.GT.AND P1, PT, R61, R24, PT ;  /* 0x000000183d00720b */ /* 0x001fe40003f24000 */
[----:B------:R-:W-:Y:S02]  /*4ce0*/  ISETP.NE.AND P3, PT, R0, 0x6, PT ;  /* 0x000000060000780c */ /* 0x000fe40003f65270 */
[----:B------:R-:W-:-:S04]  /*4cf0*/  ISETP.EQ.AND.EX P1, PT, R53, RZ, P1, P5 ;  /* 0x000000ff3500720c */ /* 0x000fc80000f22350 */
[----:B------:R-:W-:Y:S02]  /*4d00*/  FSEL R63, R61, R24, P1 ;  /* 0x000000183d3f7208 */ /* 0x000fe40000800000 */
[----:B------:R-:W-:Y:S02]  /*4d10*/  SEL R61, R29, R25, P1 ;  /* 0x000000191d3d7207 */ /* 0x000fe40000800000 */
[C---:B-1----:R-:W-:Y:S01]  /*4d20*/  IADD3 R53, P5, PT, R26.reuse, R31, RZ ;  /* 0x0000001f1a357210 */ /* 0x042fe20007fbe0ff */
[----:B------:R-:W0:Y:S01]  /*4d30*/  LDS.64 R24, [UR4+0x60] ;  /* 0x00006004ff187984 */ /* 0x000e220008000a00 */
[----:B------:R-:W-:Y:S02]  /*4d40*/  ISETP.EQ.U32.AND P4, PT, R26, RZ, PT ;  /* 0x000000ff1a00720c */ /* 0x000fe40003f82070 */
[----:B--2---:R-:W-:Y:S01]  /*4d50*/  FSETP.GT.AND P0, PT, R63, R2, PT ;  /* 0x000000023f00720b */ /* 0x004fe20003f04000 */
[----:B------:R-:W-:Y:S01]  /*4d60*/  IMAD.X R65, R27, 0x1, R67, P5 ;  /* 0x000000011b417824 */ /* 0x000fe200028e0643 */
[----:B------:R-:W-:-:S02]  /*4d70*/  ISETP.NE.AND P5, PT, R0, 0x4, PT ;  /* 0x000000040000780c */ /* 0x000fc40003fa5270 */
[----:B------:R-:W-:Y:S02]  /*4d80*/  ISETP.EQ.AND.EX P0, PT, R27, RZ, P0, P4 ;  /* 0x000000ff1b00720c */ /* 0x000fe40000702340 */
[----:B------:R-:W1:Y:S01]  /*4d90*/  LDS.64 R26, [UR4+0x68] ;  /* 0x00006804ff1a7984 */ /* 0x000e620008000a00 */
[C---:B------:R-:W-:Y:S02]  /*4da0*/  ISETP.NE.AND P4, PT, R0.reuse, 0x5, PT ;  /* 0x000000050000780c */ /* 0x040fe40003f85270 */
[----:B------:R-:W-:Y:S02]  /*4db0*/  ISETP.NE.AND P1, PT, R0, 0x7, PT ;  /* 0x000000070000780c */ /* 0x000fe40003f25270 */
[----:B------:R-:W-:Y:S02]  /*4dc0*/  SEL R0, R31, R6, !P5 ;  /* 0x000000061f007207 */ /* 0x000fe40006800000 */
[----:B------:R-:W-:Y:S01]  /*4dd0*/  SEL R6, R67, R28, !P5 ;  /* 0x0000001c43067207 */ /* 0x000fe20006800000 */
[----:B------:R-:W-:Y:S01]  /*4de0*/  LDS.64 R30, [UR4+0x78] ;  /* 0x00007804ff1e7984 */ /* 0x000fe20008000a00 */
[----:B------:R-:W-:-:S02]  /*4df0*/  FSEL R62, R63, R62, !P5 ;  /* 0x0000003e3f3e7208 */ /* 0x000fc40006800000 */
[----:B------:R-:W-:Y:S01]  /*4e00*/  FSEL R63, R63, R2, P0 ;  /* 0x000000023f3f7208 */ /* 0x000fe20000000000 */
[----:B------:R-:W2:Y:S01]  /*4e10*/  LDS.64 R28, [UR4+0x70] ;  /* 0x00007004ff1c7984 */ /* 0x000ea20008000a00 */
[----:B------:R-:W-:Y:S02]  /*4e20*/  SEL R3, R61, R3, P0 ;  /* 0x000000033d037207 */ /* 0x000fe40000000000 */
[----:B---3--:R-:W-:Y:S02]  /*4e30*/  ISETP.EQ.U32.AND P6, PT, R4, RZ, PT ;  /* 0x000000ff0400720c */ /* 0x008fe40003fc2070 */
[----:B----4-:R-:W-:Y:S02]  /*4e40*/  FSETP.GT.AND P0, PT, R63, R50, PT ;  /* 0x000000323f00720b */ /* 0x010fe40003f04000 */
[----:B------:R-:W-:Y:S02]  /*4e50*/  SEL R52, R61, R52, !P5 ;  /* 0x000000343d347207 */ /* 0x000fe40006800000 */
[----:B------:R-:W-:-:S02]  /*4e60*/  ISETP.EQ.AND.EX P0, PT, R5, RZ, P0, P6 ;  /* 0x000000ff0500720c */ /* 0x000fc40000702360 */
[----:B------:R-:W-:Y:S02]  /*4e70*/  SEL R0, R53, R0, !P4 ;  /* 0x0000000035007207 */ /* 0x000fe40006000000 */
[----:B------:R-:W-:Y:S02]  /*4e80*/  IADD3 R53, P5, PT, R4, R53, RZ ;  /* 0x0000003504357210 */ /* 0x000fe40007fbe0ff */
[C---:B------:R-:W-:Y:S01]  /*4e90*/  FSEL R62, R63.reuse, R62, !P4 ;  /* 0x0000003e3f3e7208 */ /* 0x040fe20006000000 */
[----:B------:R-:W3:Y:S01]  /*4ea0*/  SHFL.UP PT, R4, R54, 0x1, RZ ;  /* 0x0420000036047989 */ /* 0x000ee200000e00ff */
[----:B------:R-:W-:Y:S01]  /*4eb0*/  FSEL R63, R63, R50, P0 ;  /* 0x000000323f3f7208 */ /* 0x000fe20000000000 */
[----:B------:R-:W-:Y:S01]  /*4ec0*/  IMAD.X R61, R5, 0x1, R65, P5 ;  /* 0x00000001053d7824 */ /* 0x000fe200028e0641 */
[----:B------:R-:W-:Y:S01]  /*4ed0*/  SEL R2, R65, R6, !P4 ;  /* 0x0000000641027207 */ /* 0x000fe20006000000 */
[----:B------:R-:W4:Y:S01]  /*4ee0*/  SHFL.UP PT, R5, R33, 0x1, RZ ;  /* 0x0420000021057989 */ /* 0x000f2200000e00ff */
[----:B------:R-:W-:-:S02]  /*4ef0*/  SEL R52, R3, R52, !P4 ;  /* 0x0000003403347207 */ /* 0x000fc40006000000 */
[----:B------:R-:W-:Y:S01]  /*4f00*/  SEL R51, R3, R51, P0 ;  /* 0x0000003303337207 */ /* 0x000fe20000000000 */
[----:B------:R5:W3:Y:S01]  /*4f10*/  SHFL.UP PT, R6, R32, 0x1, RZ ;  /* 0x0420000020067989 */ /* 0x000ae200000e00ff */
[----:B------:R-:W-:Y:S02]  /*4f20*/  SEL R0, R53, R0, !P3 ;  /* 0x0000000035007207 */ /* 0x000fe40005800000 */
[C---:B0-----:R-:W-:Y:S01]  /*4f30*/  ISETP.EQ.U32.AND P4, PT, R24.reuse, RZ, PT ;  /* 0x000000ff1800720c */ /* 0x041fe20003f82070 */
[----:B------:R0:W0:Y:S01]  /*4f40*/  SHFL.UP PT, R3, R55, 0x1, RZ ;  /* 0x0420000037037989 */ /* 0x00002200000e00ff */
[----:B-1----:R-:W-:Y:S02]  /*4f50*/  FSETP.GT.AND P0, PT, R63, R26, PT ;  /* 0x0000001a3f00720b */ /* 0x002fe40003f04000 */
[----:B------:R-:W-:Y:S02]  /*4f60*/  IADD3 R53, P5, PT, R24, R53, RZ ;  /* 0x0000003518357210 */ /* 0x000fe40007fbe0ff */
[----:B------:R-:W-:-:S02]  /*4f70*/  ISETP.EQ.AND.EX P0, PT, R25, RZ, P0, P4 ;  /* 0x000000ff1900720c */ /* 0x000fc40000702340 */
[----:B------:R-:W-:Y:S01]  /*4f80*/  FSEL R62, R63, R62, !P3 ;  /* 0x0000003e3f3e7208 */ /* 0x000fe20005800000 */
[----:B------:R-:W-:Y:S01]  /*4f90*/  IMAD.X R25, R25, 0x1, R61, P5 ;  /* 0x0000000119197824 */ /* 0x000fe200028e063d */
[----:B------:R-:W-:Y:S02]  /*4fa0*/  ISETP.GE.U32.AND P5, PT, R59, 0x20, PT ;  /* 0x000000203b00780c */ /* 0x000fe40003fa6070 */
[----:B------:R-:W-:Y:S02]  /*4fb0*/  FSEL R63, R63, R26, P0 ;  /* 0x0000001a3f3f7208 */ /* 0x000fe40000000000 */
[----:B------:R-:W-:Y:S02]  /*4fc0*/  SEL R2, R61, R2, !P3 ;  /* 0x000000023d027207 */ /* 0x000fe40005800000 */
[C---:B------:R-:W-:Y:S02]  /*4fd0*/  SEL R52, R51.reuse, R52, !P3 ;  /* 0x0000003433347207 */ /* 0x040fe40005800000 */
[----:B------:R-:W-:-:S02]  /*4fe0*/  SEL R27, R51, R27, P0 ;  /* 0x0000001b331b7207 */ /* 0x000fc40000000000 */
[C---:B--2---:R-:W-:Y:S02]  /*4ff0*/  ISETP.EQ.U32.AND P3, PT, R28.reuse, RZ, PT ;  /* 0x000000ff1c00720c */ /* 0x044fe40003f62070 */
[----:B------:R-:W-:Y:S02]  /*5000*/  FSETP.GT.AND P0, PT, R63, R30, PT ;  /* 0x0000001e3f00720b */ /* 0x000fe40003f04000 */
[----:B-----5:R-:W-:Y:S02]  /*5010*/  IADD3 R32, P4, PT, R28, R53, RZ ;  /* 0x000000351c207210 */ /* 0x020fe40007f9e0ff */
[----:B------:R-:W-:Y:S02]  /*5020*/  ISETP.EQ.AND.EX P0, PT, R29, RZ, P0, P3 ;  /* 0x000000ff1d00720c */ /* 0x000fe40000702330 */
[----:B------:R-:W-:Y:S01]  /*5030*/  SEL R51, R53, R0, !P1 ;  /* 0x0000000035337207 */ /* 0x000fe20004800000 */
[----:B------:R-:W-:Y:S01]  /*5040*/  IMAD.X R33, R29, 0x1, R25, P4 ;  /* 0x000000011d217824 */ /* 0x000fe200020e0619 */
[----:B------:R-:W-:-:S02]  /*5050*/  SEL R0, R25, R2, !P1 ;  /* 0x0000000219007207 */ /* 0x000fc40004800000 */
[C---:B------:R-:W-:Y:S02]  /*5060*/  SEL R25, R27.reuse, R52, !P1 ;  /* 0x000000341b197207 */ /* 0x040fe40004800000 */
[----:B------:R-:W-:Y:S02]  /*5070*/  SEL R31, R27, R31, P0 ;  /* 0x0000001f1b1f7207 */ /* 0x000fe40000000000 */
[C---:B------:R-:W-:Y:S02]  /*5080*/  FSEL R62, R63.reuse, R62, !P1 ;  /* 0x0000003e3f3e7208 */ /* 0x040fe40004800000 */
[----:B------:R-:W-:Y:S01]  /*5090*/  FSEL R30, R63, R30, P0 ;  /* 0x0000001e3f1e7208 */ /* 0x000fe20000000000 */
[----:B0--34-:R-:W-:Y:S06]  /*50a0*/  @!P5 BRA `(.L_x_71) ;  /* 0x000000000030d947 */ /* 0x019fec0003800000 */
[----:B------:R-:W-:Y:S02]  /*50b0*/  ISETP.NE.AND P2, PT, R57, RZ, PT ;  /* 0x000000ff3900720c */ /* 0x000fe40003f45270 */
[----:B------:R-:W-:Y:S02]  /*50c0*/  FSETP.GT.AND P0, PT, R62, R3, PT ;  /* 0x000000033e00720b */ /* 0x000fe40003f04000 */
[C---:B------:R-:W-:Y:S02]  /*50d0*/  ISETP.EQ.U32.AND P1, PT, R6.reuse, RZ, PT ;  /* 0x000000ff0600720c */ /* 0x040fe40003f22070 */
[----:B------:R-:W-:Y:S02]  /*50e0*/  SEL R6, R6, RZ, P2 ;  /* 0x000000ff06067207 */ /* 0x000fe40001000000 */
[----:B------:R-:W-:Y:S02]  /*50f0*/  ISETP.EQ.AND.EX P0, PT, R5, RZ, P0, P1 ;  /* 0x000000ff0500720c */ /* 0x000fe40000702310 */
[----:B------:R-:W-:-:S02]  /*5100*/  IADD3 R6, P1, PT, R6, R51, RZ ;  /* 0x0000003306067210 */ /* 0x000fc40007f3e0ff */
[----:B------:R-:W-:Y:S02]  /*5110*/  SEL R5, R5, RZ, P2 ;  /* 0x000000ff05057207 */ /* 0x000fe40001000000 */
[----:B------:R-:W-:-:S03]  /*5120*/  ISETP.EQ.OR P0, PT, R57, RZ, P0 ;  /* 0x000000ff3900720c */ /* 0x000fc60000702670 */
[----:B------:R-:W-:Y:S01]  /*5130*/  IMAD.X R5, R5, 0x1, R0, P1 ;  /* 0x0000000105057824 */ /* 0x000fe200008e0600 */
[----:B------:R-:W-:Y:S02]  /*5140*/  SEL R4, R25, R4, P0 ;  /* 0x0000000419047207 */ /* 0x000fe40000000000 */
[----:B------:R-:W-:Y:S01]  /*5150*/  FSEL R3, R62, R3, P0 ;  /* 0x000000033e037208 */ /* 0x000fe20000000000 */
[----:B------:R-:W-:Y:S06]  /*5160*/  BRA `(.L_x_72) ;  /* 0x0000001000f47947 */ /* 0x000fec0003800000 */
.L_x_71:
[----:B------:R-:W0:Y:S01]  /*5170*/  LDC.64 R28, c[0x0][0x3b8] ;  /* 0x0000ee00ff1c7b82 */ /* 0x000e220000000a00 */
[----:B------:R-:W-:Y:S01]  /*5180*/  BSSY.RECONVERGENT B0, `(.L_x_73) ;  /* 0x000000e000007945 */ /* 0x000fe20003800200 */
[----:B0-----:R-:W-:-:S03]  /*5190*/  IMAD.WIDE.U32 R28, R60, 0x4, R28 ;  /* 0x000000043c1c7825 */ /* 0x001fc600078e001c */
[----:B------:R-:W-:Y:S05]  /*51a0*/  @P2 BRA `(.L_x_74) ;  /* 0x00000000002c2947 */ /* 0x000fea0003800000 */
[----:B------:R-:W0:Y:S01]  /*51b0*/  LDC.64 R24, c[0x0][0x3c0] ;  /* 0x0000f000ff187b82 */ /* 0x000e220000000a00 */
[----:B------:R-:W-:Y:S01]  /*51c0*/  IMAD.MOV.U32 R27, RZ, RZ, 0x64 ;  /* 0x00000064ff1b7424 */ /* 0x000fe200078e00ff */
[----:B------:R1:W-:Y:S04]  /*51d0*/  STS.64 [UR4+0xd0], R30 ;  /* 0x0000d01eff007988 */ /* 0x0003e80008000a04 */
[----:B------:R1:W-:Y:S01]  /*51e0*/  STS.64 [UR4+0xc8], R32 ;  /* 0x0000c820ff007988 */ /* 0x0003e20008000a04 */
[----:B0-----:R-:W-:-:S05]  /*51f0*/  IMAD.WIDE.U32 R24, R60, 0x10, R24 ;  /* 0x000000103c187825 */ /* 0x001fca00078e0018 */
[----:B------:R1:W-:Y:S04]  /*5200*/  ST.E.64.STRONG.GPU desc[UR8][R24.64+0x200], R32 ;  /* 0x0002002018007985 */ /* 0x0003e8000c10fb08 */
[----:B------:R1:W-:Y:S01]  /*5210*/  ST.E.64.STRONG.GPU desc[UR8][R24.64+0x208], R30 ;  /* 0x0002081e18007985 */ /* 0x0003e2000c10fb08 */
[----:B------:R-:W-:Y:S06]  /*5220*/  MEMBAR.ALL.GPU ;  /* 0x0000000000007992 */ /* 0x000fec000000a000 */
[----:B------:R-:W-:-:S00]  /*5230*/  ERRBAR ;  /* 0x00000000000079ab */ /* 0x000fc00000000000 */
[----:B------:R-:W-:Y:S06]  /*5240*/  CGAERRBAR ;  /* 0x00000000000075ab */ /* 0x000fec0000000000 */
[----:B------:R1:W-:Y:S02]  /*5250*/  ST.E.STRONG.GPU desc[UR8][R28.64+0x80], R27 ;  /* 0x0000801b1c007985 */ /* 0x0003e4000c10f908 */
.L_x_74:
[----:B------:R-:W-:Y:S05]  /*5260*/  BSYNC.RECONVERGENT B0 ;  /* 0x0000000000007941 */ /* 0x000fea0003800200 */
.L_x_73:
[----:B------:R-:W0:Y:S01]  /*5270*/  LDCU UR5, c[0x0][0x370] ;  /* 0x00006e00ff0577ac */ /* 0x000e220008000800 */
[----:B-1----:R-:W-:-:S05]  /*5280*/  LOP3.LUT R25, RZ, R59, RZ, 0x33, !PT ;  /* 0x0000003bff197212 */ /* 0x002fca00078e33ff */
[----:B------:R-:W-:Y:S01]  /*5290*/  IMAD.IADD R2, R25, 0x1, R60 ;  /* 0x0000000119027824 */ /* 0x000fe200078e023c */
[----:B0-----:R-:W-:-:S09]  /*52a0*/  UISETP.GT.U32.AND UP0, UPT, UR5, 0x1f3, UPT ;  /* 0x000001f30500788c */ /* 0x001fd2000bf04070 */
[----:B------:R-:W-:Y:S05]  /*52b0*/  BRA.U UP0, `(.L_x_75) ;  /* 0x0000000100087547 */ /* 0x000fea000b800000 */
[----:B------:R0:W-:Y:S06]  /*52c0*/  MEMBAR.SC.CTA ;  /* 0x0000000000007992 */ /* 0x0001ec0000000000 */
[----:B0-----:R-:W-:Y:S05]  /*52d0*/  BRA `(.L_x_76) ;  /* 0x0000000000087947 */ /* 0x001fea0003800000 */
.L_x_75:
[----:B------:R-:W-:Y:S05]  /*52e0*/  NANOSLEEP 0x1c2 ;  /* 0x000001c20000795d */ /* 0x000fea0003800000 */
[----:B------:R-:W-:Y:S01]  /*52f0*/  NOP ;  /* 0x0000000000007918 */ /* 0x000fe20000000000 */
.L_x_76:
[----:B------:R-:W-:-:S07]  /*5300*/  IMAD.WIDE R24, R25, 0x4, R28 ;  /* 0x0000000419187825 */ /* 0x000fce00078e021c */
.L_x_78:
[----:B------:R-:W2:Y:S01]  /*5310*/  LD.E.STRONG.GPU R52, desc[UR8][R24.64+0x80] ;  /* 0x0000800818347980 */ /* 0x000ea2000c10f900 */
[----:B------:R-:W-:Y:S05]  /*5320*/  YIELD ;  /* 0x0000000000007946 */ /* 0x000fea0003800000 */
[----:B--2---:R-:W-:Y:S01]  /*5330*/  ISETP.NE.AND P0, PT, R52, 0x63, PT ;  /* 0x000000633400780c */ /* 0x004fe20003f05270 */
[----:B------:R-:W-:Y:S06]  /*5340*/  MEMBAR.SC.GPU ;  /* 0x0000000000007992 */ /* 0x000fec0000002000 */
[----:B------:R-:W-:-:S00]  /*5350*/  ERRBAR ;  /* 0x00000000000079ab */ /* 0x000fc00000000000 */
[----:B------:R-:W-:Y:S06]  /*5360*/  CGAERRBAR ;  /* 0x00000000000075ab */ /* 0x000fec0000000000 */
[----:B------:R-:W-:Y:S01]  /*5370*/  CCTL.IVALL ;  /* 0x00000000ff00798f */ /* 0x000fe20002000000 */
[----:B------:R-:W-:-:S03]  /*5380*/  UMOV UR5, 0xffffffff ;  /* 0xffffffff00057882 */ /* 0x000fc60000000000 */
[----:B------:R-:W-:Y:S05]  /*5390*/  BRA.DIV UR5, `(.L_x_77) ;  /* 0x000000be059c7947 */ /* 0x000fea000b800000 */
[----:B------:R-:W-:-:S13]  /*53a0*/  VOTE.ANY P0, !P0 ;  /* 0x0000000000ff7806 */ /* 0x000fda0004000100 */
.L_x_271:
[----:B------:R-:W-:Y:S05]  /*53b0*/  @P0 BRA `(.L_x_78) ;  /* 0xfffffffc00d40947 */ /* 0x000fea000383ffff */
[----:B------:R-:W-:Y:S01]  /*53c0*/  ISETP.NE.AND P1, PT, R52, 0x65, PT ;  /* 0x000000653400780c */ /* 0x000fe20003f25270 */
[----:B------:R-:W-:-:S12]  /*53d0*/  BSSY.RECONVERGENT B0, `(.L_x_79) ;  /* 0x000000e000007945 */ /* 0x000fd80003800200 */
[----:B------:R-:W-:Y:S05]  /*53e0*/  @!P1 BRA `(.L_x_80) ;  /* 0x0000000000209947 */ /* 0x000fea0003800000 */
[----:B------:R-:W-:Y:S02]  /*53f0*/  ISETP.NE.AND P0, PT, R52, 0x64, PT ;  /* 0x000000643400780c */ /* 0x000fe40003f05270 */
[----:B------:R-:W-:-:S11]  /*5400*/  CS2R R26, SRZ ;  /* 0x00000000001a7805 */ /* 0x000fd6000001ff00 */
[----:B------:R-:W-:Y:S05]  /*5410*/  @P0 BRA `(.L_x_81) ;  /* 0x0000000000240947 */ /* 0x000fea0003800000 */
[----:B------:R-:W0:Y:S02]  /*5420*/  LDC.64 R50, c[0x0][0x3c0] ;  /* 0x0000f000ff327b82 */ /* 0x000e240000000a00 */
[----:B0-----:R-:W-:-:S05]  /*5430*/  IMAD.WIDE R50, R2, 0x10, R50 ;  /* 0x0000001002327825 */ /* 0x001fca00078e0232 */
[----:B------:R0:W5:Y:S04]  /*5440*/  LD.E.64.STRONG.GPU R24, desc[UR8][R50.64+0x200] ;  /* 0x0002000832187980 */ /* 0x000168000c10fb00 */
[----:B------:R0:W5:Y:S01]  /*5450*/  LD.E.64.STRONG.GPU R26, desc[UR8][R50.64+0x208] ;  /* 0x00020808321a7980 */ /* 0x000162000c10fb00 */
[----:B------:R-:W-:Y:S05]  /*5460*/  BRA `(.L_x_81) ;  /* 0x0000000000107947 */ /* 0x000fea0003800000 */
.L_x_80:
[----:B------:R-:W0:Y:S02]  /*5470*/  LDC.64 R50, c[0x0][0x3c8] ;  /* 0x0000f200ff327b82 */ /* 0x000e240000000a00 */
[----:B0-----:R-:W-:-:S05]  /*5480*/  IMAD.WIDE R50, R2, 0x10, R50 ;  /* 0x0000001002327825 */ /* 0x001fca00078e0232 */
[----:B------:R1:W5:Y:S04]  /*5490*/  LD.E.64.STRONG.GPU R24, desc[UR8][R50.64+0x200] ;  /* 0x0002000832187980 */ /* 0x000368000c10fb00 */
[----:B------:R1:W5:Y:S02]  /*54a0*/  LD.E.64.STRONG.GPU R26, desc[UR8][R50.64+0x208] ;  /* 0x00020808321a7980 */ /* 0x000364000c10fb00 */
.L_x_81:
[----:B------:R-:W-:Y:S05]  /*54b0*/  BSYNC.RECONVERGENT B0 ;  /* 0x0000000000007941 */ /* 0x000fea0003800200 */
.L_x_79:
[----:B------:R-:W-:-:S03]  /*54c0*/  UMOV UR5, 0xffffffff ;  /* 0xffffffff00057882 */ /* 0x000fc60000000000 */
[----:B------:R-:W-:Y:S05]  /*54d0*/  BRA.DIV UR5, `(.L_x_82) ;  /* 0x000000be05707947 */ /* 0x000fea000b800000 */
[----:B------:R-:W2:Y:S01]  /*54e0*/  S2R R0, SR_GEMASK ;  /* 0x0000000000007919 */ /* 0x000ea20000003c00 */
[----:B------:R-:W-:Y:S01]  /*54f0*/  VOTE.ANY R54, PT, !P1 ;  /* 0x0000000000367806 */ /* 0x000fe200048e0100 */
[C---:B------:R-:W-:Y:S02]  /*5500*/  VIADD R62, R57.reuse, 0x4 ;  /* 0x00000004393e7836 */ /* 0x040fe40000000000 */
[----:B------:R-:W-:Y:S01]  /*5510*/  VIADD R64, R57, 0x10 ;  /* 0x0000001039407836 */ /* 0x000fe20000000000 */
[----:B--2---:R-:W-:-:S05]  /*5520*/  LOP3.LUT R54, R54, 0x80000000, R0, 0xec, !PT ;  /* 0x8000000036367812 */ /* 0x004fca00078eec00 */
[----:B01----:R-:W-:-:S05]  /*5530*/  VIADD R51, R54, 0xffffffff ;  /* 0xffffffff36337836 */ /* 0x003fca0000000000 */
[----:B------:R-:W-:-:S04]  /*5540*/  LOP3.LUT R51, R54, R51, RZ, 0xc, !PT ;  /* 0x0000003336337212 */ /* 0x000fc800078e0cff */
[----:B------:R-:W0:Y:S02]  /*5550*/  POPC R55, R51 ;  /* 0x0000003300377309 */ /* 0x000e240000000000 */
[----:B0----5:R-:W0:Y:S01]  /*5560*/  SHFL.DOWN PT, R61, R26, 0x1, R55 ;  /* 0x082000001a3d7989 */ /* 0x021e2200000e0037 */
[----:B------:R-:W-:-:S03]  /*5570*/  ISETP.GE.AND P3, PT, R57, R55, PT ;  /* 0x000000373900720c */ /* 0x000fc60003f66270 */
[----:B------:R-:W1:Y:S04]  /*5580*/  SHFL.DOWN PT, R53, R24, 0x1, R55 ;  /* 0x0820000018357989 */ /* 0x000e6800000e0037 */
[----:B------:R-:W-:Y:S04]  /*5590*/  SHFL.DOWN PT, R50, R25, 0x1, R55 ;  /* 0x0820000019327989 */ /* 0x000fe800000e0037 */
[----:B------:R-:W2:Y:S02]  /*55a0*/  SHFL.DOWN PT, R68, R27, 0x1, R55 ;  /* 0x082000001b447989 */ /* 0x000ea400000e0037 */
[----:B------:R-:W-:-:S02]  /*55b0*/  @!P3 ISETP.EQ.U32.AND P2, PT, R24, RZ, PT ;  /* 0x000000ff1800b20c */ /* 0x000fc40003f42070 */
[----:B0-----:R-:W-:-:S04]  /*55c0*/  @!P3 FSETP.GEU.AND P1, PT, R26, R61, PT ;  /* 0x0000003d1a00b20b */ /* 0x001fc80003f2e000 */
[----:B------:R-:W-:Y:S02]  /*55d0*/  @!P3 ISETP.EQ.AND.EX P1, PT, R25, RZ, !P1, P2 ;  /* 0x000000ff1900b20c */ /* 0x000fe40004f22320 */
[----:B-1----:R-:W-:Y:S02]  /*55e0*/  @!P3 IADD3 R53, P2, PT, R53, R24, RZ ;  /* 0x000000183535b210 */ /* 0x002fe40007f5e0ff */
[----:B------:R-:W-:-:S03]  /*55f0*/  @!P3 FSEL R61, R61, R26, P1 ;  /* 0x0000001a3d3db208 */ /* 0x000fc60000800000 */
[----:B------:R-:W-:Y:S01]  /*5600*/  @!P3 IMAD.MOV.U32 R24, RZ, RZ, R53 ;  /* 0x000000ffff18b224 */ /* 0x000fe200078e0035 */
[----:B--2---:R-:W-:Y:S01]  /*5610*/  @!P3 SEL R68, R68, R27, P1 ;  /* 0x0000001b4444b207 */ /* 0x004fe20000800000 */
[----:B------:R-:W-:Y:S02]  /*5620*/  @!P3 IMAD.MOV.U32 R26, RZ, RZ, R61 ;  /* 0x000000ffff1ab224 */ /* 0x000fe400078e003d */
[----:B------:R-:W-:Y:S01]  /*5630*/  VIADD R61, R57, 0x2 ;  /* 0x00000002393d7836 */ /* 0x000fe20000000000 */
[----:B------:R-:W-:Y:S01]  /*5640*/  SHFL.DOWN PT, R51, R24, 0x2, R55 ;  /* 0x0840000018337989 */ /* 0x000fe200000e0037 */
[----:B------:R-:W-:Y:S02]  /*5650*/  @!P3 IMAD.X R50, R50, 0x1, R25, P2 ;  /* 0x000000013232b824 */ /* 0x000fe400010e0619 */
[----:B------:R-:W-:Y:S01]  /*5660*/  @!P3 IMAD.MOV.U32 R27, RZ, RZ, R68 ;  /* 0x000000ffff1bb224 */ /* 0x000fe200078e0044 */
[----:B------:R-:W0:Y:S01]  /*5670*/  SHFL.DOWN PT, R63, R26, 0x2, R55 ;  /* 0x084000001a3f7989 */ /* 0x000e2200000e0037 */
[-C--:B------:R-:W-:Y:S01]  /*5680*/  ISETP.GT.AND P0, PT, R61, R55.reuse, PT ;  /* 0x000000373d00720c */ /* 0x080fe20003f04270 */
[----:B------:R-:W-:Y:S01]  /*5690*/  @!P3 IMAD.MOV.U32 R25, RZ, RZ, R50 ;  /* 0x000000ffff19b224 */ /* 0x000fe200078e0032 */
[----:B------:R-:W-:Y:S01]  /*56a0*/  ISETP.GT.AND P3, PT, R62, R55, PT ;  /* 0x000000373e00720c */ /* 0x000fe20003f64270 */
[----:B------:R-:W1:Y:S04]  /*56b0*/  SHFL.DOWN PT, R68, R27, 0x2, R55 ;  /* 0x084000001b447989 */ /* 0x000e6800000e0037 */
[----:B------:R-:W2:Y:S06]  /*56c0*/  SHFL.DOWN PT, R50, R25, 0x2, R55 ;  /* 0x0840000019327989 */ /* 0x000eac00000e0037 */
[----:B------:R-:W-:-:S02]  /*56d0*/  @!P0 ISETP.EQ.U32.AND P2, PT, R24, RZ, PT ;  /* 0x000000ff1800820c */ /* 0x000fc40003f42070 */
[----:B0-----:R-:W-:-:S04]  /*56e0*/  @!P0 FSETP.GEU.AND P1, PT, R26, R63, PT ;  /* 0x0000003f1a00820b */ /* 0x001fc80003f2e000 */
[----:B------:R-:W-:Y:S02]  /*56f0*/  @!P0 ISETP.EQ.AND.EX P1, PT, R25, RZ, !P1, P2 ;  /* 0x000000ff1900820c */ /* 0x000fe40004f22320 */
[----:B------:R-:W-:Y:S02]  /*5700*/  @!P0 IADD3 R51, P2, PT, R51, R24, RZ ;  /* 0x0000001833338210 */ /* 0x000fe40007f5e0ff */
[----:B------:R-:W-:Y:S02]  /*5710*/  @!P0 FSEL R63, R63, R26, P1 ;  /* 0x0000001a3f3f8208 */ /* 0x000fe40000800000 */
[----:B-1----:R-:W-:Y:S01]  /*5720*/  @!P0 SEL R68, R68, R27, P1 ;  /* 0x0000001b44448207 */ /* 0x002fe20000800000 */
[----:B------:R-:W-:Y:S02]  /*5730*/  @!P0 IMAD.MOV.U32 R24, RZ, RZ, R51 ;  /* 0x000000ffff188224 */ /* 0x000fe400078e0033 */
[----:B------:R-:W-:Y:S02]  /*5740*/  @!P0 IMAD.MOV.U32 R26, RZ, RZ, R63 ;  /* 0x000000ffff1a8224 */ /* 0x000fe400078e003f */
[----:B--2---:R-:W-:Y:S01]  /*5750*/  @!P0 IMAD.X R50, R50, 0x1, R25, P2 ;  /* 0x0000000132328824 */ /* 0x004fe200010e0619 */
[----:B------:R-:W-:Y:S01]  /*5760*/  SHFL.DOWN PT, R51, R24, 0x4, R55 ;  /* 0x0880000018337989 */ /* 0x000fe200000e0037 */
[----:B------:R-:W-:Y:S01]  /*5770*/  @!P0 IMAD.MOV.U32 R27, RZ, RZ, R68 ;  /* 0x000000ffff1b8224 */ /* 0x000fe200078e0044 */
[----:B------:R-:W-:Y:S01]  /*5780*/  @!P3 ISETP.EQ.U32.AND P2, PT, R24, RZ, PT ;  /* 0x000000ff1800b20c */ /* 0x000fe20003f42070 */
[----:B------:R-:W-:Y:S01]  /*5790*/  @!P0 IMAD.MOV.U32 R25, RZ, RZ, R50 ;  /* 0x000000ffff198224 */ /* 0x000fe200078e0032 */
[----:B------:R-:W0:Y:S01]  /*57a0*/  SHFL.DOWN PT, R53, R26, 0x4, R55 ;  /* 0x088000001a357989 */ /* 0x000e2200000e0037 */
[----:B------:R-:W-:-:S03]  /*57b0*/  VIADD R63, R57, 0x8 ;  /* 0x00000008393f7836 */ /* 0x000fc60000000000 */
[----:B------:R-:W1:Y:S02]  /*57c0*/  SHFL.DOWN PT, R68, R27, 0x4, R55 ;  /* 0x088000001b447989 */ /* 0x000e6400000e0037 */
[----:B------:R-:W-:Y:S02]  /*57d0*/  ISETP.GT.AND P0, PT, R63, R55, PT ;  /* 0x000000373f00720c */ /* 0x000fe40003f04270 */
[----:B------:R-:W2:Y:S01]  /*57e0*/  SHFL.DOWN PT, R50, R25, 0x4, R55 ;  /* 0x0880000019327989 */ /* 0x000ea200000e0037 */
        /* <DEDUP_REMOVED lines=13> */
[----:B------:R-:W-:-:S03]  /*58c0*/  ISETP.GT.AND P3, PT, R64, R55, PT ;  /* 0x000000374000720c */ /* 0x000fc60003f64270 */
[----:B------:R-:W1:Y:S04]  /*58d0*/  SHFL.DOWN PT, R68, R27, 0x8, R55 ;  /* 0x090000001b447989 */ /* 0x000e6800000e0037 */
        /* <DEDUP_REMOVED lines=9> */
[----:B------:R-:W0:Y:S01]  /*5970*/  SHFL.DOWN PT, R51, R24, 0x10, R55 ;  /* 0x0a00000018337989 */ /* 0x000e2200000e0037 */
[----:B------:R-:W-:Y:S01]  /*5980*/  @!P0 IMAD.MOV.U32 R27, RZ, RZ, R68 ;  /* 0x000000ffff1b8224 */ /* 0x000fe200078e0044 */
[----:B------:R-:W-:Y:S01]  /*5990*/  @!P3 ISETP.EQ.U32.AND P4, PT, R24, RZ, PT ;  /* 0x000000ff1800b20c */ /* 0x000fe20003f82070 */
[----:B------:R-:W-:Y:S01]  /*59a0*/  @!P0 IMAD.MOV.U32 R25, RZ, RZ, R50 ;  /* 0x000000ffff198224 */ /* 0x000fe200078e0032 */
[----:B------:R-:W1:Y:S01]  /*59b0*/  SHFL.DOWN PT, R53, R26, 0x10, R55 ;  /* 0x0a0000001a357989 */ /* 0x000e6200000e0037 */
[----:B------:R-:W-:-:S03]  /*59c0*/  ISETP.NE.AND P0, PT, R52, 0x65, PT ;  /* 0x000000653400780c */ /* 0x000fc60003f05270 */
[----:B------:R-:W2:Y:S04]  /*59d0*/  SHFL.DOWN PT, R68, R27, 0x10, R55 ;  /* 0x0a0000001b447989 */ /* 0x000ea800000e0037 */
[----:B------:R-:W3:Y:S01]  /*59e0*/  SHFL.DOWN PT, R50, R25, 0x10, R55 ;  /* 0x0a00000019327989 */ /* 0x000ee200000e0037 */
[----:B0-----:R-:W-:Y:S02]  /*59f0*/  @!P3 IADD3 R51, P2, PT, R51, R24, RZ ;  /* 0x000000183333b210 */ /* 0x001fe40007f5e0ff */
[----:B-1----:R-:W-:-:S03]  /*5a00*/  @!P3 FSETP.GEU.AND P1, PT, R26, R53, PT ;  /* 0x000000351a00b20b */ /* 0x002fc60003f2e000 */
[----:B------:R-:W-:Y:S01]  /*5a10*/  @!P3 IMAD.MOV.U32 R24, RZ, RZ, R51 ;  /* 0x000000ffff18b224 */ /* 0x000fe200078e0033 */
[----:B------:R-:W-:Y:S02]  /*5a20*/  @!P3 ISETP.EQ.AND.EX P1, PT, R25, RZ, !P1, P4 ;  /* 0x000000ff1900b20c */ /* 0x000fe40004f22340 */
[----:B------:R-:W-:Y:S02]  /*5a30*/  VOTE.ALL P4, P0 ;  /* 0x0000000000ff7806 */ /* 0x000fe40000080000 */
[----:B--2---:R-:W-:Y:S01]  /*5a40*/  @!P3 SEL R68, R68, R27, P1 ;  /* 0x0000001b4444b207 */ /* 0x004fe20000800000 */
[----:B---3--:R-:W-:Y:S01]  /*5a50*/  @!P3 IMAD.X R50, R50, 0x1, R25, P2 ;  /* 0x000000013232b824 */ /* 0x008fe200010e0619 */
[----:B------:R-:W-:-:S03]  /*5a60*/  @!P3 FSEL R53, R53, R26, P1 ;  /* 0x0000001a3535b208 */ /* 0x000fc60000800000 */
[----:B------:R-:W-:Y:S02]  /*5a70*/  @!P3 IMAD.MOV.U32 R25, RZ, RZ, R50 ;  /* 0x000000ffff19b224 */ /* 0x000fe400078e0032 */
[----:B------:R-:W-:Y:S02]  /*5a80*/  @!P3 IMAD.MOV.U32 R27, RZ, RZ, R68 ;  /* 0x000000ffff1bb224 */ /* 0x000fe400078e0044 */
[----:B------:R-:W-:-:S07]  /*5a90*/  @!P3 IMAD.MOV.U32 R26, RZ, RZ, R53 ;  /* 0x000000ffff1ab224 */ /* 0x000fce00078e0035 */
.L_x_295:
[----:B------:R-:W-:Y:S05]  /*5aa0*/  @!P4 BRA `(.L_x_83) ;  /* 0x000000080008c947 */ /* 0x000fea0003800000 */
.L_x_90:
[----:B------:R-:W0:Y:S01]  /*5ab0*/  LDC.64 R52, c[0x0][0x3b8] ;  /* 0x0000ee00ff347b82 */ /* 0x000e220000000a00 */
[----:B------:R-:W-:Y:S05]  /*5ac0*/  YIELD ;  /* 0x0000000000007946 */ /* 0x000fea0003800000 */
[----:B0-----:R-:W-:-:S07]  /*5ad0*/  IMAD.WIDE R52, R2, 0x4, R52 ;  /* 0x0000000402347825 */ /* 0x001fce00078e0234 */
.L_x_85:
        /* <DEDUP_REMOVED lines=10> */
.L_x_298:
        /* <DEDUP_REMOVED lines=12> */
.L_x_87:
[----:B------:R-:W0:Y:S02]  /*5c40*/  LDC.64 R54, c[0x0][0x3c8] ;  /* 0x0000f200ff367b82 */ /* 0x000e240000000a00 */
[----:B0-----:R-:W-:-:S05]  /*5c50*/  IMAD.WIDE R54, R2, 0x10, R54 ;  /* 0x0000001002367825 */ /* 0x001fca00078e0236 */
[----:B------:R0:W5:Y:S04]  /*5c60*/  LD.E.64.STRONG.GPU R50, desc[UR8][R54.64] ;  /* 0x0000000836327980 */ /* 0x000168000c10fb00 */
[----:B------:R0:W5:Y:S02]  /*5c70*/  LD.E.64.STRONG.GPU R52, desc[UR8][R54.64+0x8] ;  /* 0x0000080836347980 */ /* 0x000164000c10fb00 */
.L_x_88:
[----:B------:R-:W-:Y:S05]  /*5c80*/  BSYNC.RECONVERGENT B0 ;  /* 0x0000000000007941 */ /* 0x000fea0003800200 */
.L_x_86:
[----:B------:R-:W-:-:S03]  /*5c90*/  UMOV UR5, 0xffffffff ;  /* 0xffffffff00057882 */ /* 0x000fc60000000000 */
[----:B------:R-:W-:Y:S05]  /*5ca0*/  BRA.DIV UR5, `(.L_x_89) ;  /* 0x000000c2057c7947 */ /* 0x000fea000b800000 */
[----:B01----:R-:W-:Y:S01]  /*5cb0*/  VOTE.ANY R54, PT, !P0 ;  /* 0x0000000000367806 */ /* 0x003fe200040e0100 */
[----:B------:R-:W-:Y:S01]  /*5cc0*/  VIADD R2, R2, 0xffffffe0 ;  /* 0xffffffe002027836 */ /* 0x000fe20000000000 */
[----:B------:R-:W-:Y:S02]  /*5cd0*/  ISETP.NE.AND P4, PT, R65, 0x65, PT ;  /* 0x000000654100780c */ /* 0x000fe40003f85270 */
[----:B------:R-:W-:-:S05]  /*5ce0*/  LOP3.LUT R54, R54, 0x80000000, R0, 0xec, !PT ;  /* 0x8000000036367812 */ /* 0x000fca00078eec00 */
[----:B------:R-:W-:-:S05]  /*5cf0*/  VIADD R55, R54, 0xffffffff ;  /* 0xffffffff36377836 */ /* 0x000fca0000000000 */
[----:B------:R-:W-:Y:S02]  /*5d00*/  LOP3.LUT R55, R54, R55, RZ, 0xc, !PT ;  /* 0x0000003736377212 */ /* 0x000fe400078e0cff */
[----:B------:R-:W-:-:S04]  /*5d10*/  VOTE.ALL P4, P4 ;  /* 0x0000000000ff7806 */ /* 0x000fc80002080000 */
[----:B------:R-:W0:Y:S02]  /*5d20*/  POPC R55, R55 ;  /* 0x0000003700377309 */ /* 0x000e240000000000 */
[----:B0----5:R-:W0:Y:S01]  /*5d30*/  SHFL.DOWN PT, R71, R52, 0x1, R55 ;  /* 0x0820000034477989 */ /* 0x021e2200000e0037 */
[----:B------:R-:W-:-:S03]  /*5d40*/  ISETP.GE.AND P2, PT, R57, R55, PT ;  /* 0x000000373900720c */ /* 0x000fc60003f46270 */
[----:B------:R-:W1:Y:S04]  /*5d50*/  SHFL.DOWN PT, R68, R53, 0x1, R55 ;  /* 0x0820000035447989 */ /* 0x000e6800000e0037 */
[----:B------:R-:W2:Y:S04]  /*5d60*/  SHFL.DOWN PT, R69, R50, 0x1, R55 ;  /* 0x0820000032457989 */ /* 0x000ea800000e0037 */
[----:B------:R-:W3:Y:S02]  /*5d70*/  SHFL.DOWN PT, R70, R51, 0x1, R55 ;  /* 0x0820000033467989 */ /* 0x000ee400000e0037 */
[----:B------:R-:W-:-:S02]  /*5d80*/  @!P2 ISETP.EQ.U32.AND P1, PT, R50, RZ, PT ;  /* 0x000000ff3200a20c */ /* 0x000fc40003f22070 */
[----:B0-----:R-:W-:-:S04]  /*5d90*/  @!P2 FSETP.GEU.AND P0, PT, R52, R71, PT ;  /* 0x000000473400a20b */ /* 0x001fc80003f0e000 */
[----:B------:R-:W-:-:S04]  /*5da0*/  @!P2 ISETP.EQ.AND.EX P0, PT, R51, RZ, !P0, P1 ;  /* 0x000000ff3300a20c */ /* 0x000fc80004702310 */
[----:B------:R-:W-:Y:S02]  /*5db0*/  @!P2 FSEL R71, R71, R52, P0 ;  /* 0x000000344747a208 */ /* 0x000fe40000000000 */
[----:B-1----:R-:W-:-:S03]  /*5dc0*/  @!P2 SEL R68, R68, R53, P0 ;  /* 0x000000354444a207 */ /* 0x002fc60000000000 */
[----:B------:R-:W-:Y:S02]  /*5dd0*/  @!P2 IMAD.MOV.U32 R52, RZ, RZ, R71 ;  /* 0x000000ffff34a224 */ /* 0x000fe400078e0047 */
[----:B------:R-:W-:Y:S01]  /*5de0*/  @!P2 IMAD.MOV.U32 R53, RZ, RZ, R68 ;  /* 0x000000ffff35a224 */ /* 0x000fe200078e0044 */
[----:B--2---:R-:W-:Y:S01]  /*5df0*/  @!P2 IADD3 R68, P1, PT, R69, R50, RZ ;  /* 0x000000324544a210 */ /* 0x004fe20007f3e0ff */
[----:B------:R-:W-:Y:S01]  /*5e00*/  IMAD.MOV.U32 R69, RZ, RZ, R50 ;  /* 0x000000ffff457224 */ /* 0x000fe200078e0032 */
[----:B------:R-:W0:Y:S03]  /*5e10*/  SHFL.DOWN PT, R73, R52, 0x2, R55 ;  /* 0x0840000034497989 */ /* 0x000e2600000e0037 */
[----:B------:R-:W-:Y:S02]  /*5e20*/  @!P2 IMAD.MOV.U32 R69, RZ, RZ, R68 ;  /* 0x000000ffff45a224 */ /* 0x000fe400078e0044 */
[----:B---3--:R-:W-:-:S02]  /*5e30*/  @!P2 IMAD.X R68, R70, 0x1, R51, P1 ;  /* 0x000000014644a824 */ /* 0x008fc400008e0633 */
[----:B------:R-:W-:Y:S01]  /*5e40*/  IMAD.MOV.U32 R70, RZ, RZ, R51 ;  /* 0x000000ffff467224 */ /* 0x000fe200078e0033 */
[----:B------:R-:W-:Y:S01]  /*5e50*/  SHFL.DOWN PT, R72, R69, 0x2, R55 ;  /* 0x0840000045487989 */ /* 0x000fe200000e0037 */
[----:B------:R-:W-:Y:S01]  /*5e60*/  @!P2 IMAD.MOV.U32 R70, RZ, RZ, R68 ;  /* 0x000000ffff46a224 */ /* 0x000fe200078e0044 */
[----:B------:R-:W-:Y:S02]  /*5e70*/  ISETP.GT.AND P2, PT, R61, R55, PT ;  /* 0x000000373d00720c */ /* 0x000fe40003f44270 */
[----:B------:R-:W1:Y:S04]  /*5e80*/  SHFL.DOWN PT, R68, R53, 0x2, R55 ;  /* 0x0840000035447989 */ /* 0x000e6800000e0037 */
[----:B------:R-:W2:Y:S07]  /*5e90*/  SHFL.DOWN PT, R71, R70, 0x2, R55 ;  /* 0x0840000046477989 */ /* 0x000eae00000e0037 */
[----:B------:R-:W-:-:S02]  /*5ea0*/  @!P2 ISETP.EQ.U32.AND P1, PT, R69, RZ, PT ;  /* 0x000000ff4500a20c */ /* 0x000fc40003f22070 */
[----:B0-----:R-:W-:-:S04]  /*5eb0*/  @!P2 FSETP.GEU.AND P0, PT, R52, R73, PT ;  /* 0x000000493400a20b */ /* 0x001fc80003f0e000 */
[----:B------:R-:W-:-:S04]  /*5ec0*/  @!P2 ISETP.EQ.AND.EX P0, PT, R70, RZ, !P0, P1 ;  /* 0x000000ff4600a20c */ /* 0x000fc80004702310 */
[----:B------:R-:W-:Y:S02]  /*5ed0*/  @!P2 FSEL R73, R73, R52, P0 ;  /* 0x000000344949a208 */ /* 0x000fe40000000000 */
[----:B-1----:R-:W-:-:S03]  /*5ee0*/  @!P2 SEL R68, R68, R53, P0 ;  /* 0x000000354444a207 */ /* 0x002fc60000000000 */
[----:B------:R-:W-:Y:S01]  /*5ef0*/  @!P2 IMAD.MOV.U32 R52, RZ, RZ, R73 ;  /* 0x000000ffff34a224 */ /* 0x000fe200078e0049 */
[----:B------:R-:W-:Y:S01]  /*5f00*/  @!P2 IADD3 R72, P0, PT, R72, R69, RZ ;  /* 0x000000454848a210 */ /* 0x000fe20007f1e0ff */
[----:B------:R-:W-:-:S03]  /*5f10*/  @!P2 IMAD.MOV.U32 R53, RZ, RZ, R68 ;  /* 0x000000ffff35a224 */ /* 0x000fc600078e0044 */
[----:B------:R-:W0:Y:S01]  /*5f20*/  SHFL.DOWN PT, R73, R52, 0x4, R55 ;  /* 0x0880000034497989 */ /* 0x000e2200000e0037 */
[----:B--2---:R-:W-:Y:S02]  /*5f30*/  @!P2 IMAD.X R71, R71, 0x1, R70, P0 ;  /* 0x000000014747a824 */ /* 0x004fe400000e0646 */
[----:B------:R-:W-:Y:S01]  /*5f40*/  @!P2 IMAD.MOV.U32 R69, RZ, RZ, R72 ;  /* 0x000000ffff45a224 */ /* 0x000fe200078e0048 */
[----:B------:R-:W1:Y:S01]  /*5f50*/  SHFL.DOWN PT, R68, R53, 0x4, R55 ;  /* 0x0880000035447989 */ /* 0x000e6200000e0037 */
[----:B------:R-:W-:Y:S01]  /*5f60*/  @!P2 IMAD.MOV.U32 R70, RZ, RZ, R71 ;  /* 0x000000ffff46a224 */ /* 0x000fe200078e0047 */
[----:B------:R-:W-:Y:S02]  /*5f70*/  ISETP.GT.AND P2, PT, R62, R55, PT ;  /* 0x000000373e00720c */ /* 0x000fe40003f44270 */
[----:B------:R-:W2:Y:S04]  /*5f80*/  SHFL.DOWN PT, R72, R69, 0x4, R55 ;  /* 0x0880000045487989 */ /* 0x000ea800000e0037 */
[----:B------:R-:W3:Y:S07]  /*5f90*/  SHFL.DOWN PT, R71, R70, 0x4, R55 ;  /* 0x0880000046477989 */ /* 0x000eee00000e0037 */
[----:B------:R-:W-:-:S02]  /*5fa0*/  @!P2 ISETP.EQ.U32.AND P1, PT, R69, RZ, PT ;  /* 0x000000ff4500a20c */ /* 0x000fc40003f22070 */
[----:B0-----:R-:W-:-:S04]  /*5fb0*/  @!P2 FSETP.GEU.AND P0, PT, R52, R73, PT ;  /* 0x000000493400a20b */ /* 0x001fc80003f0e000 */
[----:B------:R-:W-:-:S04]  /*5fc0*/  @!P2 ISETP.EQ.AND.EX P0, PT, R70, RZ, !P0, P1 ;  /* 0x000000ff4600a20c */ /* 0x000fc80004702310 */
[----:B------:R-:W-:Y:S02]  /*5fd0*/  @!P2 FSEL R73, R73, R52, P0 ;  /* 0x000000344949a208 */ /* 0x000fe40000000000 */
[----:B-1----:R-:W-:Y:S02]  /*5fe0*/  @!P2 SEL R68, R68, R53, P0 ;  /* 0x000000354444a207 */ /* 0x002fe40000000000 */
[----:B--2---:R-:W-:Y:S01]  /*5ff0*/  @!P2 IADD3 R72, P0, PT, R72, R69, RZ ;  /* 0x000000454848a210 */ /* 0x004fe20007f1e0ff */
[----:B------:R-:W-:Y:S02]  /*6000*/  @!P2 IMAD.MOV.U32 R52, RZ, RZ, R73 ;  /* 0x000000ffff34a224 */ /* 0x000fe400078e0049 */
[----:B------:R-:W-:Y:S02]  /*6010*/  @!P2 IMAD.MOV.U32 R53, RZ, RZ, R68 ;  /* 0x000000ffff35a224 */ /* 0x000fe400078e0044 */
[----:B---3--:R-:W-:Y:S01]  /*6020*/  @!P2 IMAD.X R71, R71, 0x1, R70, P0 ;  /* 0x000000014747a824 */ /* 0x008fe200000e0646 */
[----:B------:R-:W0:Y:S01]  /*6030*/  SHFL.DOWN PT, R73, R52, 0x8, R55 ;  /* 0x0900000034497989 */ /* 0x000e2200000e0037 */
[----:B------:R-:W-:-:S02]  /*6040*/  @!P2 IMAD.MOV.U32 R69, RZ, RZ, R72 ;  /* 0x000000ffff45a224 */ /* 0x000fc400078e0048 */
[----:B------:R-:W-:Y:S01]  /*6050*/  @!P2 IMAD.MOV.U32 R70, RZ, RZ, R71 ;  /* 0x000000ffff46a224 */ /* 0x000fe200078e0047 */
[----:B------:R-:W-:Y:S01]  /*6060*/  ISETP.GT.AND P2, PT, R63, R55, PT ;  /* 0x000000373f00720c */ /* 0x000fe20003f44270 */
[----:B------:R-:W1:Y:S04]  /*6070*/  SHFL.DOWN PT, R68, R53, 0x8, R55 ;  /* 0x0900000035447989 */ /* 0x000e6800000e0037 */
[----:B------:R-:W2:Y:S04]  /*6080*/  SHFL.DOWN PT, R72, R69, 0x8, R55 ;  /* 0x0900000045487989 */ /* 0x000ea800000e0037 */
[----:B------:R-:W3:Y:S04]  /*6090*/  SHFL.DOWN PT, R71, R70, 0x8, R55 ;  /* 0x0900000046477989 */ /* 0x000ee800000e0037 */
        /* <DEDUP_REMOVED lines=8> */
[----:B------:R-:W-:Y:S01]  /*6120*/  @!P2 IMAD.MOV.U32 R69, RZ, RZ, R72 ;  /* 0x000000ffff45a224 */ /* 0x000fe200078e0048 */
[----:B------:R-:W0:Y:S01]  /*6130*/  SHFL.DOWN PT, R73, R52, 0x10, R55 ;  /* 0x0a00000034497989 */ /* 0x000e2200000e0037 */
[----:B---3--:R-:W-:-:S03]  /*6140*/  @!P2 IMAD.X R71, R71, 0x1, R70, P0 ;  /* 0x000000014747a824 */ /* 0x008fc600000e0646 */
[----:B------:R-:W1:Y:S01]  /*6150*/  SHFL.DOWN PT, R68, R53, 0x10, R55 ;  /* 0x0a00000035447989 */ /* 0x000e6200000e0037 */
[----:B------:R-:W-:Y:S01]  /*6160*/  @!P2 IMAD.MOV.U32 R70, RZ, RZ, R71 ;  /* 0x000000ffff46a224 */ /* 0x000fe200078e0047 */
[----:B------:R-:W-:Y:S02]  /*6170*/  ISETP.GT.AND P2, PT, R64, R55, PT ;  /* 0x000000374000720c */ /* 0x000fe40003f44270 */
[----:B------:R-:W2:Y:S04]  /*6180*/  SHFL.DOWN PT, R72, R69, 0x10, R55 ;  /* 0x0a00000045487989 */ /* 0x000ea800000e0037 */
[----:B------:R-:W3:Y:S07]  /*6190*/  SHFL.DOWN PT, R71, R70, 0x10, R55 ;  /* 0x0a00000046477989 */ /* 0x000eee00000e0037 */
[----:B------:R-:W-:-:S02]  /*61a0*/  @!P2 ISETP.EQ.U32.AND P1, PT, R69, RZ, PT ;  /* 0x000000ff4500a20c */ /* 0x000fc40003f22070 */
[----:B0-----:R-:W-:-:S04]  /*61b0*/  @!P2 FSETP.GEU.AND P0, PT, R52, R73, PT ;  /* 0x000000493400a20b */ /* 0x001fc80003f0e000 */
[----:B------:R-:W-:Y:S02]  /*61c0*/  @!P2 ISETP.EQ.AND.EX P0, PT, R70, RZ, !P0, P1 ;  /* 0x000000ff4600a20c */ /* 0x000fe40004702310 */
[----:B------:R-:W-:Y:S02]  /*61d0*/  ISETP.EQ.U32.AND P1, PT, R24, RZ, PT ;  /* 0x000000ff1800720c */ /* 0x000fe40003f22070 */
[----:B------:R-:W-:Y:S02]  /*61e0*/  @!P2 FSEL R73, R73, R52, P0 ;  /* 0x000000344949a208 */ /* 0x000fe40000000000 */
[----:B-1----:R-:W-:Y:S02]  /*61f0*/  @!P2 SEL R68, R68, R53, P0 ;  /* 0x000000354444a207 */ /* 0x002fe40000000000 */
[----:B--2---:R-:W-:Y:S01]  /*6200*/  @!P2 IADD3 R72, P0, PT, R72, R69, RZ ;  /* 0x000000454848a210 */ /* 0x004fe20007f1e0ff */
[----:B------:R-:W-:Y:S02]  /*6210*/  @!P2 IMAD.MOV.U32 R52, RZ, RZ, R73 ;  /* 0x000000ffff34a224 */ /* 0x000fe400078e0049 */
[----:B------:R-:W-:-:S02]  /*6220*/  @!P2 IMAD.MOV.U32 R53, RZ, RZ, R68 ;  /* 0x000000ffff35a224 */ /* 0x000fc400078e0044 */
[----:B------:R-:W-:Y:S02]  /*6230*/  @!P2 IMAD.MOV.U32 R69, RZ, RZ, R72 ;  /* 0x000000ffff45a224 */ /* 0x000fe400078e0048 */
[----:B---3--:R-:W-:Y:S01]  /*6240*/  @!P2 IMAD.X R71, R71, 0x1, R70, P0 ;  /* 0x000000014747a824 */ /* 0x008fe200000e0646 */
[----:B------:R-:W-:-:S03]  /*6250*/  FSETP.GT.AND P0, PT, R52, R26, PT ;  /* 0x0000001a3400720b */ /* 0x000fc60003f04000 */
[----:B------:R-:W-:Y:S01]  /*6260*/  @!P2 IMAD.MOV.U32 R70, RZ, RZ, R71 ;  /* 0x000000ffff46a224 */ /* 0x000fe200078e0047 */
[----:B------:R-:W-:Y:S02]  /*6270*/  IADD3 R24, P2, PT, R24, R69, RZ ;  /* 0x0000004518187210 */ /* 0x000fe40007f5e0ff */
[----:B------:R-:W-:-:S03]  /*6280*/  ISETP.EQ.AND.EX P0, PT, R25, RZ, P0, P1 ;  /* 0x000000ff1900720c */ /* 0x000fc60000702310 */
[----:B------:R-:W-:Y:S01]  /*6290*/  IMAD.X R25, R25, 0x1, R70, P2 ;  /* 0x0000000119197824 */ /* 0x000fe200010e0646 */
[----:B------:R-:W-:Y:S02]  /*62a0*/  SEL R27, R53, R27, P0 ;  /* 0x0000001b351b7207 */ /* 0x000fe40000000000 */
[----:B------:R-:W-:-:S07]  /*62b0*/  FSEL R26, R52, R26, P0 ;  /* 0x0000001a341a7208 */ /* 0x000fce0000000000 */
.L_x_322:
[----:B------:R-:W-:Y:S05]  /*62c0*/  @P4 BRA `(.L_x_90) ;  /* 0xfffffff400f84947 */ /* 0x000fea000383ffff */
.L_x_83:
[----:B------:R-:W-:Y:S01]  /*62d0*/  ISETP.NE.AND P2, PT, R57, RZ, PT ;  /* 0x000000ff3900720c */ /* 0x000fe20003f45270 */
[----:B------:R-:W-:Y:S01]  /*62e0*/  BSSY.RECONVERGENT B0, `(.L_x_91) ;  /* 0x000001f000007945 */ /* 0x000fe20003800200 */
[----:B------:R-:W-:Y:S01]  /*62f0*/  ISETP.NE.AND P0, PT, R59, RZ, PT ;  /* 0x000000ff3b00720c */ /* 0x000fe20003f05270 */
[----:B------:R-:W-:-:S10]  /*6300*/  IMAD.MOV.U32 R50, RZ, RZ, R24 ;  /* 0x000000ffff327224 */ /* 0x000fd400078e0018 */
[----:B------:R-:W0:Y:S01]  /*6310*/  @!P2 S2R R51, SR_CgaCtaId ;  /* 0x000000000033a919 */ /* 0x000e220000008800 */
[----:B------:R-:W-:-:S04]  /*6320*/  @!P2 MOV R0, 0x400 ;  /* 0x000004000000a802 */ /* 0x000fc80000000f00 */
[----:B0-----:R-:W-:Y:S01]  /*6330*/  @!P2 LEA R55, R51, R0, 0x18 ;  /* 0x000000003337a211 */ /* 0x001fe200078ec0ff */
[----:B------:R-:W-:Y:S01]  /*6340*/  IMAD.MOV.U32 R51, RZ, RZ, R25 ;  /* 0x000000ffff337224 */ /* 0x000fe200078e0019 */
[----:B------:R-:W-:Y:S06]  /*6350*/  @P0 BRA `(.L_x_92) ;  /* 0x00000000005c0947 */ /* 0x000fec0003800000 */
[----:B------:R-:W0:Y:S01]  /*6360*/  S2UR UR6, SR_CgaCtaId ;  /* 0x00000000000679c3 */ /* 0x000e220000008800 */
[----:B------:R-:W-:Y:S01]  /*6370*/  FSETP.GT.AND P0, PT, R26, R30, PT ;  /* 0x0000001e1a00720b */ /* 0x000fe20003f04000 */
[----:B------:R-:W-:Y:S01]  /*6380*/  UMOV UR5, 0x400 ;  /* 0x0000040000057882 */ /* 0x000fe20000000000 */
[----:B------:R-:W-:Y:S01]  /*6390*/  ISETP.EQ.U32.AND P1, PT, R32, RZ, PT ;  /* 0x000000ff2000720c */ /* 0x000fe20003f22070 */
[----:B------:R-:W-:Y:S01]  /*63a0*/  IMAD.MOV.U32 R53, RZ, RZ, 0x65 ;  /* 0x00000065ff357424 */ /* 0x000fe200078e00ff */
[----:B------:R-:W-:Y:S02]  /*63b0*/  IADD3 R32, P3, PT, R50, R32, RZ ;  /* 0x0000002032207210 */ /* 0x000fe40007f7e0ff */
[----:B------:R-:W-:Y:S01]  /*63c0*/  ISETP.EQ.AND.EX P0, PT, R33, RZ, P0, P1 ;  /* 0x000000ff2100720c */ /* 0x000fe20000702310 */
[----:B------:R-:W1:Y:S02]  /*63d0*/  LDC.64 R24, c[0x0][0x3c8] ;  /* 0x0000f200ff187b82 */ /* 0x000e640000000a00 */
[----:B------:R-:W-:Y:S01]  /*63e0*/  IMAD.X R33, R51, 0x1, R33, P3 ;  /* 0x0000000133217824 */ /* 0x000fe200018e0621 */
[----:B------:R-:W-:-:S02]  /*63f0*/  SEL R31, R27, R31, P0 ;  /* 0x0000001f1b1f7207 */ /* 0x000fc40000000000 */
[----:B------:R-:W-:Y:S01]  /*6400*/  FSEL R30, R26, R30, P0 ;  /* 0x0000001e1a1e7208 */ /* 0x000fe20000000000 */
[----:B0-----:R-:W-:Y:S01]  /*6410*/  ULEA UR5, UR6, UR5, 0x18 ;  /* 0x0000000506057291 */ /* 0x001fe2000f8ec0ff */
[----:B-1----:R-:W-:-:S05]  /*6420*/  IMAD.WIDE.U32 R24, R60, 0x10, R24 ;  /* 0x000000103c187825 */ /* 0x002fca00078e0018 */
[----:B------:R0:W-:Y:S04]  /*6430*/  ST.E.64.STRONG.GPU desc[UR8][R24.64+0x200], R32 ;  /* 0x0002002018007985 */ /* 0x0001e8000c10fb08 */
[----:B------:R0:W-:Y:S01]  /*6440*/  ST.E.64.STRONG.GPU desc[UR8][R24.64+0x208], R30 ;  /* 0x0002081e18007985 */ /* 0x0001e2000c10fb08 */
[----:B------:R-:W-:Y:S06]  /*6450*/  MEMBAR.ALL.GPU ;  /* 0x0000000000007992 */ /* 0x000fec000000a000 */
[----:B------:R-:W-:-:S00]  /*6460*/  ERRBAR ;  /* 0x00000000000079ab */ /* 0x000fc00000000000 */
[----:B------:R-:W-:Y:S06]  /*6470*/  CGAERRBAR ;  /* 0x00000000000075ab */ /* 0x000fec0000000000 */
[----:B------:R0:W-:Y:S04]  /*6480*/  ST.E.STRONG.GPU desc[UR8][R28.64+0x80], R53 ;  /* 0x000080351c007985 */ /* 0x0001e8000c10f908 */
[----:B------:R0:W-:Y:S04]  /*6490*/  STS.64 [UR5+0xb8], R32 ;  /* 0x0000b820ff007988 */ /* 0x0001e80008000a05 */
[----:B------:R0:W-:Y:S04]  /*64a0*/  STS.64 [UR5+0xc0], R30 ;  /* 0x0000c01eff007988 */ /* 0x0001e80008000a05 */
[----:B------:R0:W-:Y:S04]  /*64b0*/  STS.64 [UR5+0xa8], R50 ;  /* 0x0000a832ff007988 */ /* 0x0001e80008000a05 */
[----:B------:R0:W-:Y:S02]  /*64c0*/  STS.64 [UR5+0xb0], R26 ;  /* 0x0000b01aff007988 */ /* 0x0001e40008000a05 */
.L_x_92:
[----:B------:R-:W-:Y:S05]  /*64d0*/  BSYNC.RECONVERGENT B0 ;  /* 0x0000000000007941 */ /* 0x000fea0003800200 */
.L_x_91:
[----:B------:R1:W-:Y:S01]  /*64e0*/  @!P2 STS.64 [R55+0x88], R50 ;  /* 0x000088323700a388 */ /* 0x0003e20000000a00 */
[----:B------:R-:W-:Y:S02]  /*64f0*/  @!P2 IMAD.MOV.U32 R6, RZ, RZ, R50 ;  /* 0x000000ffff06a224 */ /* 0x000fe400078e0032 */
[----:B------:R-:W-:Y:S01]  /*6500*/  @!P2 IMAD.MOV.U32 R5, RZ, RZ, R51 ;  /* 0x000000ffff05a224 */ /* 0x000fe200078e0033 */
[----:B------:R1:W-:Y:S01]  /*6510*/  @!P2 STS.64 [R55+0x90], R26 ;  /* 0x0000901a3700a388 */ /* 0x0003e20000000a00 */
[----:B------:R-:W-:Y:S02]  /*6520*/  @!P2 IMAD.MOV.U32 R4, RZ, RZ, R27 ;  /* 0x000000ffff04a224 */ /* 0x000fe400078e001b */
[----:B------:R-:W-:-:S07]  /*6530*/  @!P2 IMAD.MOV.U32 R3, RZ, RZ, R26 ;  /* 0x000000ffff03a224 */ /* 0x000fce00078e001a */
.L_x_72:
[----:B0-----:R-:W0:Y:S01]  /*6540*/  S2R R25, SR_CgaCtaId ;  /* 0x0000000000197919 */ /* 0x001e220000008800 */
[----:B------:R-:W-:Y:S05]  /*6550*/  WARPSYNC.ALL ;  /* 0x0000000000007948 */ /* 0x000fea0003800000 */
[----:B------:R-:W-:Y:S01]  /*6560*/  BAR.SYNC.DEFER_BLOCKING 0x0 ;  /* 0x0000000000007b1d */ /* 0x000fe20000010000 */
[----:B------:R-:W-:Y:S02]  /*6570*/  MOV R30, 0x400 ;  /* 0x00000400001e7802 */ /* 0x000fe40000000f00 */
[----:B------:R-:W-:Y:S02]  /*6580*/  ISETP.NE.AND P0, PT, R59, RZ, PT ;  /* 0x000000ff3b00720c */ /* 0x000fe40003f05270 */
[----:B------:R-:W-:Y:S01]  /*6590*/  ISETP.NE.AND P3, PT, R58, R56, PT ;  /* 0x000000383a00720c */ /* 0x000fe20003f65270 */
[----:B------:R-:W-:Y:S01]  /*65a0*/  BSSY.RECONVERGENT B0, `(.L_x_93) ;  /* 0x0000015000007945 */ /* 0x000fe20003800200 */
[----:B------:R-:W-:-:S02]  /*65b0*/  ISETP.NE.AND P1, PT, R15, R58, PT ;  /* 0x0000003a0f00720c */ /* 0x000fc40003f25270 */
[----:B------:R-:W-:Y:S02]  /*65c0*/  ISETP.NE.AND P2, PT, R56, R23, PT ;  /* 0x000000173800720c */ /* 0x000fe40003f45270 */
[----:B-1----:R-:W-:Y:S02]  /*65d0*/  SEL R55, RZ, 0x1, !P3 ;  /* 0x00000001ff377807 */ /* 0x002fe40005800000 */
[----:B------:R-:W-:Y:S02]  /*65e0*/  SEL R0, RZ, 0x1, !P1 ;  /* 0x00000001ff007807 */ /* 0x000fe40004800000 */
[----:B------:R-:W-:Y:S02]  /*65f0*/  SEL R51, RZ, 0x1, !P2 ;  /* 0x00000001ff337807 */ /* 0x000fe40005000000 */
[----:B0-----:R-:W-:-:S05]  /*6600*/  LEA R30, R25, R30, 0x18 ;  /* 0x0000001e191e7211 */ /* 0x001fca00078ec0ff */
[----:B------:R0:W1:Y:S01]  /*6610*/  LDS.64 R24, [R30+0xc8] ;  /* 0x0000c8001e187984 */ /* 0x0000620000000a00 */
[----:B------:R-:W-:Y:S05]  /*6620*/  @!P0 BRA `(.L_x_94) ;  /* 0x0000000000308947 */ /* 0x000fea0003800000 */
[----:B------:R-:W2:Y:S01]  /*6630*/  S2UR UR6, SR_CgaCtaId ;  /* 0x00000000000679c3 */ /* 0x000ea20000008800 */
[----:B------:R-:W-:Y:S01]  /*6640*/  UMOV UR5, 0x400 ;  /* 0x0000040000057882 */ /* 0x000fe20000000000 */
[----:B------:R-:W-:Y:S01]  /*6650*/  ISETP.EQ.U32.AND P1, PT, R6, RZ, PT ;  /* 0x000000ff0600720c */ /* 0x000fe20003f22070 */
[----:B--2---:R-:W-:-:S09]  /*6660*/  ULEA UR5, UR6, UR5, 0x18 ;  /* 0x0000000506057291 */ /* 0x004fd2000f8ec0ff */
[----:B------:R-:W2:Y:S04]  /*6670*/  LDS.64 R26, [UR5+0x90] ;  /* 0x00009005ff1a7984 */ /* 0x000ea80008000a00 */
[----:B------:R-:W3:Y:S01]  /*6680*/  LDS.64 R28, [UR5+0x88] ;  /* 0x00008805ff1c7984 */ /* 0x000ee20008000a00 */
[----:B--2---:R-:W-:Y:S02]  /*6690*/  FSETP.GT.AND P0, PT, R26, R3, PT ;  /* 0x000000031a00720b */ /* 0x004fe40003f04000 */
[----:B---3--:R-:W-:Y:S02]  /*66a0*/  IADD3 R6, P4, PT, R28, R6, RZ ;  /* 0x000000061c067210 */ /* 0x008fe40007f9e0ff */
[----:B------:R-:W-:-:S03]  /*66b0*/  ISETP.EQ.AND.EX P0, PT, R5, RZ, P0, P1 ;  /* 0x000000ff0500720c */ /* 0x000fc60000702310 */
[----:B------:R-:W-:Y:S01]  /*66c0*/  IMAD.X R5, R29, 0x1, R5, P4 ;  /* 0x000000011d057824 */ /* 0x000fe200020e0605 */
[----:B------:R-:W-:Y:S02]  /*66d0*/  FSEL R3, R26, R3, P0 ;  /* 0x000000031a037208 */ /* 0x000fe40000000000 */
[----:B------:R-:W-:-:S07]  /*66e0*/  SEL R4, R27, R4, P0 ;  /* 0x000000041b047207 */ /* 0x000fce0000000000 */
.L_x_94:
[----:B------:R-:W-:Y:S05]  /*66f0*/  BSYNC.RECONVERGENT B0 ;  /* 0x0000000000007941 */ /* 0x000fea0003800200 */
.L_x_93:
[----:B------:R-:W-:Y:S01]  /*6700*/  FSETP.GT.AND P0, PT, R3, R48, PT ;  /* 0x000000300300720b */ /* 0x000fe20003f04000 */
[----:B------:R-:W-:Y:S01]  /*6710*/  BSSY.RECONVERGENT B0, `(.L_x_95) ;  /* 0x000000d000007945 */ /* 0x000fe20003800200 */
[----:B------:R-:W-:Y:S01]  /*6720*/  IADD3 R51, P4, P1, R51, R55, R0 ;  /* 0x0000003733337210 */ /* 0x000fe2000799e000 */
[----:B------:R-:W-:Y:S01]  /*6730*/  IMAD.MOV.U32 R29, RZ, RZ, R46 ;  /* 0x000000ffff1d7224 */ /* 0x000fe200078e002e */
[----:B------:R-:W-:Y:S01]  /*6740*/  ISETP.NE.OR P0, PT, R15, R58, !P0 ;  /* 0x0000003a0f00720c */ /* 0x000fe20004705670 */
[----:B------:R-:W-:-:S03]  /*6750*/  IMAD.MOV.U32 R0, RZ, RZ, R47 ;  /* 0x000000ffff007224 */ /* 0x000fc600078e002f */
[----:B------:R-:W-:Y:S02]  /*6760*/  FSEL R27, R48, R3, P0 ;  /* 0x00000003301b7208 */ /* 0x000fe40000000000 */
[----:B------:R-:W-:Y:S01]  /*6770*/  SEL R49, R49, R4, P0 ;  /* 0x0000000431317207 */ /* 0x000fe20000000000 */
[----:B------:R-:W-:Y:S06]  /*6780*/  @P3 BRA `(.L_x_96) ;  /* 0x0000000000143947 */ /* 0x000fec0003800000 */
[----:B------:R-:W-:Y:S01]  /*6790*/  FSETP.GT.AND P0, PT, R27, R46, PT ;  /* 0x0000002e1b00720b */ /* 0x000fe20003f04000 */
[----:B------:R-:W-:Y:S02]  /*67a0*/  IMAD.MOV.U32 R29, RZ, RZ, R27 ;  /* 0x000000ffff1d7224 */ /* 0x000fe400078e001b */
[----:B------:R-:W-:-:S10]  /*67b0*/  IMAD.MOV.U32 R0, RZ, RZ, R49 ;  /* 0x000000ffff007224 */ /* 0x000fd400078e0031 */
[----:B------:R-:W-:Y:S02]  /*67c0*/  @!P0 IMAD.MOV.U32 R29, RZ, RZ, R46 ;  /* 0x000000ffff1d8224 */ /* 0x000fe400078e002e */
[----:B------:R-:W-:-:S07]  /*67d0*/  @!P0 IMAD.MOV.U32 R0, RZ, RZ, R47 ;  /* 0x000000ffff008224 */ /* 0x000fce00078e002f */
.L_x_96:
[----:B------:R-:W-:Y:S05]  /*67e0*/  BSYNC.RECONVERGENT B0 ;  /* 0x0000000000007941 */ /* 0x000fea0003800200 */
.L_x_95:
[----:B------:R-:W-:Y:S01]  /*67f0*/  BSSY.RECONVERGENT B0, `(.L_x_97) ;  /* 0x000000d000007945 */ /* 0x000fe20003800200 */
[----:B------:R-:W-:Y:S01]  /*6800*/  ISETP.NE.AND P0, PT, R23, R22, PT ;  /* 0x000000161700720c */ /* 0x000fe20003f05270 */
[----:B------:R-:W-:Y:S01]  /*6810*/  IMAD.MOV.U32 R31, RZ, RZ, R44 ;  /* 0x000000ffff1f7224 */ /* 0x000fe200078e002c */
[----:B------:R-:W-:Y:S01]  /*6820*/  ISETP.NE.AND P3, PT, R22, R21, PT ;  /* 0x000000151600720c */ /* 0x000fe20003f65270 */
[----:B------:R-:W-:Y:S01]  /*6830*/  IMAD.MOV.U32 R2, RZ, RZ, R45 ;  /* 0x000000ffff027224 */ /* 0x000fe200078e002d */
[----:B------:R-:W-:Y:S02]  /*6840*/  ISETP.NE.AND P5, PT, R21, R20, PT ;  /* 0x000000141500720c */ /* 0x000fe40003fa5270 */
[----:B------:R-:W-:Y:S01]  /*6850*/  ISETP.NE.AND P6, PT, R20, R19, PT ;  /* 0x000000131400720c */ /* 0x000fe20003fc5270 */
[----:B------:R-:W-:-:S12]  /*6860*/  @P2 BRA `(.L_x_98) ;  /* 0x0000000000142947 */ /* 0x000fd80003800000 */
[----:B------:R-:W-:Y:S01]  /*6870*/  FSETP.GT.AND P2, PT, R29, R44, PT ;  /* 0x0000002c1d00720b */ /* 0x000fe20003f44000 */
[----:B------:R-:W-:Y:S02]  /*6880*/  IMAD.MOV.U32 R31, RZ, RZ, R29 ;  /* 0x000000ffff1f7224 */ /* 0x000fe400078e001d */
[----:B------:R-:W-:-:S10]  /*6890*/  IMAD.MOV.U32 R2, RZ, RZ, R0 ;  /* 0x000000ffff027224 */ /* 0x000fd400078e0000 */
[----:B------:R-:W-:Y:S02]  /*68a0*/  @!P2 IMAD.MOV.U32 R31, RZ, RZ, R44 ;  /* 0x000000ffff1fa224 */ /* 0x000fe400078e002c */
[----:B------:R-:W-:-:S07]  /*68b0*/  @!P2 IMAD.MOV.U32 R2, RZ, RZ, R45 ;  /* 0x000000ffff02a224 */ /* 0x000fce00078e002d */
.L_x_98:
[----:B------:R-:W-:Y:S05]  /*68c0*/  BSYNC.RECONVERGENT B0 ;  /* 0x0000000000007941 */ /* 0x000fea0003800200 */
.L_x_97:
[----:B------:R-:W-:Y:S01]  /*68d0*/  BSSY.RECONVERGENT B0, `(.L_x_99) ;  /* 0x0000009000007945 */ /* 0x000fe20003800200 */
[----:B------:R-:W-:Y:S02]  /*68e0*/  IMAD.MOV.U32 R33, RZ, RZ, R42 ;  /* 0x000000ffff217224 */ /* 0x000fe400078e002a */
[----:B------:R-:W-:Y:S01]  /*68f0*/  IMAD.MOV.U32 R26, RZ, RZ, R43 ;  /* 0x000000ffff1a7224 */ /* 0x000fe200078e002b */
[----:B------:R-:W-:Y:S06]  /*6900*/  @P0 BRA `(.L_x_100) ;  /* 0x0000000000140947 */ /* 0x000fec0003800000 */
[----:B------:R-:W-:Y:S01]  /*6910*/  FSETP.GT.AND P0, PT, R31, R42, PT ;  /* 0x0000002a1f00720b */ /* 0x000fe20003f04000 */
[----:B------:R-:W-:Y:S02]  /*6920*/  IMAD.MOV.U32 R33, RZ, RZ, R31 ;  /* 0x000000ffff217224 */ /* 0x000fe400078e001f */
[----:B------:R-:W-:-:S10]  /*6930*/  IMAD.MOV.U32 R26, RZ, RZ, R2 ;  /* 0x000000ffff1a7224 */ /* 0x000fd400078e0002 */
[----:B------:R-:W-:Y:S02]  /*6940*/  @!P0 IMAD.MOV.U32 R33, RZ, RZ, R42 ;  /* 0x000000ffff218224 */ /* 0x000fe400078e002a */
[----:B------:R-:W-:-:S07]  /*6950*/  @!P0 IMAD.MOV.U32 R26, RZ, RZ, R43 ;  /* 0x000000ffff1a8224 */ /* 0x000fce00078e002b */
.L_x_100:
[----:B------:R-:W-:Y:S05]  /*6960*/  BSYNC.RECONVERGENT B0 ;  /* 0x0000000000007941 */ /* 0x000fea0003800200 */
.L_x_99:
        /* <DEDUP_REMOVED lines=9> */
.L_x_102:
[----:B------:R-:W-:Y:S05]  /*6a00*/  BSYNC.RECONVERGENT B0 ;  /* 0x0000000000007941 */ /* 0x000fea0003800200 */
.L_x_101:
        /* <DEDUP_REMOVED lines=9> */
.L_x_104:
[----:B------:R-:W-:Y:S05]  /*6aa0*/  BSYNC.RECONVERGENT B0 ;  /* 0x0000000000007941 */ /* 0x000fea0003800200 */
.L_x_103:
        /* <DEDUP_REMOVED lines=9> */
.L_x_106:
[----:B------:R-:W-:Y:S05]  /*6b40*/  BSYNC.RECONVERGENT B0 ;  /* 0x0000000000007941 */ /* 0x000fea0003800200 */
.L_x_105:
[----:B------:R-:W-:Y:S01]  /*6b50*/  ISETP.NE.AND P6, PT, R19, R18, PT ;  /* 0x000000121300720c */ /* 0x000fe20003fc5270 */
[----:B------:R-:W-:Y:S01]  /*6b60*/  BSSY.RECONVERGENT B0, `(.L_x_107) ;  /* 0x0000016000007945 */ /* 0x000fe20003800200 */
[----:B------:R-:W-:Y:S02]  /*6b70*/  ISETP.NE.AND P0, PT, R15, R58, PT ;  /* 0x0000003a0f00720c */ /* 0x000fe40003f05270 */
[----:B------:R-:W-:Y:S02]  /*6b80*/  ISETP.NE.AND P2, PT, R58, R56, PT ;  /* 0x000000383a00720c */ /* 0x000fe40003f45270 */
[----:B------:R-:W-:Y:S02]  /*6b90*/  ISETP.NE.AND P3, PT, R56, R23, PT ;  /* 0x000000173800720c */ /* 0x000fe40003f65270 */
[----:B------:R-:W-:Y:S02]  /*6ba0*/  ISETP.NE.AND P5, PT, R23, R22, PT ;  /* 0x000000161700720c */ /* 0x000fe40003fa5270 */
[----:B------:R-:W-:-:S02]  /*6bb0*/  SEL R37, RZ, 0x1, !P0 ;  /* 0x00000001ff257807 */ /* 0x000fc40004000000 */
[----:B------:R-:W-:Y:S02]  /*6bc0*/  SEL R36, RZ, 0x1, !P2 ;  /* 0x00000001ff247807 */ /* 0x000fe40005000000 */
[----:B------:R-:W-:Y:S02]  /*6bd0*/  SEL R40, RZ, 0x1, !P3 ;  /* 0x00000001ff287807 */ /* 0x000fe40005800000 */
[----:B------:R-:W-:Y:S02]  /*6be0*/  SEL R45, RZ, 0x1, !P5 ;  /* 0x00000001ff2d7807 */ /* 0x000fe40006800000 */
[--C-:B------:R-:W-:Y:S02]  /*6bf0*/  IADD3 R36, PT, PT, R40, R36, R37.reuse ;  /* 0x0000002428247210 */ /* 0x100fe40007ffe025 */
[C---:B------:R-:W-:Y:S02]  /*6c00*/  IADD3 R55, P3, P5, R6.reuse, R55, R37 ;  /* 0x0000003706377210 */ /* 0x040fe40007d7e025 */
[----:B------:R-:W-:Y:S01]  /*6c10*/  IADD3 R57, P2, PT, R6, R37, RZ ;  /* 0x0000002506397210 */ /* 0x000fe20007f5e0ff */
[----:B------:R-:W-:Y:S01]  /*6c20*/  IMAD.IADD R45, R45, 0x1, R36 ;  /* 0x000000012d2d7824 */ /* 0x000fe200078e0224 */
[----:B-1----:R-:W-:Y:S01]  /*6c30*/  ISETP.GE.U32.AND P0, PT, R24, 0x101, PT ;  /* 0x000001011800780c */ /* 0x002fe20003f06070 */
[----:B------:R-:W-:-:S02]  /*6c40*/  IMAD.MOV.U32 R36, RZ, RZ, R34 ;  /* 0x000000ffff247224 */ /* 0x000fc400078e0022 */
[----:B------:R-:W-:Y:S01]  /*6c50*/  IMAD.MOV.U32 R37, RZ, RZ, R35 ;  /* 0x000000ffff257224 */ /* 0x000fe200078e0023 */
[----:B------:R-:W-:Y:S09]  /*6c60*/  @P6 BRA `(.L_x_108) ;  /* 0x0000000000146947 */ /* 0x000ff20003800000 */
[----:B------:R-:W-:Y:S01]  /*6c70*/  FSETP.GT.AND P6, PT, R39, R34, PT ;  /* 0x000000222700720b */ /* 0x000fe20003fc4000 */
[----:B------:R-:W-:Y:S02]  /*6c80*/  IMAD.MOV.U32 R36, RZ, RZ, R39 ;  /* 0x000000ffff247224 */ /* 0x000fe400078e0027 */
[----:B------:R-:W-:-:S10]  /*6c90*/  IMAD.MOV.U32 R37, RZ, RZ, R38 ;  /* 0x000000ffff257224 */ /* 0x000fd400078e0026 */
[----:B------:R-:W-:Y:S02]  /*6ca0*/  @!P6 IMAD.MOV.U32 R36, RZ, RZ, R34 ;  /* 0x000000ffff24e224 */ /* 0x000fe400078e0022 */
[----:B------:R-:W-:-:S07]  /*6cb0*/  @!P6 IMAD.MOV.U32 R37, RZ, RZ, R35 ;  /* 0x000000ffff25e224 */ /* 0x000fce00078e0023 */
.L_x_108:
[----:B------:R-:W-:Y:S05]  /*6cc0*/  BSYNC.RECONVERGENT B0 ;  /* 0x0000000000007941 */ /* 0x000fea0003800200 */
.L_x_107:
[----:B------:R-:W-:Y:S01]  /*6cd0*/  ISETP.GE.AND.EX P0, PT, R25, RZ, PT, P0 ;  /* 0x000000ff1900720c */ /* 0x000fe20003f06300 */
[----:B------:R-:W-:Y:S01]  /*6ce0*/  IMAD.X R46, RZ, RZ, R5, P2 ;  /* 0x000000ffff2e7224 */ /* 0x000fe200010e0605 */
[----:B------:R-:W-:Y:S02]  /*6cf0*/  IADD3.X R42, PT, PT, RZ, RZ, RZ, P4, P1 ;  /* 0x000000ffff2a7210 */ /* 0x000fe400027e24ff */
[C---:B------:R-:W-:Y:S02]  /*6d00*/  IADD3.X R44, PT, PT, R5.reuse, RZ, RZ, P3, P5 ;  /* 0x000000ff052c7210 */ /* 0x040fe40001fea4ff */
[C---:B------:R-:W-:Y:S02]  /*6d10*/  IADD3 R35, P1, PT, R6.reuse, R51, RZ ;  /* 0x0000003306237210 */ /* 0x040fe40007f3e0ff */
[C---:B------:R-:W-:Y:S02]  /*6d20*/  IADD3 R45, P2, PT, R6.reuse, R45, RZ ;  /* 0x0000002d062d7210 */ /* 0x040fe40007f5e0ff */
[C---:B------:R-:W-:Y:S01]  /*6d30*/  IADD3 R13, P3, PT, R6.reuse, R13, RZ ;  /* 0x0000000d060d7210 */ /* 0x040fe20007f7e0ff */
[C---:B------:R-:W-:Y:S01]  /*6d40*/  IMAD.X R42, R5.reuse, 0x1, R42, P1 ;  /* 0x00000001052a7824 */ /* 0x040fe200008e062a */
[C---:B------:R-:W-:Y:S01]  /*6d50*/  IADD3 R47, P4, PT, R6.reuse, R11, RZ ;  /* 0x0000000b062f7210 */ /* 0x040fe20007f9e0ff */
[C---:B------:R-:W-:Y:S01]  /*6d60*/  IMAD.X R40, R5.reuse, 0x1, R16, P2 ;  /* 0x0000000105287824 */ /* 0x040fe200010e0610 */
[C---:B------:R-:W-:Y:S01]  /*6d70*/  IADD3 R51, P5, PT, R6.reuse, R9, RZ ;  /* 0x0000000906337210 */ /* 0x040fe20007fbe0ff */
[C---:B------:R-:W-:Y:S01]  /*6d80*/  IMAD.X R14, R5.reuse, 0x1, R14, P3 ;  /* 0x00000001050e7824 */ /* 0x040fe200018e060e */
[----:B------:R-:W-:Y:S01]  /*6d90*/  IADD3 R53, P6, PT, R6, R7, RZ ;  /* 0x0000000706357210 */ /* 0x000fe20007fde0ff */
[----:B------:R-:W-:-:S02]  /*6da0*/  IMAD.X R12, R5, 0x1, R12, P4 ;  /* 0x00000001050c7824 */ /* 0x000fc400020e060c */
[C---:B------:R-:W-:Y:S02]  /*6db0*/  IMAD.X R16, R5.reuse, 0x1, R10, P5 ;  /* 0x0000000105107824 */ /* 0x040fe400028e060a */
[----:B------:R-:W-:Y:S01]  /*6dc0*/  IMAD.X R34, R5, 0x1, R8, P6 ;  /* 0x0000000105227824 */ /* 0x000fe200030e0608 */
[----:B------:R-:W-:Y:S07]  /*6dd0*/  @!P0 BRA `(.L_x_109) ;  /* 0x0000000800a48947 */ /* 0x000fee0003800000 */
[----:B------:R-:W1:Y:S01]  /*6de0*/  LDS.64 R8, [R30+0xa8] ;  /* 0x0000a8001e087984 */ /* 0x000e620000000a00 */
[----:B------:R-:W-:Y:S01]  /*6df0*/  BAR.SYNC.DEFER_BLOCKING 0x0 ;  /* 0x0000000000007b1d */ /* 0x000fe20000010000 */
[----:B------:R-:W-:Y:S02]  /*6e00*/  ISETP.NE.AND P2, PT, R15, R58, PT ;  /* 0x0000003a0f00720c */ /* 0x000fe40003f45270 */
[----:B------:R-:W-:Y:S02]  /*6e10*/  ISETP.NE.AND P6, PT, R58, R56, PT ;  /* 0x000000383a00720c */ /* 0x000fe40003fc5270 */
[----:B------:R-:W-:Y:S02]  /*6e20*/  ISETP.NE.AND P3, PT, R56, R23, PT ;  /* 0x000000173800720c */ /* 0x000fe40003f65270 */
[----:B------:R-:W-:Y:S02]  /*6e30*/  ISETP.NE.AND P0, PT, R23, R22, PT ;  /* 0x000000161700720c */ /* 0x000fe40003f05270 */
[----:B------:R-:W-:-:S02]  /*6e40*/  ISETP.NE.AND P4, PT, R22, R21, PT ;  /* 0x000000151600720c */ /* 0x000fc40003f85270 */
[----:B------:R-:W-:Y:S02]  /*6e50*/  ISETP.NE.AND P5, PT, R21, R20, PT ;  /* 0x000000141500720c */ /* 0x000fe40003fa5270 */
[----:B------:R-:W-:Y:S01]  /*6e60*/  ISETP.NE.AND P1, PT, R18, R17, PT ;  /* 0x000000111200720c */ /* 0x000fe20003f25270 */
[--C-:B-1----:R-:W-:Y:S02]  /*6e70*/  @P2 IMAD.IADD R5, R6, 0x1, -R8.reuse ;  /* 0x0000000106052824 */ /* 0x102fe400078e0a08 */
[--C-:B------:R-:W-:Y:S02]  /*6e80*/  @P6 IMAD.IADD R57, R57, 0x1, -R8.reuse ;  /* 0x0000000139396824 */ /* 0x100fe400078e0a08 */
[----:B------:R-:W-:Y:S02]  /*6e90*/  @P3 IMAD.IADD R55, R55, 0x1, -R8 ;  /* 0x0000000137373824 */ /* 0x000fe400078e0a08 */
[--C-:B------:R-:W-:Y:S02]  /*6ea0*/  @P2 IMAD R6, R5, 0xc, R30.reuse ;  /* 0x0000000c05062824 */ /* 0x100fe400078e021e */
[----:B------:R-:W-:-:S02]  /*6eb0*/  @P6 IMAD R10, R57, 0xc, R30 ;  /* 0x0000000c390a6824 */ /* 0x000fc400078e021e */
[----:B------:R-:W-:Y:S01]  /*6ec0*/  @P3 IMAD R55, R55, 0xc, R30 ;  /* 0x0000000c37373824 */ /* 0x000fe200078e021e */
[----:B------:R-:W-:Y:S01]  /*6ed0*/  @P2 STS [R6], R15 ;  /* 0x0000000f06002388 */ /* 0x000fe20000000800 */
[--C-:B------:R-:W-:Y:S02]  /*6ee0*/  @P0 IMAD.IADD R35, R35, 0x1, -R8.reuse ;  /* 0x0000000123230824 */ /* 0x100fe400078e0a08 */
[--C-:B------:R-:W-:Y:S01]  /*6ef0*/  @P4 IMAD.IADD R45, R45, 0x1, -R8.reuse ;  /* 0x000000012d2d4824 */ /* 0x100fe200078e0a08 */
[----:B------:R-:W-:Y:S01]  /*6f00*/  @P2 STS [R6+0x4], R3 ;  /* 0x0000040306002388 */ /* 0x000fe20000000800 */
[----:B------:R-:W-:Y:S02]  /*6f10*/  @P5 IMAD.IADD R13, R13, 0x1, -R8 ;  /* 0x000000010d0d5824 */ /* 0x000fe400078e0a08 */
[--C-:B------:R-:W-:Y:S01]  /*6f20*/  @P0 IMAD R12, R35, 0xc, R30.reuse ;  /* 0x0000000c230c0824 */ /* 0x100fe200078e021e */
[----:B------:R1:W-:Y:S01]  /*6f30*/  @P2 STS [R6+0x8], R4 ;  /* 0x0000080406002388 */ /* 0x0003e20000000800 */
[----:B------:R-:W-:Y:S01]  /*6f40*/  ISETP.NE.AND P2, PT, R20, R19, PT ;  /* 0x000000131400720c */ /* 0x000fe20003f45270 */
[----:B------:R-:W-:-:S02]  /*6f50*/  @P4 IMAD R45, R45, 0xc, R30 ;  /* 0x0000000c2d2d4824 */ /* 0x000fc400078e021e */
[----:B------:R-:W-:Y:S01]  /*6f60*/  @P6 STS [R10], R58 ;  /* 0x0000003a0a006388 */ /* 0x000fe20000000800 */
[----:B------:R-:W-:-:S03]  /*6f70*/  @P1 IMAD.IADD R53, R53, 0x1, -R8 ;  /* 0x0000000135351824 */ /* 0x000fc600078e0a08 */
[----:B------:R-:W-:Y:S01]  /*6f80*/  @P6 STS [R10+0x4], R27 ;  /* 0x0000041b0a006388 */ /* 0x000fe20000000800 */
[--C-:B------:R-:W-:Y:S02]  /*6f90*/  @P1 IMAD R53, R53, 0xc, R30.reuse ;  /* 0x0000000c35351824 */ /* 0x100fe400078e021e */
[----:B-1----:R-:W-:Y:S01]  /*6fa0*/  @P5 IMAD R4, R13, 0xc, R30 ;  /* 0x0000000c0d045824 */ /* 0x002fe200078e021e */
[----:B------:R-:W-:Y:S02]  /*6fb0*/  @P6 STS [R10+0x8], R49 ;  /* 0x000008310a006388 */ /* 0x000fe40000000800 */
[----:B------:R-:W-:Y:S02]  /*6fc0*/  @P2 IMAD.IADD R47, R47, 0x1, -R8 ;  /* 0x000000012f2f2824 */ /* 0x000fe400078e0a08 */
[----:B------:R-:W-:Y:S02]  /*6fd0*/  @P3 STS [R55], R56 ;  /* 0x0000003837003388 */ /* 0x000fe40000000800 */
[----:B------:R-:W-:-:S02]  /*6fe0*/  @P2 IMAD R47, R47, 0xc, R30 ;  /* 0x0000000c2f2f2824 */ /* 0x000fc400078e021e */
[----:B------:R-:W-:Y:S04]  /*6ff0*/  @P3 STS [R55+0x4], R29 ;  /* 0x0000041d37003388 */ /* 0x000fe80000000800 */
[----:B------:R1:W-:Y:S01]  /*7000*/  @P3 STS [R55+0x8], R0 ;  /* 0x0000080037003388 */ /* 0x0003e20000000800 */
[----:B------:R-:W-:-:S03]  /*7010*/  ISETP.NE.AND P3, PT, R19, R18, PT ;  /* 0x000000121300720c */ /* 0x000fc60003f65270 */
[----:B------:R2:W-:Y:S04]  /*7020*/  @P0 STS [R12], R23 ;  /* 0x000000170c000388 */ /* 0x0005e80000000800 */
[----:B------:R2:W-:Y:S04]  /*7030*/  @P0 STS [R12+0x4], R31 ;  /* 0x0000041f0c000388 */ /* 0x0005e80000000800 */
[----:B------:R2:W-:Y:S01]  /*7040*/  @P0 STS [R12+0x8], R2 ;  /* 0x000008020c000388 */ /* 0x0005e20000000800 */
[----:B------:R-:W-:Y:S01]  /*7050*/  ISETP.GT.U32.AND P0, PT, R24, R59, PT ;  /* 0x0000003b1800720c */ /* 0x000fe20003f04070 */
[----:B------:R-:W-:-:S02]  /*7060*/  @P3 IMAD.IADD R51, R51, 0x1, -R8 ;  /* 0x0000000133333824 */ /* 0x000fc400078e0a08 */
[----:B------:R2:W-:Y:S01]  /*7070*/  @P4 STS [R45], R22 ;  /* 0x000000162d004388 */ /* 0x0005e20000000800 */
[----:B------:R-:W-:Y:S01]  /*7080*/  ISETP.GT.U32.AND.EX P0, PT, R25, RZ, PT, P0 ;  /* 0x000000ff1900720c */ /* 0x000fe20003f04100 */
[----:B-1----:R-:W-:Y:S02]  /*7090*/  @P3 IMAD R0, R51, 0xc, R30 ;  /* 0x0000000c33003824 */ /* 0x002fe400078e021e */
[----:B------:R2:W-:Y:S04]  /*70a0*/  @P4 STS [R45+0x4], R33 ;  /* 0x000004212d004388 */ /* 0x0005e80000000800 */
[----:B------:R2:W-:Y:S04]  /*70b0*/  @P4 STS [R45+0x8], R26 ;  /* 0x0000081a2d004388 */ /* 0x0005e80000000800 */
        /* <DEDUP_REMOVED lines=14> */
[----:B------:R-:W-:Y:S01]  /*71a0*/  LOP3.LUT R3, RZ, R59, RZ, 0x33, !PT ;  /* 0x0000003bff037212 */ /* 0x000fe200078e33ff */
[----:B--2---:R-:W-:Y:S01]  /*71b0*/  IMAD.MOV.U32 R43, RZ, RZ, RZ ;  /* 0x000000ffff2b7224 */ /* 0x004fe200078e00ff */
[----:B------:R-:W1:Y:S01]  /*71c0*/  LDCU.64 UR12, c[0x0][0x398] ;  /* 0x00007300ff0c77ac */ /* 0x000e620008000a00 */
[----:B------:R-:W-:Y:S01]  /*71d0*/  BSSY.RECONVERGENT B0, `(.L_x_110) ;  /* 0x0000037000007945 */ /* 0x000fe20003800200 */
[----:B------:R-:W-:Y:S02]  /*71e0*/  IADD3 R14, P0, PT, R24, R3, RZ ;  /* 0x00000003180e7210 */ /* 0x000fe40007f1e0ff */
[----:B------:R-:W-:Y:S01]  /*71f0*/  LOP3.LUT R3, RZ, R43, RZ, 0x33, !PT ;  /* 0x0000002bff037212 */ /* 0x000fe200078e33ff */
[----:B------:R-:W2:Y:S01]  /*7200*/  LDCU.128 UR16, c[0x0][0x3a0] ;  /* 0x00007400ff1077ac */ /* 0x000ea20008000c00 */
[----:B------:R-:W-:-:S03]  /*7210*/  LOP3.LUT R0, R14, 0x300, RZ, 0xc0, !PT ;  /* 0x000003000e007812 */ /* 0x000fc600078ec0ff */
[----:B------:R-:W-:Y:S01]  /*7220*/  IMAD.X R3, R25, 0x1, R3, P0 ;  /* 0x0000000119037824 */ /* 0x000fe200000e0603 */
[----:B------:R-:W-:Y:S02]  /*7230*/  ISETP.NE.U32.AND P1, PT, R0, 0x300, PT ;  /* 0x000003000000780c */ /* 0x000fe40003f25070 */
[----:B------:R-:W-:Y:S02]  /*7240*/  ISETP.GE.U32.AND P0, PT, R14, 0x300, PT ;  /* 0x000003000e00780c */ /* 0x000fe40003f06070 */
[----:B------:R-:W-:Y:S02]  /*7250*/  ISETP.NE.AND.EX P1, PT, RZ, RZ, PT, P1 ;  /* 0x000000ffff00720c */ /* 0x000fe40003f25310 */
[----:B------:R-:W-:-:S11]  /*7260*/  ISETP.GE.U32.AND.EX P0, PT, R3, RZ, PT, P0 ;  /* 0x000000ff0300720c */ /* 0x000fd60003f06100 */
[----:B-12---:R-:W-:Y:S05]  /*7270*/  @!P1 BRA `(.L_x_111) ;  /* 0x0000000000b09947 */ /* 0x006fea0003800000 */
[----:B------:R-:W1:Y:S01]  /*7280*/  LDCU.128 UR4, c[0x0][0x3a0] ;  /* 0x00007400ff0477ac */ /* 0x000e620008000c00 */
[----:B------:R-:W-:Y:S01]  /*7290*/  SHF.R.U64 R14, R14, 0x8, R3 ;  /* 0x000000080e0e7819 */ /* 0x000fe20000001203 */
[----:B------:R-:W-:Y:S01]  /*72a0*/  IMAD.MOV.U32 R19, RZ, RZ, RZ ;  /* 0x000000ffff137224 */ /* 0x000fe200078e00ff */
[----:B------:R-:W-:Y:S01]  /*72b0*/  IADD3 R13, P1, PT, R8, R59, RZ ;  /* 0x0000003b080d7210 */ /* 0x000fe20007f3e0ff */
[----:B------:R-:W2:Y:S02]  /*72c0*/  LDCU.64 UR10, c[0x0][0x398] ;  /* 0x00007300ff0a77ac */ /* 0x000ea40008000a00 */
[----:B------:R-:W-:Y:S02]  /*72d0*/  VIADD R14, R14, 0x1 ;  /* 0x000000010e0e7836 */ /* 0x000fe40000000000 */
[----:B------:R-:W-:Y:S02]  /*72e0*/  IMAD.X R0, R9, 0x1, R43, P1 ;  /* 0x0000000109007824 */ /* 0x000fe400008e062b */
[----:B------:R-:W-:Y:S01]  /*72f0*/  IMAD.SHL.U32 R6, R13, 0x4, RZ ;  /* 0x000000040d067824 */ /* 0x000fe200078e00ff */
[----:B------:R-:W-:-:S02]  /*7300*/  LOP3.LUT R14, R14, 0x3, RZ, 0xc0, !PT ;  /* 0x000000030e0e7812 */ /* 0x000fc400078ec0ff */
[----:B------:R-:W-:Y:S01]  /*7310*/  SHF.L.U64.HI R13, R13, 0x2, R0 ;  /* 0x000000020d0d7819 */ /* 0x000fe20000010200 */
[----:B------:R-:W-:Y:S01]  /*7320*/  IMAD R0, R59, 0xc, R30 ;  /* 0x0000000c3b007824 */ /* 0x000fe200078e021e */
[----:B------:R-:W-:Y:S02]  /*7330*/  LEA R59, P4, R14, R59, 0x8 ;  /* 0x0000003b0e3b7211 */ /* 0x000fe400078840ff */
[----:B-1----:R-:W-:Y:S01]  /*7340*/  IADD3 R12, P1, PT, R6, UR6, RZ ;  /* 0x00000006060c7c10 */ /* 0x002fe2000ff3e0ff */
[----:B------:R-:W-:Y:S01]  /*7350*/  VIADD R0, R0, 0x4 ;  /* 0x0000000400007836 */ /* 0x000fe20000000000 */
[C---:B------:R-:W-:Y:S02]  /*7360*/  IADD3 R10, P2, PT, R6.reuse, UR4, RZ ;  /* 0x00000004060a7c10 */ /* 0x040fe4000ff5e0ff */
[----:B--2---:R-:W-:Y:S02]  /*7370*/  IADD3 R6, P3, PT, R6, UR10, RZ ;  /* 0x0000000a06067c10 */ /* 0x004fe4000ff7e0ff */
[----:B------:R-:W-:-:S02]  /*7380*/  IADD3.X R17, PT, PT, R13, UR7, RZ, P1, !PT ;  /* 0x000000070d117c10 */ /* 0x000fc40008ffe4ff */
[C---:B------:R-:W-:Y:S02]  /*7390*/  IADD3.X R15, PT, PT, R13.reuse, UR5, RZ, P2, !PT ;  /* 0x000000050d0f7c10 */ /* 0x040fe400097fe4ff */
[----:B------:R-:W-:Y:S02]  /*73a0*/  IADD3.X R13, PT, PT, R13, UR11, RZ, P3, !PT ;  /* 0x0000000b0d0d7c10 */ /* 0x000fe40009ffe4ff */
[----:B------:R-:W-:-:S07]  /*73b0*/  LEA.HI.X R43, R14, R43, R19, 0x8, P4 ;  /* 0x0000002b0e2b7211 */ /* 0x000fce00020f4413 */
.L_x_112:
[----:B-1----:R-:W1:Y:S01]  /*73c0*/  LDS R5, [R0+-0x4] ;  /* 0xfffffc0000057984 */ /* 0x002e620000000800 */
[----:B------:R-:W-:Y:S01]  /*73d0*/  IMAD.MOV.U32 R2, RZ, RZ, R6 ;  /* 0x000000ffff027224 */ /* 0x000fe200078e0006 */
[----:B------:R-:W-:Y:S01]  /*73e0*/  IADD3 R14, P1, PT, R14, -0x1, RZ ;  /* 0xffffffff0e0e7810 */ /* 0x000fe20007f3e0ff */
[----:B------:R-:W-:Y:S01]  /*73f0*/  IMAD.MOV.U32 R3, RZ, RZ, R13 ;  /* 0x000000ffff037224 */ /* 0x000fe200078e000d */
[----:B------:R-:W2:Y:S01]  /*7400*/  LDS R7, [R0] ;  /* 0x0000000000077984 */ /* 0x000ea20000000800 */
[----:B------:R-:W-:Y:S01]  /*7410*/  IMAD.MOV.U32 R4, RZ, RZ, R12 ;  /* 0x000000ffff047224 */ /* 0x000fe200078e000c */
[----:B------:R-:W-:Y:S02]  /*7420*/  IADD3.X R19, PT, PT, R19, -0x1, RZ, P1, !PT ;  /* 0xffffffff13137810 */ /* 0x000fe40000ffe4ff */
[----:B------:R3:W4:Y:S01]  /*7430*/  LDS R11, [R0+0x4] ;  /* 0x00000400000b7984 */ /* 0x0007220000000800 */
[----:B------:R-:W-:Y:S02]  /*7440*/  ISETP.NE.U32.AND P1, PT, R14, RZ, PT ;  /* 0x000000ff0e00720c */ /* 0x000fe40003f25070 */
[----:B------:R-:W-:-:S02]  /*7450*/  IADD3 R12, P2, PT, R12, 0x400, RZ ;  /* 0x000004000c0c7810 */ /* 0x000fc40007f5e0ff */
[----:B------:R-:W-:Y:S02]  /*7460*/  ISETP.NE.AND.EX P1, PT, R19, RZ, PT, P1 ;  /* 0x000000ff1300720c */ /* 0x000fe40003f25310 */
[----:B------:R-:W-:Y:S01]  /*7470*/  IADD3 R6, P4, PT, R6, 0x400, RZ ;  /* 0x0000040006067810 */ /* 0x000fe20007f9e0ff */
[----:B---3--:R-:W-:-:S04]  /*7480*/  VIADD R0, R0, 0xc00 ;  /* 0x00000c0000007836 */ /* 0x008fc80000000000 */
[----:B------:R-:W-:Y:S01]  /*7490*/  IMAD.X R13, RZ, RZ, R13, P4 ;  /* 0x000000ffff0d7224 */ /* 0x000fe200020e060d */
[----:B-1----:R1:W-:Y:S02]  /*74a0*/  STG.E desc[UR8][R2.64], R5 ;  /* 0x0000000502007986 */ /* 0x0023e4000c101908 */
[----:B-1----:R-:W-:Y:S01]  /*74b0*/  IMAD.MOV.U32 R2, RZ, RZ, R10 ;  /* 0x000000ffff027224 */ /* 0x002fe200078e000a */
[----:B------:R-:W-:Y:S01]  /*74c0*/  IADD3 R10, P3, PT, R10, 0x400, RZ ;  /* 0x000004000a0a7810 */ /* 0x000fe20007f7e0ff */
[----:B------:R-:W-:Y:S02]  /*74d0*/  IMAD.MOV.U32 R3, RZ, RZ, R15 ;  /* 0x000000ffff037224 */ /* 0x000fe400078e000f */
[--C-:B------:R-:W-:Y:S02]  /*74e0*/  IMAD.MOV.U32 R5, RZ, RZ, R17.reuse ;  /* 0x000000ffff057224 */ /* 0x100fe400078e0011 */
[----:B------:R-:W-:Y:S01]  /*74f0*/  IMAD.X R17, RZ, RZ, R17, P2 ;  /* 0x000000ffff117224 */ /* 0x000fe200010e0611 */
[----:B--2---:R1:W-:Y:S01]  /*7500*/  STG.E desc[UR8][R2.64], R7 ;  /* 0x0000000702007986 */ /* 0x0043e2000c101908 */
[----:B------:R-:W-:-:S03]  /*7510*/  IMAD.X R15, RZ, RZ, R15, P3 ;  /* 0x000000ffff0f7224 */ /* 0x000fc600018e060f */
[----:B----4-:R1:W-:Y:S01]  /*7520*/  STG.E desc[UR8][R4.64], R11 ;  /* 0x0000000b04007986 */ /* 0x0103e2000c101908 */
[----:B------:R-:W-:Y:S05]  /*7530*/  @P1 BRA `(.L_x_112) ;  /* 0xfffffffc00a01947 */ /* 0x000fea000383ffff */
.L_x_111:
[----:B------:R-:W-:Y:S05]  /*7540*/  BSYNC.RECONVERGENT B0 ;  /* 0x0000000000007941 */ /* 0x000fea0003800200 */
.L_x_110:
[----:B------:R-:W-:Y:S05]  /*7550*/  @!P0 EXIT ;  /* 0x000000000000894d */ /* 0x000fea0003800000 */
.L_x_113:
[C---:B------:R-:W-:Y:S01]  /*7560*/  IMAD R0, R59.reuse, 0xc, R30 ;  /* 0x0000000c3b007824 */ /* 0x040fe200078e021e */
[----:B-1----:R-:W-:Y:S01]  /*7570*/  IADD3 R3, P0, PT, R8, R59, RZ ;  /* 0x0000003b08037210 */ /* 0x002fe20007f1e0ff */
[----:B------:R-:W-:-:S03]  /*7580*/  VIADD R59, R59, 0x400 ;  /* 0x000004003b3b7836 */ /* 0x000fc60000000000 */
[----:B------:R-:W1:Y:S01]  /*7590*/  LDS R17, [R0] ;  /* 0x0000000000117984 */ /* 0x000e620000000800 */
[----:B------:R-:W-:Y:S02]  /*75a0*/  IMAD.X R2, R9, 0x1, R43, P0 ;  /* 0x0000000109027824 */ /* 0x000fe400000e062b */
[C---:B------:R-:W-:Y:S01]  /*75b0*/  IMAD.SHL.U32 R14, R3.reuse, 0x4, RZ ;  /* 0x00000004030e7824 */ /* 0x040fe200078e00ff */
[----:B------:R-:W2:Y:S01]  /*75c0*/  LDS R19, [R0+0x4] ;  /* 0x0000040000137984 */ /* 0x000ea20000000800 */
[----:B------:R-:W-:Y:S01]  /*75d0*/  IMAD.X R6, RZ, RZ, R9, P0 ;  /* 0x000000ffff067224 */ /* 0x000fe200000e0609 */
[----:B------:R-:W-:Y:S01]  /*75e0*/  SHF.L.U64.HI R2, R3, 0x2, R2 ;  /* 0x0000000203027819 */ /* 0x000fe20000010202 */
[----:B------:R-:W-:Y:S01]  /*75f0*/  IMAD.MOV.U32 R43, RZ, RZ, RZ ;  /* 0x000000ffff2b7224 */ /* 0x000fe200078e00ff */
[----:B------:R-:W3:Y:S01]  /*7600*/  LDS R21, [R0+0x8] ;  /* 0x0000080000157984 */ /* 0x000ee20000000800 */
[C---:B------:R-:W-:Y:S02]  /*7610*/  IADD3 R10, P1, PT, R14.reuse, UR12, RZ ;  /* 0x0000000c0e0a7c10 */ /* 0x040fe4000ff3e0ff */
[C---:B------:R-:W-:Y:S01]  /*7620*/  IADD3 R12, P0, PT, R14.reuse, UR16, RZ ;  /* 0x000000100e0c7c10 */ /* 0x040fe2000ff1e0ff */
[----:B------:R-:W4:Y:S01]  /*7630*/  LDS R23, [R0+0xc00] ;  /* 0x000c000000177984 */ /* 0x000f220000000800 */
[----:B------:R-:W-:-:S02]  /*7640*/  IADD3 R14, P2, PT, R14, UR18, RZ ;  /* 0x000000120e0e7c10 */ /* 0x000fc4000ff5e0ff */
[----:B------:R-:W-:Y:S01]  /*7650*/  SHF.L.U64.HI R6, R3, 0x2, R6 ;  /* 0x0000000203067819 */ /* 0x000fe20000010206 */
[----:B------:R-:W5:Y:S01]  /*7660*/  LDS R27, [R0+0xc04] ;  /* 0x000c0400001b7984 */ /* 0x000f620000000800 */
[C---:B------:R-:W-:Y:S01]  /*7670*/  IADD3.X R11, PT, PT, R2.reuse, UR13, RZ, P1, !PT ;  /* 0x0000000d020b7c10 */ /* 0x040fe20008ffe4ff */
[----:B------:R-:W-:Y:S01]  /*7680*/  IMAD.MOV.U32 R4, RZ, RZ, R12 ;  /* 0x000000ffff047224 */ /* 0x000fe200078e000c */
[C---:B------:R-:W-:Y:S01]  /*7690*/  IADD3.X R13, PT, PT, R2.reuse, UR17, RZ, P0, !PT ;  /* 0x00000011020d7c10 */ /* 0x040fe200087fe4ff */
[----:B------:R-:W0:Y:S01]  /*76a0*/  LDS R29, [R0+0xc08] ;  /* 0x000c0800001d7984 */ /* 0x000e220000000800 */
[----:B------:R-:W-:Y:S01]  /*76b0*/  IADD3.X R15, PT, PT, R2, UR19, RZ, P2, !PT ;  /* 0x00000013020f7c10 */ /* 0x000fe200097fe4ff */
[----:B------:R-:W-:Y:S01]  /*76c0*/  IMAD.MOV.U32 R2, RZ, RZ, R10 ;  /* 0x000000ffff027224 */ /* 0x000fe200078e000a */
[C---:B------:R-:W-:Y:S01]  /*76d0*/  IADD3.X R3, PT, PT, R6.reuse, UR13, RZ, P1, !PT ;  /* 0x0000000d06037c10 */ /* 0x040fe20008ffe4ff */
[----:B------:R-:W0:Y:S01]  /*76e0*/  LDS R31, [R0+0x1800] ;  /* 0x00180000001f7984 */ /* 0x000e220000000800 */
[----:B------:R-:W-:-:S02]  /*76f0*/  IADD3.X R5, PT, PT, R6, UR17, RZ, P0, !PT ;  /* 0x0000001106057c10 */ /* 0x000fc400087fe4ff */
[----:B------:R-:W-:Y:S01]  /*7700*/  IADD3.X R7, PT, PT, R6, UR19, RZ, P2, !PT ;  /* 0x0000001306077c10 */ /* 0x000fe200097fe4ff */
[----:B------:R-:W0:Y:S01]  /*7710*/  LDS R33, [R0+0x1804] ;  /* 0x0018040000217984 */ /* 0x000e220000000800 */
[----:B------:R-:W-:Y:S01]  /*7720*/  IMAD.MOV.U32 R6, RZ, RZ, R14 ;  /* 0x000000ffff067224 */ /* 0x000fe200078e000e */
[----:B------:R-:W-:Y:S02]  /*7730*/  ISETP.GT.U32.AND P0, PT, R24, R59, PT ;  /* 0x0000003b1800720c */ /* 0x000fe40003f04070 */
[----:B------:R-:W0:Y:S02]  /*7740*/  LDS R35, [R0+0x1808] ;  /* 0x0018080000237984 */ /* 0x000e240000000800 */
[----:B------:R-:W-:Y:S02]  /*7750*/  ISETP.GT.U32.AND.EX P0, PT, R25, RZ, PT, P0 ;  /* 0x000000ff1900720c */ /* 0x000fe40003f04100 */
[----:B------:R-:W0:Y:S04]  /*7760*/  LDS R37, [R0+0x2400] ;  /* 0x0024000000257984 */ /* 0x000e280000000800 */
[----:B------:R-:W0:Y:S04]  /*7770*/  LDS R39, [R0+0x2404] ;  /* 0x0024040000277984 */ /* 0x000e280000000800 */
[----:B------:R-:W0:Y:S04]  /*7780*/  LDS R41, [R0+0x2408] ;  /* 0x0024080000297984 */ /* 0x000e280000000800 */
[----:B-1----:R1:W-:Y:S04]  /*7790*/  STG.E desc[UR8][R10.64], R17 ;  /* 0x000000110a007986 */ /* 0x0023e8000c101908 */
[----:B--2---:R1:W-:Y:S04]  /*77a0*/  STG.E desc[UR8][R12.64], R19 ;  /* 0x000000130c007986 */ /* 0x0043e8000c101908 */
[----:B---3--:R1:W-:Y:S04]  /*77b0*/  STG.E desc[UR8][R14.64], R21 ;  /* 0x000000150e007986 */ /* 0x0083e8000c101908 */
[----:B----4-:R1:W-:Y:S04]  /*77c0*/  STG.E desc[UR8][R2.64+0x400], R23 ;  /* 0x0004001702007986 */ /* 0x0103e8000c101908 */
[----:B-----5:R1:W-:Y:S04]  /*77d0*/  STG.E desc[UR8][R4.64+0x400], R27 ;  /* 0x0004001b04007986 */ /* 0x0203e8000c101908 */
[----:B0-----:R1:W-:Y:S04]  /*77e0*/  STG.E desc[UR8][R6.64+0x400], R29 ;  /* 0x0004001d06007986 */ /* 0x0013e8000c101908 */
        /* <DEDUP_REMOVED lines=8> */
.L_x_109:
[----:B------:R-:W-:Y:S01]  /*7870*/  ISETP.NE.AND P4, PT, R15, R58, PT ;  /* 0x0000003a0f00720c */ /* 0x000fe20003f85270 */
[----:B------:R-:W-:Y:S01]  /*7880*/  BSSY.RECONVERGENT B0, `(.L_x_114) ;  /* 0x0000013000007945 */ /* 0x000fe20003800200 */
[----:B------:R-:W-:Y:S02]  /*7890*/  ISETP.NE.AND P0, PT, R18, R17, PT ;  /* 0x000000111200720c */ /* 0x000fe40003f05270 */
[----:B------:R-:W-:Y:S02]  /*78a0*/  ISETP.NE.AND P3, PT, R58, R56, PT ;  /* 0x000000383a00720c */ /* 0x000fe40003f65270 */
[----:B------:R-:W-:Y:S02]  /*78b0*/  ISETP.NE.AND P2, PT, R56, R23, PT ;  /* 0x000000173800720c */ /* 0x000fe40003f45270 */
[----:B------:R-:W-:-:S05]  /*78c0*/  ISETP.NE.AND P1, PT, R23, R22, PT ;  /* 0x000000161700720c */ /* 0x000fca0003f25270 */
[----:B------:R-:W-:Y:S08]  /*78d0*/  @!P4 BRA `(.L_x_115) ;  /* 0x000000000034c947 */ /* 0x000ff00003800000 */
[----:B------:R-:W1:Y:S01]  /*78e0*/  LDCU.64 UR4, c[0x0][0x398] ;  /* 0x00007300ff0477ac */ /* 0x000e620008000a00 */
[C---:B------:R-:W-:Y:S01]  /*78f0*/  IMAD.SHL.U32 R10, R6.reuse, 0x4, RZ ;  /* 0x00000004060a7824 */ /* 0x040fe200078e00ff */
[----:B------:R-:W-:Y:S01]  /*7900*/  SHF.L.U64.HI R5, R6, 0x2, R5 ;  /* 0x0000000206057819 */ /* 0x000fe20000010205 */
[----:B------:R-:W2:Y:S03]  /*7910*/  LDCU.128 UR12, c[0x0][0x3a0] ;  /* 0x00007400ff0c77ac */ /* 0x000ea60008000c00 */
[C---:B-1----:R-:W-:Y:S02]  /*7920*/  IADD3 R6, P4, PT, R10.reuse, UR4, RZ ;  /* 0x000000040a067c10 */ /* 0x042fe4000ff9e0ff */
[C---:B--2---:R-:W-:Y:S02]  /*7930*/  IADD3 R8, P5, PT, R10.reuse, UR12, RZ ;  /* 0x0000000c0a087c10 */ /* 0x044fe4000ffbe0ff */
[----:B------:R-:W-:-:S02]  /*7940*/  IADD3 R10, P6, PT, R10, UR14, RZ ;  /* 0x0000000e0a0a7c10 */ /* 0x000fc4000ffde0ff */
[C---:B------:R-:W-:Y:S02]  /*7950*/  IADD3.X R7, PT, PT, R5.reuse, UR5, RZ, P4, !PT ;  /* 0x0000000505077c10 */ /* 0x040fe4000a7fe4ff */
[C---:B------:R-:W-:Y:S02]  /*7960*/  IADD3.X R9, PT, PT, R5.reuse, UR13, RZ, P5, !PT ;  /* 0x0000000d05097c10 */ /* 0x040fe4000affe4ff */
[----:B------:R-:W-:Y:S01]  /*7970*/  IADD3.X R11, PT, PT, R5, UR15, RZ, P6, !PT ;  /* 0x0000000f050b7c10 */ /* 0x000fe2000b7fe4ff */
[----:B------:R1:W-:Y:S04]  /*7980*/  STG.E desc[UR8][R6.64], R15 ;  /* 0x0000000f06007986 */ /* 0x0003e8000c101908 */
[----:B------:R1:W-:Y:S04]  /*7990*/  STG.E desc[UR8][R8.64], R3 ;  /* 0x0000000308007986 */ /* 0x0003e8000c101908 */
[----:B------:R1:W-:Y:S02]  /*79a0*/  STG.E desc[UR8][R10.64], R4 ;  /* 0x000000040a007986 */ /* 0x0003e4000c101908 */
.L_x_115:
[----:B------:R-:W-:Y:S05]  /*79b0*/  BSYNC.RECONVERGENT B0 ;  /* 0x0000000000007941 */ /* 0x000fea0003800200 */
.L_x_114:
[----:B------:R-:W-:Y:S04]  /*79c0*/  BSSY.RECONVERGENT B0, `(.L_x_116) ;  /* 0x000000f000007945 */ /* 0x000fe80003800200 */
[----:B------:R-:W-:Y:S05]  /*79d0*/  @!P3 BRA `(.L_x_117) ;  /* 0x000000000034b947 */ /* 0x000fea0003800000 */
[----:B------:R-:W2:Y:S01]  /*79e0*/  LDCU.64 UR4, c[0x0][0x398] ;  /* 0x00007300ff0477ac */ /* 0x000ea20008000a00 */
[C---:B-1----:R-:W-:Y:S01]  /*79f0*/  IMAD.SHL.U32 R8, R57.reuse, 0x4, RZ ;  /* 0x0000000439087824 */ /* 0x042fe200078e00ff */
[----:B------:R-:W-:Y:S01]  /*7a00*/  SHF.L.U64.HI R57, R57, 0x2, R46 ;  /* 0x0000000239397819 */ /* 0x000fe2000001022e */
[----:B------:R-:W1:Y:S03]  /*7a10*/  LDCU.128 UR12, c[0x0][0x3a0] ;  /* 0x00007400ff0c77ac */ /* 0x000e660008000c00 */
[C---:B--2---:R-:W-:Y:S02]  /*7a20*/  IADD3 R4, P3, PT, R8.reuse, UR4, RZ ;  /* 0x0000000408047c10 */ /* 0x044fe4000ff7e0ff */
        /* <DEDUP_REMOVED lines=8> */
.L_x_117:
[----:B------:R-:W-:Y:S05]  /*7ab0*/  BSYNC.RECONVERGENT B0 ;  /* 0x0000000000007941 */ /* 0x000fea0003800200 */
.L_x_116:
[----:B------:R-:W-:Y:S04]  /*7ac0*/  BSSY.RECONVERGENT B0, `(.L_x_118) ;  /* 0x000000f000007945 */ /* 0x000fe80003800200 */
[----:B------:R-:W-:Y:S05]  /*7ad0*/  @!P2 BRA `(.L_x_119) ;  /* 0x000000000034a947 */ /* 0x000fea0003800000 */
[----:B------:R-:W3:Y:S01]  /*7ae0*/  LDCU.64 UR4, c[0x0][0x398] ;  /* 0x00007300ff0477ac */ /* 0x000ee20008000a00 */
[C---:B-12---:R-:W-:Y:S01]  /*7af0*/  IMAD.SHL.U32 R8, R55.reuse, 0x4, RZ ;  /* 0x0000000437087824 */ /* 0x046fe200078e00ff */
[----:B------:R-:W-:Y:S01]  /*7b00*/  SHF.L.U64.HI R44, R55, 0x2, R44 ;  /* 0x00000002372c7819 */ /* 0x000fe2000001022c */
[----:B------:R-:W1:Y:S03]  /*7b10*/  LDCU.128 UR12, c[0x0][0x3a0] ;  /* 0x00007400ff0c77ac */ /* 0x000e660008000c00 */
[C---:B---3--:R-:W-:Y:S02]  /*7b20*/  IADD3 R4, P2, PT, R8.reuse, UR4, RZ ;  /* 0x0000000408047c10 */ /* 0x048fe4000ff5e0ff */
        /* <DEDUP_REMOVED lines=8> */
.L_x_119:
[----:B------:R-:W-:Y:S05]  /*7bb0*/  BSYNC.RECONVERGENT B0 ;  /* 0x0000000000007941 */ /* 0x000fea0003800200 */
.L_x_118:
[----:B------:R-:W-:Y:S01]  /*7bc0*/  BSSY.RECONVERGENT B0, `(.L_x_120) ;  /* 0x0000013000007945 */ /* 0x000fe20003800200 */
[----:B------:R-:W-:Y:S02]  /*7bd0*/  ISETP.NE.AND P2, PT, R22, R21, PT ;  /* 0x000000151600720c */ /* 0x000fe40003f45270 */
[----:B------:R-:W-:Y:S02]  /*7be0*/  ISETP.NE.AND P3, PT, R21, R20, PT ;  /* 0x000000141500720c */ /* 0x000fe40003f65270 */
[----:B------:R-:W-:Y:S02]  /*7bf0*/  ISETP.NE.AND P4, PT, R20, R19, PT ;  /* 0x000000131400720c */ /* 0x000fe40003f85270 */
[----:B------:R-:W-:Y:S01]  /*7c00*/  ISETP.NE.AND P5, PT, R19, R18, PT ;  /* 0x000000121300720c */ /* 0x000fe20003fa5270 */
[----:B------:R-:W-:-:S12]  /*7c10*/  @!P1 BRA `(.L_x_121) ;  /* 0x0000000000349947 */ /* 0x000fd80003800000 */
[----:B------:R-:W4:Y:S01]  /*7c20*/  LDCU.64 UR4, c[0x0][0x398] ;  /* 0x00007300ff0477ac */ /* 0x000f220008000a00 */
[C---:B-123--:R-:W-:Y:S01]  /*7c30*/  IMAD.SHL.U32 R8, R35.reuse, 0x4, RZ ;  /* 0x0000000423087824 */ /* 0x04efe200078e00ff */
[----:B------:R-:W-:Y:S01]  /*7c40*/  SHF.L.U64.HI R42, R35, 0x2, R42 ;  /* 0x00000002232a7819 */ /* 0x000fe2000001022a */
[----:B------:R-:W1:Y:S03]  /*7c50*/  LDCU.128 UR12, c[0x0][0x3a0] ;  /* 0x00007400ff0c77ac */ /* 0x000e660008000c00 */
[C---:B----4-:R-:W-:Y:S02]  /*7c60*/  IADD3 R4, P6, PT, R8.reuse, UR4, RZ ;  /* 0x0000000408047c10 */ /* 0x050fe4000ffde0ff */
[----:B-1----:R-:W-:Y:S02]  /*7c70*/  IADD3 R6, P1, PT, R8, UR12, RZ ;  /* 0x0000000c08067c10 */ /* 0x002fe4000ff3e0ff */
[----:B------:R-:W-:-:S02]  /*7c80*/  IADD3.X R5, PT, PT, R42, UR5, RZ, P6, !PT ;  /* 0x000000052a057c10 */ /* 0x000fc4000b7fe4ff */
[----:B------:R-:W-:Y:S02]  /*7c90*/  IADD3 R8, P6, PT, R8, UR14, RZ ;  /* 0x0000000e08087c10 */ /* 0x000fe4000ffde0ff */
[C---:B------:R-:W-:Y:S01]  /*7ca0*/  IADD3.X R7, PT, PT, R42.reuse, UR13, RZ, P1, !PT ;  /* 0x0000000d2a077c10 */ /* 0x040fe20008ffe4ff */
[----:B------:R4:W-:Y:S01]  /*7cb0*/  STG.E desc[UR8][R4.64], R23 ;  /* 0x0000001704007986 */ /* 0x0009e2000c101908 */
[----:B------:R-:W-:-:S03]  /*7cc0*/  IADD3.X R9, PT, PT, R42, UR15, RZ, P6, !PT ;  /* 0x0000000f2a097c10 */ /* 0x000fc6000b7fe4ff */
[----:B------:R4:W-:Y:S04]  /*7cd0*/  STG.E desc[UR8][R6.64], R31 ;  /* 0x0000001f06007986 */ /* 0x0009e8000c101908 */
[----:B------:R4:W-:Y:S02]  /*7ce0*/  STG.E desc[UR8][R8.64], R2 ;  /* 0x0000000208007986 */ /* 0x0009e4000c101908 */
.L_x_121:
[----:B------:R-:W-:Y:S05]  /*7cf0*/  BSYNC.RECONVERGENT B0 ;  /* 0x0000000000007941 */ /* 0x000fea0003800200 */
.L_x_120:
[----:B------:R-:W-:Y:S04]  /*7d00*/  BSSY.RECONVERGENT B0, `(.L_x_122) ;  /* 0x000000f000007945 */ /* 0x000fe80003800200 */
[----:B------:R-:W-:Y:S05]  /*7d10*/  @!P2 BRA `(.L_x_123) ;  /* 0x000000000034a947 */ /* 0x000fea0003800000 */
[----:B------:R-:W5:Y:S01]  /*7d20*/  LDCU.64 UR4, c[0x0][0x398] ;  /* 0x00007300ff0477ac */ /* 0x000f620008000a00 */
[C---:B-1234-:R-:W-:Y:S01]  /*7d30*/  IMAD.SHL.U32 R6, R45.reuse, 0x4, RZ ;  /* 0x000000042d067824 */ /* 0x05efe200078e00ff */
[----:B------:R-:W-:Y:S01]  /*7d40*/  SHF.L.U64.HI R40, R45, 0x2, R40 ;  /* 0x000000022d287819 */ /* 0x000fe20000010228 */
[----:B------:R-:W1:Y:S03]  /*7d50*/  LDCU.128 UR12, c[0x0][0x3a0] ;  /* 0x00007400ff0c77ac */ /* 0x000e660008000c00 */
[C---:B-----5:R-:W-:Y:S02]  /*7d60*/  IADD3 R2, P1, PT, R6.reuse, UR4, RZ ;  /* 0x0000000406027c10 */ /* 0x060fe4000ff3e0ff */
        /* <DEDUP_REMOVED lines=8> */
.L_x_123:
[----:B------:R-:W-:Y:S05]  /*7df0*/  BSYNC.RECONVERGENT B0 ;  /* 0x0000000000007941 */ /* 0x000fea0003800200 */
.L_x_122:
        /* <DEDUP_REMOVED lines=15> */
.L_x_125:
[----:B------:R-:W-:Y:S05]  /*7ef0*/  BSYNC.RECONVERGENT B0 ;  /* 0x0000000000007941 */ /* 0x000fea0003800200 */
.L_x_124:
        /* <DEDUP_REMOVED lines=15> */
.L_x_127:
[----:B------:R-:W-:Y:S05]  /*7ff0*/  BSYNC.RECONVERGENT B0 ;  /* 0x0000000000007941 */ /* 0x000fea0003800200 */
.L_x_126:
        /* <DEDUP_REMOVED lines=15> */
.L_x_129:
[----:B------:R-:W-:Y:S05]  /*80f0*/  BSYNC.RECONVERGENT B0 ;  /* 0x0000000000007941 */ /* 0x000fea0003800200 */
.L_x_128:
[----:B------:R-:W-:Y:S05]  /*8100*/  @!P0 EXIT ;  /* 0x000000000000894d */ /* 0x000fea0003800000 */
        /* <DEDUP_REMOVED lines=14> */
.L_x_0:
[----:B------:R-:W-:-:S04]  /*81f0*/  ISETP.GE.U32.AND P0, PT, R0, 0x1, PT ;  /* 0x000000010000780c */ /* 0x000fc80003f06070 */
[----:B------:R-:W-:-:S13]  /*8200*/  ISETP.GE.AND.EX P0, PT, R2, RZ, PT, P0 ;  /* 0x000000ff0200720c */ /* 0x000fda0003f06300 */
[----:B------:R-:W-:Y:S05]  /*8210*/  @!P0 EXIT ;  /* 0x000000000000894d */ /* 0x000fea0003800000 */
[----:B------:R-:W-:-:S13]  /*8220*/  ISETP.NE.AND P0, PT, R60, RZ, PT ;  /* 0x000000ff3c00720c */ /* 0x000fda0003f05270 */
[----:B------:R-:W-:Y:S05]  /*8230*/  @P0 BRA `(.L_x_130) ;  /* 0x0000003c003c0947 */ /* 0x000fea0003800000 */
[----:B------:R-:W0:Y:S02]  /*8240*/  LDC.64 R4, c[0x0][0x380] ;  /* 0x0000e000ff047b82 */ /* 0x000e240000000a00 */
[----:B0-----:R-:W-:-:S05]  /*8250*/  IMAD.WIDE.U32 R4, RZ, 0x2400, R4 ;  /* 0x00002400ff047825 */ /* 0x001fca00078e0004 */
[----:B------:R0:W2:Y:S01]  /*8260*/  LDG.E.CONSTANT R10, desc[UR8][R4.64] ;  /* 0x00000008040a7981 */ /* 0x0000a2000c1e9900 */
[----:B------:R-:W1:Y:S02]  /*8270*/  S2R R55, SR_TID.X ;  /* 0x0000000000377919 */ /* 0x000e640000002100 */
[C---:B-1----:R-:W-:Y:S02]  /*8280*/  LOP3.LUT R3, R55.reuse, 0x1f, RZ, 0xc0, !PT ;  /* 0x0000001f37037812 */ /* 0x042fe400078ec0ff */
[----:B------:R-:W-:-:S05]  /*8290*/  LOP3.LUT R6, R55, 0x3e0, RZ, 0xc0, !PT ;  /* 0x000003e037067812 */ /* 0x000fca00078ec0ff */
[----:B------:R-:W-:-:S04]  /*82a0*/  IMAD R29, R6, 0x9, R3 ;  /* 0x00000009061d7824 */ /* 0x000fc800078e0203 */
[C---:B------:R-:W-:Y:S01]  /*82b0*/  VIADD R3, R29.reuse, 0x20 ;  /* 0x000000201d037836 */ /* 0x040fe20000000000 */
[C---:B------:R-:W-:Y:S01]  /*82c0*/  ISETP.GE.AND P6, PT, R29.reuse, UR4, PT ;  /* 0x000000041d007c0c */ /* 0x040fe2000bfc6270 */
[C---:B------:R-:W-:Y:S01]  /*82d0*/  VIADD R6, R29.reuse, 0x40 ;  /* 0x000000401d067836 */ /* 0x040fe20000000000 */
[C---:B0-----:R-:W-:Y:S01]  /*82e0*/  LEA R4, P4, R29.reuse, R4, 0x2 ;  /* 0x000000041d047211 */ /* 0x041fe200078810ff */
[----:B------:R-:W-:Y:S01]  /*82f0*/  VIADD R8, R29, 0xa0 ;  /* 0x000000a01d087836 */ /* 0x000fe20000000000 */
[----:B------:R-:W-:Y:S01]  /*8300*/  ISETP.GE.AND P5, PT, R3, UR4, PT ;  /* 0x0000000403007c0c */ /* 0x000fe2000bfa6270 */
[C---:B------:R-:W-:Y:S01]  /*8310*/  VIADD R3, R29.reuse, 0x60 ;  /* 0x000000601d037836 */ /* 0x040fe20000000000 */
[----:B------:R-:W-:Y:S01]  /*8320*/  ISETP.GE.AND P0, PT, R6, UR4, PT ;  /* 0x0000000406007c0c */ /* 0x000fe2000bf06270 */
[----:B------:R-:W-:Y:S01]  /*8330*/  VIADD R6, R29, 0x80 ;  /* 0x000000801d067836 */ /* 0x000fe20000000000 */
[----:B------:R-:W-:Y:S01]  /*8340*/  ISETP.GE.AND P3, PT, R8, UR4, PT ;  /* 0x0000000408007c0c */ /* 0x000fe2000bf66270 */
[----:B------:R-:W-:Y:S01]  /*8350*/  IMAD.X R5, RZ, RZ, R5, P4 ;  /* 0x000000ffff057224 */ /* 0x000fe200020e0605 */
[----:B------:R-:W-:Y:S01]  /*8360*/  ISETP.GE.AND P1, PT, R3, UR4, PT ;  /* 0x0000000403007c0c */ /* 0x000fe2000bf26270 */
[C---:B------:R-:W-:Y:S01]  /*8370*/  VIADD R8, R29.reuse, 0xe0 ;  /* 0x000000e01d087836 */ /* 0x040fe20000000000 */
[----:B------:R-:W-:Y:S01]  /*8380*/  ISETP.GE.AND P2, PT, R6, UR4, PT ;  /* 0x0000000406007c0c */ /* 0x000fe2000bf46270 */
[C---:B------:R-:W-:Y:S01]  /*8390*/  VIADD R6, R29.reuse, 0xc0 ;  /* 0x000000c01d067836 */ /* 0x040fe20000000000 */
[----:B------:R-:W-:Y:S01]  /*83a0*/  P2R R7, PR, RZ, 0x20 ;  /* 0x00000020ff077803 */ /* 0x000fe20000000000 */
[----:B------:R-:W-:-:S03]  /*83b0*/  VIADD R9, R29, 0x100 ;  /* 0x000001001d097836 */ /* 0x000fc60000000000 */
[----:B------:R-:W-:Y:S02]  /*83c0*/  ISETP.GE.AND P4, PT, R6, UR4, PT ;  /* 0x0000000406007c0c */ /* 0x000fe4000bf86270 */
[----:B------:R-:W-:Y:S01]  /*83d0*/  P2R R6, PR, RZ, 0x40 ;  /* 0x00000040ff067803 */ /* 0x000fe20000000000 */
[----:B--2---:R-:W-:Y:S02]  /*83e0*/  IMAD.MOV.U32 R3, RZ, RZ, R10 ;  /* 0x000000ffff037224 */ /* 0x004fe400078e000a */
[----:B------:R-:W2:Y:S02]  /*83f0*/  @!P6 LDG.E.CONSTANT R10, desc[UR8][R4.64] ;  /* 0x00000008040ae981 */ /* 0x000ea4000c1e9900 */
[--C-:B------:R-:W-:Y:S01]  /*8400*/  IMAD.MOV.U32 R11, RZ, RZ, R3.reuse ;  /* 0x000000ffff0b7224 */ /* 0x100fe200078e0003 */
[----:B------:R-:W-:Y:S01]  /*8410*/  ISETP.GE.AND P6, PT, R9, UR4, PT ;  /* 0x0000000409007c0c */ /* 0x000fe2000bfc6270 */
[--C-:B------:R-:W-:Y:S02]  /*8420*/  IMAD.MOV.U32 R12, RZ, RZ, R3.reuse ;  /* 0x000000ffff0c7224 */ /* 0x100fe400078e0003 */
[----:B------:R-:W-:-:S02]  /*8430*/  IMAD.MOV.U32 R13, RZ, RZ, R3 ;  /* 0x000000ffff0d7224 */ /* 0x000fc400078e0003 */
[----:B------:R-:W3:Y:S01]  /*8440*/  @!P5 LDG.E.CONSTANT R11, desc[UR8][R4.64+0x80] ;  /* 0x00008008040bd981 */ /* 0x000ee2000c1e9900 */
[----:B------:R-:W-:Y:S01]  /*8450*/  ISETP.GE.AND P5, PT, R8, UR4, PT ;  /* 0x0000000408007c0c */ /* 0x000fe2000bfa6270 */
[--C-:B------:R-:W-:Y:S01]  /*8460*/  IMAD.MOV.U32 R15, RZ, RZ, R3.reuse ;  /* 0x000000ffff0f7224 */ /* 0x100fe200078e0003 */
[----:B------:R-:W0:Y:S01]  /*8470*/  S2R R19, SR_CgaCtaId ;  /* 0x0000000000137919 */ /* 0x000e220000008800 */
[--C-:B------:R-:W-:Y:S01]  /*8480*/  IMAD.MOV.U32 R16, RZ, RZ, R3.reuse ;  /* 0x000000ffff107224 */ /* 0x100fe200078e0003 */
[----:B------:R-:W1:Y:S01]  /*8490*/  S2R R54, SR_LANEID ;  /* 0x0000000000367919 */ /* 0x000e620000000000 */
[----:B------:R-:W-:Y:S01]  /*84a0*/  IMAD.MOV.U32 R17, RZ, RZ, R3 ;  /* 0x000000ffff117224 */ /* 0x000fe200078e0003 */
[----:B------:R-:W-:Y:S01]  /*84b0*/  SHF.R.U32.HI R25, RZ, 0x5, R55 ;  /* 0x00000005ff197819 */ /* 0x000fe20000011637 */
[----:B------:R-:W-:Y:S01]  /*84c0*/  IMAD.MOV.U32 R18, RZ, RZ, R3 ;  /* 0x000000ffff127224 */ /* 0x000fe200078e0003 */
[----:B------:R-:W4:Y:S01]  /*84d0*/  @!P0 LDG.E.CONSTANT R12, desc[UR8][R4.64+0x100] ;  /* 0x00010008040c8981 */ /* 0x000f22000c1e9900 */
[----:B------:R-:W-:Y:S01]  /*84e0*/  MOV R24, 0x400 ;  /* 0x0000040000187802 */ /* 0x000fe20000000f00 */
[----:B------:R-:W5:Y:S02]  /*84f0*/  LDC.64 R8, c[0x0][0x390] ;  /* 0x0000e400ff087b82 */ /* 0x000f640000000a00 */
[----:B------:R-:W4:Y:S04]  /*8500*/  @!P1 LDG.E.CONSTANT R13, desc[UR8][R4.64+0x180] ;  /* 0x00018008040d9981 */ /* 0x000f28000c1e9900 */
[----:B------:R-:W4:Y:S04]  /*8510*/  @!P2 LDG.E.CONSTANT R15, desc[UR8][R4.64+0x200] ;  /* 0x00020008040fa981 */ /* 0x000f28000c1e9900 */
[----:B------:R-:W4:Y:S04]  /*8520*/  @!P3 LDG.E.CONSTANT R16, desc[UR8][R4.64+0x280] ;  /* 0x000280080410b981 */ /* 0x000f28000c1e9900 */
[----:B------:R-:W4:Y:S04]  /*8530*/  @!P4 LDG.E.CONSTANT R17, desc[UR8][R4.64+0x300] ;  /* 0x000300080411c981 */ /* 0x000f28000c1e9900 */
[----:B------:R-:W4:Y:S04]  /*8540*/  @!P5 LDG.E.CONSTANT R18, desc[UR8][R4.64+0x380] ;  /* 0x000380080412d981 */ /* 0x000f28000c1e9900 */
[----:B------:R5:W4:Y:S01]  /*8550*/  @!P6 LDG.E.CONSTANT R3, desc[UR8][R4.64+0x400] ;  /* 0x000400080403e981 */ /* 0x000b22000c1e9900 */
[----:B0-----:R-:W-:-:S02]  /*8560*/  LEA R24, R19, R24, 0x18 ;  /* 0x0000001813187211 */ /* 0x001fc400078ec0ff */
[----:B------:R-:W-:Y:S01]  /*8570*/  P2R R32, PR, RZ, 0x1 ;  /* 0x00000001ff207803 */ /* 0x000fe20000000000 */
[----:B-1----:R-:W-:Y:S01]  /*8580*/  IMAD R31, R25, 0x120, R54 ;  /* 0x00000120191f7824 */ /* 0x002fe200078e0236 */
[----:B------:R-:W-:-:S03]  /*8590*/  ISETP.NE.AND P0, PT, R7, RZ, PT ;  /* 0x000000ff0700720c */ /* 0x000fc60003f05270 */
[----:B------:R-:W-:Y:S01]  /*85a0*/  IMAD R30, R31, 0x4, R24 ;  /* 0x000000041f1e7824 */ /* 0x000fe200078e0218 */
[----:B------:R-:W-:Y:S02]  /*85b0*/  P2R R28, PR, RZ, 0x1 ;  /* 0x00000001ff1c7803 */ /* 0x000fe40000000000 */
[----:B------:R-:W-:Y:S01]  /*85c0*/  ISETP.NE.AND P0, PT, R6, RZ, PT ;  /* 0x000000ff0600720c */ /* 0x000fe20003f05270 */
[----:B------:R-:W-:Y:S01]  /*85d0*/  IMAD R40, R54, 0x20, R30 ;  /* 0x0000002036287824 */ /* 0x000fe200078e021e */
[----:B------:R-:W5:Y:S02]  /*85e0*/  LDC.64 R6, c[0x0][0x388] ;  /* 0x0000e200ff067b82 */ /* 0x000f640000000a00 */
[----:B-----5:R-:W-:-:S04]  /*85f0*/  IMAD.WIDE.U32 R4, RZ, 0x2400, R6 ;  /* 0x00002400ff047825 */ /* 0x020fc800078e0006 */
[----:B------:R-:W-:Y:S01]  /*8600*/  IMAD.WIDE.U32 R6, RZ, 0x2400, R8 ;  /* 0x00002400ff067825 */ /* 0x000fe200078e0008 */
[----:B--2---:R-:W-:Y:S04]  /*8610*/  STS [R30], R10 ;  /* 0x0000000a1e007388 */ /* 0x004fe80000000800 */
[----:B---3--:R0:W-:Y:S04]  /*8620*/  STS [R30+0x80], R11 ;  /* 0x0000800b1e007388 */ /* 0x0081e80000000800 */
[----:B----4-:R1:W-:Y:S04]  /*8630*/  STS [R30+0x100], R12 ;  /* 0x0001000c1e007388 */ /* 0x0103e80000000800 */
[----:B------:R2:W-:Y:S04]  /*8640*/  STS [R30+0x180], R13 ;  /* 0x0001800d1e007388 */ /* 0x0005e80000000800 */
[----:B------:R-:W-:Y:S04]  /*8650*/  STS [R30+0x200], R15 ;  /* 0x0002000f1e007388 */ /* 0x000fe80000000800 */
[----:B------:R-:W-:Y:S04]  /*8660*/  STS [R30+0x280], R16 ;  /* 0x000280101e007388 */ /* 0x000fe80000000800 */
[----:B------:R-:W-:Y:S04]  /*8670*/  STS [R30+0x300], R17 ;  /* 0x000300111e007388 */ /* 0x000fe80000000800 */
[----:B------:R-:W-:Y:S04]  /*8680*/  STS [R30+0x380], R18 ;  /* 0x000380121e007388 */ /* 0x000fe80000000800 */
[----:B------:R3:W-:Y:S01]  /*8690*/  STS [R30+0x400], R3 ;  /* 0x000400031e007388 */ /* 0x0007e20000000800 */
[----:B------:R-:W-:-:S03]  /*86a0*/  NOP ;  /* 0x0000000000007918 */ /* 0x000fc60000000000 */
[----:B------:R-:W-:Y:S04]  /*86b0*/  LDS R23, [R40] ;  /* 0x0000000028177984 */ /* 0x000fe80000000800 */
[----:B------:R-:W4:Y:S04]  /*86c0*/  LDS R22, [R40+0x4] ;  /* 0x0000040028167984 */ /* 0x000f280000000800 */
[----:B------:R-:W5:Y:S04]  /*86d0*/  LDS R21, [R40+0x8] ;  /* 0x0000080028157984 */ /* 0x000f680000000800 */
[----:B------:R-:W-:Y:S04]  /*86e0*/  LDS R20, [R40+0xc] ;  /* 0x00000c0028147984 */ /* 0x000fe80000000800 */
[----:B------:R-:W-:Y:S04]  /*86f0*/  LDS R19, [R40+0x10] ;  /* 0x0000100028137984 */ /* 0x000fe80000000800 */
[----:B------:R-:W-:Y:S04]  /*8700*/  LDS R18, [R40+0x14] ;  /* 0x0000140028127984 */ /* 0x000fe80000000800 */
[----:B------:R-:W-:Y:S04]  /*8710*/  LDS R17, [R40+0x18] ;  /* 0x0000180028117984 */ /* 0x000fe80000000800 */
[----:B------:R-:W-:Y:S04]  /*8720*/  LDS R16, [R40+0x1c] ;  /* 0x00001c0028107984 */ /* 0x000fe80000000800 */
[----:B------:R-:W5:Y:S01]  /*8730*/  LDS R15, [R40+0x20] ;  /* 0x00002000280f7984 */ /* 0x000f620000000800 */
[----:B------:R-:W-:Y:S06]  /*8740*/  BAR.SYNC.DEFER_BLOCKING 0x0 ;  /* 0x0000000000007b1d */ /* 0x000fec0000010000 */
[----:B------:R-:W1:Y:S04]  /*8750*/  LDG.E R26, desc[UR8][R4.64] ;  /* 0x00000008041a7981 */ /* 0x000e68000c1e1900 */
[----:B------:R-:W2:Y:S01]  /*8760*/  LDG.E R27, desc[UR8][R6.64] ;  /* 0x00000008061b7981 */ /* 0x000ea2000c1e1900 */
[----:B------:R-:W-:-:S04]  /*8770*/  IMAD.WIDE.U32 R8, R29, 0x4, R4 ;  /* 0x000000041d087825 */ /* 0x000fc800078e0004 */
[----:B0-----:R-:W-:-:S04]  /*8780*/  IMAD.WIDE.U32 R10, R29, 0x4, R6 ;  /* 0x000000041d0a7825 */ /* 0x001fc800078e0006 */
[----:B-1----:R-:W-:Y:S02]  /*8790*/  IMAD.MOV.U32 R12, RZ, RZ, R26 ;  /* 0x000000ffff0c7224 */ /* 0x002fe400078e001a */
[----:B------:R-:W5:Y:S01]  /*87a0*/  @!P0 LDG.E R26, desc[UR8][R8.64] ;  /* 0x00000008081a8981 */ /* 0x000f62000c1e1900 */
[----:B--2---:R-:W-:-:S03]  /*87b0*/  IMAD.MOV.U32 R13, RZ, RZ, R27 ;  /* 0x000000ffff0d7224 */ /* 0x004fc600078e001b */
[----:B------:R-:W2:Y:S01]  /*87c0*/  @!P0 LDG.E R27, desc[UR8][R10.64] ;  /* 0x000000080a1b8981 */ /* 0x000ea2000c1e1900 */
[----:B------:R-:W-:Y:S01]  /*87d0*/  ISETP.NE.AND P0, PT, R28, RZ, PT ;  /* 0x000000ff1c00720c */ /* 0x000fe20003f05270 */
[--C-:B------:R-:W-:Y:S02]  /*87e0*/  IMAD.MOV.U32 R28, RZ, RZ, R12.reuse ;  /* 0x000000ffff1c7224 */ /* 0x100fe400078e000c */
[----:B------:R-:W-:Y:S02]  /*87f0*/  IMAD.MOV.U32 R29, RZ, RZ, R13 ;  /* 0x000000ffff1d7224 */ /* 0x000fe400078e000d */
[----:B------:R-:W-:-:S08]  /*8800*/  IMAD.MOV.U32 R4, RZ, RZ, R12 ;  /* 0x000000ffff047224 */ /* 0x000fd000078e000c */
[----:B------:R-:W2:Y:S04]  /*8810*/  @!P0 LDG.E R28, desc[UR8][R8.64+0x80] ;  /* 0x00008008081c8981 */ /* 0x000ea8000c1e1900 */
[----:B------:R-:W2:Y:S01]  /*8820*/  @!P0 LDG.E R29, desc[UR8][R10.64+0x80] ;  /* 0x000080080a1d8981 */ /* 0x000ea2000c1e1900 */
[----:B------:R-:W-:Y:S01]  /*8830*/  ISETP.NE.AND P0, PT, R32, RZ, PT ;  /* 0x000000ff2000720c */ /* 0x000fe20003f05270 */
[--C-:B------:R-:W-:Y:S02]  /*8840*/  IMAD.MOV.U32 R6, RZ, RZ, R12.reuse ;  /* 0x000000ffff067224 */ /* 0x100fe400078e000c */
[--C-:B------:R-:W-:Y:S02]  /*8850*/  IMAD.MOV.U32 R32, RZ, RZ, R12.reuse ;  /* 0x000000ffff207224 */ /* 0x100fe400078e000c */
[----:B------:R-:W-:-:S02]  /*8860*/  IMAD.MOV.U32 R34, RZ, RZ, R12 ;  /* 0x000000ffff227224 */ /* 0x000fc400078e000c */
[--C-:B------:R-:W-:Y:S01]  /*8870*/  IMAD.MOV.U32 R36, RZ, RZ, R12.reuse ;  /* 0x000000ffff247224 */ /* 0x100fe200078e000c */
[----:B------:R-:W2:Y:S01]  /*8880*/  @!P1 LDG.E R6, desc[UR8][R8.64+0x180] ;  /* 0x0001800808069981 */ /* 0x000ea2000c1e1900 */
[----:B------:R-:W-:Y:S02]  /*8890*/  IMAD.MOV.U32 R38, RZ, RZ, R12 ;  /* 0x000000ffff267224 */ /* 0x000fe400078e000c */
[--C-:B------:R-:W-:Y:S01]  /*88a0*/  IMAD.MOV.U32 R5, RZ, RZ, R13.reuse ;  /* 0x000000ffff057224 */ /* 0x100fe200078e000d */
[----:B------:R-:W2:Y:S01]  /*88b0*/  @!P2 LDG.E R32, desc[UR8][R8.64+0x200] ;  /* 0x000200080820a981 */ /* 0x000ea2000c1e1900 */
[--C-:B------:R-:W-:Y:S02]  /*88c0*/  IMAD.MOV.U32 R7, RZ, RZ, R13.reuse ;  /* 0x000000ffff077224 */ /* 0x100fe400078e000d */
[--C-:B------:R-:W-:Y:S01]  /*88d0*/  IMAD.MOV.U32 R33, RZ, RZ, R13.reuse ;  /* 0x000000ffff217224 */ /* 0x100fe200078e000d */
[----:B------:R-:W2:Y:S01]  /*88e0*/  @!P0 LDG.E R4, desc[UR8][R8.64+0x100] ;  /* 0x0001000808048981 */ /* 0x000ea2000c1e1900 */
[----:B------:R-:W-:-:S02]  /*88f0*/  IMAD.MOV.U32 R35, RZ, RZ, R13 ;  /* 0x000000ffff237224 */ /* 0x000fc400078e000d */
[--C-:B------:R-:W-:Y:S01]  /*8900*/  IMAD.MOV.U32 R37, RZ, RZ, R13.reuse ;  /* 0x000000ffff257224 */ /* 0x100fe200078e000d */
[----:B------:R-:W2:Y:S01]  /*8910*/  @!P3 LDG.E R34, desc[UR8][R8.64+0x280] ;  /* 0x000280080822b981 */ /* 0x000ea2000c1e1900 */
[----:B------:R-:W-:-:S03]  /*8920*/  IMAD.MOV.U32 R39, RZ, RZ, R13 ;  /* 0x000000ffff277224 */ /* 0x000fc600078e000d */
[----:B------:R-:W2:Y:S04]  /*8930*/  @!P4 LDG.E R36, desc[UR8][R8.64+0x300] ;  /* 0x000300080824c981 */ /* 0x000ea8000c1e1900 */
[----:B------:R-:W2:Y:S04]  /*8940*/  @!P5 LDG.E R38, desc[UR8][R8.64+0x380] ;  /* 0x000380080826d981 */ /* 0x000ea8000c1e1900 */
[----:B------:R0:W2:Y:S04]  /*8950*/  @!P6 LDG.E R12, desc[UR8][R8.64+0x400] ;  /* 0x00040008080ce981 */ /* 0x0000a8000c1e1900 */
[----:B------:R-:W2:Y:S04]  /*8960*/  @!P0 LDG.E R5, desc[UR8][R10.64+0x100] ;  /* 0x000100080a058981 */ /* 0x000ea8000c1e1900 */
[----:B------:R-:W2:Y:S04]  /*8970*/  @!P1 LDG.E R7, desc[UR8][R10.64+0x180] ;  /* 0x000180080a079981 */ /* 0x000ea8000c1e1900 */
[----:B------:R-:W2:Y:S04]  /*8980*/  @!P2 LDG.E R33, desc[UR8][R10.64+0x200] ;  /* 0x000200080a21a981 */ /* 0x000ea8000c1e1900 */
[----:B------:R-:W2:Y:S04]  /*8990*/  @!P3 LDG.E R35, desc[UR8][R10.64+0x280] ;  /* 0x000280080a23b981 */ /* 0x000ea8000c1e1900 */
[----:B------:R-:W2:Y:S04]  /*89a0*/  @!P4 LDG.E R37, desc[UR8][R10.64+0x300] ;  /* 0x000300080a25c981 */ /* 0x000ea8000c1e1900 */
[----:B------:R-:W2:Y:S04]  /*89b0*/  @!P5 LDG.E R39, desc[UR8][R10.64+0x380] ;  /* 0x000380080a27d981 */ /* 0x000ea8000c1e1900 */
[----:B------:R1:W2:Y:S01]  /*89c0*/  @!P6 LDG.E R13, desc[UR8][R10.64+0x400] ;  /* 0x000400080a0de981 */ /* 0x0002a2000c1e1900 */
[----:B---3--:R-:W-:-:S02]  /*89d0*/  IMAD R3, R31, 0x4, R30 ;  /* 0x000000041f037824 */ /* 0x008fc400078e021e */
[----:B------:R-:W-:-:S04]  /*89e0*/  IMAD R31, R54, 0x8, R31 ;  /* 0x00000008361f7824 */ /* 0x000fc800078e021f */
[----:B0-----:R-:W-:Y:S02]  /*89f0*/  IMAD R8, R31, 0x4, R40 ;  /* 0x000000041f087824 */ /* 0x001fe400078e0228 */
[C---:B-1----:R-:W-:Y:S01]  /*8a00*/  IMAD R10, R55.reuse, 0x4, R24 ;  /* 0x00000004370a7824 */ /* 0x042fe200078e0218 */
[----:B------:R-:W-:Y:S02]  /*8a10*/  ISETP.NE.AND P4, PT, R55, RZ, PT ;  /* 0x000000ff3700720c */ /* 0x000fe40003f85270 */
[----:B----4-:R-:W-:Y:S02]  /*8a20*/  ISETP.NE.AND P6, PT, R23, R22, PT ;  /* 0x000000161700720c */ /* 0x010fe40003fc5270 */
[----:B-----5:R-:W-:-:S04]  /*8a30*/  ISETP.NE.AND P5, PT, R22, R21, PT ;  /* 0x000000151600720c */ /* 0x020fc80003fa5270 */
[----:B------:R-:W-:Y:S02]  /*8a40*/  P2R R46, PR, RZ, 0x20 ;  /* 0x00000020ff2e7803 */ /* 0x000fe40000000000 */
[----:B------:R-:W-:Y:S01]  /*8a50*/  P2R R56, PR, RZ, 0x40 ;  /* 0x00000040ff387803 */ /* 0x000fe20000000000 */
[----:B------:R-:W-:Y:S01]  /*8a60*/  BSSY.RECONVERGENT B0, `(.L_x_131) ;  /* 0x000005d000007945 */ /* 0x000fe20003800200 */
[----:B--2---:R-:W-:Y:S04]  /*8a70*/  STS.64 [R3], R26 ;  /* 0x0000001a03007388 */ /* 0x004fe80000000a00 */
[----:B------:R-:W-:Y:S04]  /*8a80*/  STS.64 [R3+0x100], R28 ;  /* 0x0001001c03007388 */ /* 0x000fe80000000a00 */
[----:B------:R-:W-:Y:S04]  /*8a90*/  STS.64 [R3+0x200], R4 ;  /* 0x0002000403007388 */ /* 0x000fe80000000a00 */
        /* <DEDUP_REMOVED lines=8> */
[----:B------:R-:W-:Y:S04]  /*8b20*/  LDS.64 R28, [R8+0x8] ;  /* 0x00000800081c7984 */ /* 0x000fe80000000a00 */
        /* <DEDUP_REMOVED lines=10> */
[----:B------:R1:W2:Y:S01]  /*8bd0*/  @P4 LDS R14, [R10+0x4d4] ;  /* 0x0004d4000a0e4984 */ /* 0x0002a20000000800 */
[----:B0-----:R-:W-:Y:S01]  /*8be0*/  P2R R3, PR, RZ, 0x10 ;  /* 0x00000010ff037803 */ /* 0x001fe20000000000 */
[----:B------:R-:W-:-:S04]  /*8bf0*/  IMAD R3, R55, 0x9, RZ ;  /* 0x0000000937037824 */ /* 0x000fc800078e02ff */
[C---:B------:R-:W-:Y:S01]  /*8c00*/  VIADD R5, R3.reuse, 0x1 ;  /* 0x0000000103057836 */ /* 0x040fe20000000000 */
[----:B------:R-:W-:Y:S01]  /*8c10*/  ISETP.NE.U32.AND P0, PT, R0, R3, PT ;  /* 0x000000030000720c */ /* 0x000fe20003f05070 */
[----:B------:R-:W-:-:S03]  /*8c20*/  VIADD R7, R3, 0x2 ;  /* 0x0000000203077836 */ /* 0x000fc60000000000 */
[----:B------:R-:W-:Y:S02]  /*8c30*/  ISETP.EQ.U32.AND P3, PT, R0, R5, PT ;  /* 0x000000050000720c */ /* 0x000fe40003f62070 */
[----:B------:R-:W-:Y:S02]  /*8c40*/  ISETP.NE.AND.EX P0, PT, R2, RZ, PT, P0 ;  /* 0x000000ff0200720c */ /* 0x000fe40003f05300 */
[----:B------:R-:W-:Y:S01]  /*8c50*/  ISETP.EQ.U32.AND P1, PT, R0, R7, PT ;  /* 0x000000070000720c */ /* 0x000fe20003f22070 */
[----:B------:R-:W-:Y:S01]  /*8c60*/  IMAD.MOV.U32 R4, RZ, RZ, 0x1 ;  /* 0x00000001ff047424 */ /* 0x000fe200078e00ff */
[----:B------:R-:W-:Y:S01]  /*8c70*/  SEL R13, RZ, 0x1, P0 ;  /* 0x00000001ff0d7807 */ /* 0x000fe20000000000 */
[----:B-1----:R-:W-:Y:S01]  /*8c80*/  IMAD.MOV.U32 R10, RZ, RZ, RZ ;  /* 0x000000ffff0a7224 */ /* 0x002fe200078e00ff */
[C---:B------:R-:W-:Y:S02]  /*8c90*/  ISETP.EQ.OR.EX P3, PT, R2.reuse, RZ, P6, P3 ;  /* 0x000000ff0200720c */ /* 0x040fe40003762730 */
[----:B------:R-:W-:-:S02]  /*8ca0*/  ISETP.EQ.OR.EX P1, PT, R2, RZ, P5, P1 ;  /* 0x000000ff0200720c */ /* 0x000fc40002f22710 */
[----:B------:R-:W-:Y:S02]  /*8cb0*/  SEL R10, R10, RZ, P0 ;  /* 0x000000ff0a0a7207 */ /* 0x000fe40000000000 */
[----:B------:R-:W-:Y:S02]  /*8cc0*/  SEL R12, RZ, 0x1, !P3 ;  /* 0x00000001ff0c7807 */ /* 0x000fe40005800000 */
[----:B------:R-:W-:Y:S01]  /*8cd0*/  SEL R11, RZ, 0x1, !P1 ;  /* 0x00000001ff0b7807 */ /* 0x000fe20004800000 */
[----:B------:R-:W-:Y:S01]  /*8ce0*/  VIADD R5, R3, 0x3 ;  /* 0x0000000303057836 */ /* 0x000fe20000000000 */
[----:B--2---:R-:W-:-:S04]  /*8cf0*/  @P4 ISETP.NE.AND P2, PT, R14, R23, PT ;  /* 0x000000170e00420c */ /* 0x004fc80003f45270 */
[----:B------:R-:W-:-:S04]  /*8d00*/  @P4 SEL R4, RZ, 0x1, !P2 ;  /* 0x00000001ff044807 */ /* 0x000fc80005000000 */
[----:B------:R-:W-:Y:S02]  /*8d10*/  @P4 SEL R13, R13, R4, !P0 ;  /* 0x000000040d0d4207 */ /* 0x000fe40004000000 */
[----:B------:R-:W-:Y:S02]  /*8d20*/  SEL R10, R10, RZ, P4 ;  /* 0x000000ff0a0a7207 */ /* 0x000fe40002000000 */
[----:B------:R-:W-:Y:S02]  /*8d30*/  IADD3 R45, P1, P2, R11, R13, R12 ;  /* 0x0000000d0b2d7210 */ /* 0x000fe40007a3e00c */
[----:B------:R-:W-:Y:S01]  /*8d40*/  ISETP.EQ.U32.AND P0, PT, R0, R5, PT ;  /* 0x000000050000720c */ /* 0x000fe20003f02070 */
[----:B------:R-:W-:Y:S01]  /*8d50*/  VIADD R5, R3, 0x4 ;  /* 0x0000000403057836 */ /* 0x000fe20000000000 */
[----:B------:R-:W-:Y:S02]  /*8d60*/  IADD3.X R44, PT, PT, RZ, R10, RZ, P1, P2 ;  /* 0x0000000aff2c7210 */ /* 0x000fe40000fe44ff */
[----:B------:R-:W-:-:S02]  /*8d70*/  ISETP.NE.AND P1, PT, R21, R20, PT ;  /* 0x000000141500720c */ /* 0x000fc40003f25270 */
[----:B------:R-:W-:Y:S02]  /*8d80*/  ISETP.EQ.U32.AND P4, PT, R0, R5, PT ;  /* 0x000000050000720c */ /* 0x000fe40003f82070 */
[----:B------:R-:W-:Y:S02]  /*8d90*/  ISETP.EQ.OR.EX P0, PT, R2, RZ, P1, P0 ;  /* 0x000000ff0200720c */ /* 0x000fe40000f02700 */
[----:B------:R-:W-:-:S04]  /*8da0*/  ISETP.NE.AND P1, PT, R20, R19, PT ;  /* 0x000000131400720c */ /* 0x000fc80003f25270 */
[----:B------:R-:W-:Y:S02]  /*8db0*/  ISETP.EQ.OR.EX P4, PT, R2, RZ, P1, P4 ;  /* 0x000000ff0200720c */ /* 0x000fe40000f82740 */
[----:B------:R-:W-:Y:S02]  /*8dc0*/  SEL R9, RZ, 0x1, !P0 ;  /* 0x00000001ff097807 */ /* 0x000fe40004000000 */
[----:B------:R-:W-:Y:S01]  /*8dd0*/  SEL R8, RZ, 0x1, !P4 ;  /* 0x00000001ff087807 */ /* 0x000fe20006000000 */
[----:B------:R-:W-:-:S03]  /*8de0*/  VIADD R5, R3, 0x6 ;  /* 0x0000000603057836 */ /* 0x000fc60000000000 */
[----:B------:R-:W-:-:S04]  /*8df0*/  IADD3 R45, P1, P2, R8, R45, R9 ;  /* 0x0000002d082d7210 */ /* 0x000fc80007a3e009 */
[----:B------:R-:W-:Y:S02]  /*8e00*/  IADD3.X R44, PT, PT, RZ, R44, RZ, P1, P2 ;  /* 0x0000002cff2c7210 */ /* 0x000fe40000fe44ff */
[----:B------:R-:W-:Y:S01]  /*8e10*/  ISETP.EQ.U32.AND P2, PT, R0, R5, PT ;  /* 0x000000050000720c */ /* 0x000fe20003f42070 */
[----:B------:R-:W-:Y:S01]  /*8e20*/  VIADD R5, R3, 0x5 ;  /* 0x0000000503057836 */ /* 0x000fe20000000000 */
[----:B------:R-:W-:Y:S02]  /*8e30*/  ISETP.NE.AND P1, PT, R18, R17, PT ;  /* 0x000000111200720c */ /* 0x000fe40003f25270 */
[----:B------:R-:W-:Y:S02]  /*8e40*/  ISETP.NE.AND P5, PT, R19, R18, PT ;  /* 0x000000121300720c */ /* 0x000fe40003fa5270 */
[----:B------:R-:W-:Y:S02]  /*8e50*/  ISETP.EQ.OR.EX P2, PT, R2, RZ, P1, P2 ;  /* 0x000000ff0200720c */ /* 0x000fe40000f42720 */
[----:B------:R-:W-:-:S04]  /*8e60*/  ISETP.EQ.U32.AND P1, PT, R0, R5, PT ;  /* 0x000000050000720c */ /* 0x000fc80003f22070 */
[----:B------:R-:W-:Y:S01]  /*8e70*/  ISETP.EQ.OR.EX P1, PT, R2, RZ, P5, P1 ;  /* 0x000000ff0200720c */ /* 0x000fe20002f22710 */
[----:B------:R-:W-:Y:S01]  /*8e80*/  IMAD.MOV.U32 R4, RZ, RZ, 0x9 ;  /* 0x00000009ff047424 */ /* 0x000fe200078e00ff */
[----:B------:R-:W-:Y:S02]  /*8e90*/  SEL R6, RZ, 0x1, !P2 ;  /* 0x00000001ff067807 */ /* 0x000fe40005000000 */
[----:B------:R-:W-:Y:S01]  /*8ea0*/  SEL R7, RZ, 0x1, !P1 ;  /* 0x00000001ff077807 */ /* 0x000fe20004800000 */
[----:B------:R-:W-:Y:S01]  /*8eb0*/  IMAD R5, R55, R4, 0x2 ;  /* 0x0000000237057424 */ /* 0x000fe200078e0204 */
[----:B------:R-:W-:Y:S02]  /*8ec0*/  P2R R62, PR, RZ, 0x20 ;  /* 0x00000020ff3e7803 */ /* 0x000fe40000000000 */
[----:B------:R-:W-:Y:S01]  /*8ed0*/  IADD3 R45, P5, P6, R6, R45, R7 ;  /* 0x0000002d062d7210 */ /* 0x000fe20007ebe007 */
[----:B------:R-:W-:-:S03]  /*8ee0*/  VIADD R3, R3, 0x7 ;  /* 0x0000000703037836 */ /* 0x000fc60000000000 */
[----:B------:R-:W-:Y:S02]  /*8ef0*/  IADD3.X R44, PT, PT, RZ, R44, RZ, P5, P6 ;  /* 0x0000002cff2c7210 */ /* 0x000fe40002fec4ff */
[----:B------:R-:W-:Y:S02]  /*8f00*/  ISETP.NE.AND P5, PT, R46, RZ, PT ;  /* 0x000000ff2e00720c */ /* 0x000fe40003fa5270 */
[----:B------:R-:W-:-:S04]  /*8f10*/  ISETP.EQ.U32.AND P6, PT, R0, R5, PT ;  /* 0x000000050000720c */ /* 0x000fc80003fc2070 */
[----:B------:R-:W-:Y:S02]  /*8f20*/  ISETP.EQ.OR.EX P5, PT, R2, RZ, P5, P6 ;  /* 0x000000ff0200720c */ /* 0x000fe40002fa2760 */
[----:B------:R-:W-:Y:S02]  /*8f30*/  ISETP.EQ.U32.AND P6, PT, R0, R3, PT ;  /* 0x000000030000720c */ /* 0x000fe40003fc2070 */
[----:B------:R-:W-:Y:S02]  /*8f40*/  P2R R3, PR, RZ, 0x20 ;  /* 0x00000020ff037803 */ /* 0x000fe40000000000 */
[----:B------:R-:W-:Y:S01]  /*8f50*/  ISETP.NE.AND P5, PT, R17, R16, PT ;  /* 0x000000101100720c */ /* 0x000fe20003fa5270 */
[----:B------:R-:W-:Y:S02]  /*8f60*/  IMAD.MOV.U32 R59, RZ, RZ, R26 ;  /* 0x000000ffff3b7224 */ /* 0x000fe400078e001a */
[--C-:B------:R-:W-:Y:S01]  /*8f70*/  IMAD.MOV.U32 R46, RZ, RZ, R28.reuse ;  /* 0x000000ffff2e7224 */ /* 0x100fe200078e001c */
[----:B------:R-:W-:Y:S01]  /*8f80*/  ISETP.EQ.OR.EX P6, PT, R2, RZ, P5, P6 ;  /* 0x000000ff0200720c */ /* 0x000fe20002fc2760 */
[----:B------:R-:W-:-:S02]  /*8f90*/  IMAD.MOV.U32 R47, RZ, RZ, R28 ;  /* 0x000000ffff2f7224 */ /* 0x000fc400078e001c */
[----:B------:R-:W-:Y:S01]  /*8fa0*/  IMAD.MOV.U32 R48, RZ, RZ, R29 ;  /* 0x000000ffff307224 */ /* 0x000fe200078e001d */
[----:B------:R-:W-:Y:S09]  /*8fb0*/  @P3 BRA `(.L_x_132) ;  /* 0x00000000001c3947 */ /* 0x000ff20003800000 */
[----:B------:R-:W-:Y:S01]  /*8fc0*/  FSETP.GT.AND P3, PT, R59, R28, PT ;  /* 0x0000001c3b00720b */ /* 0x000fe20003f64000 */
[----:B------:R-:W-:Y:S02]  /*8fd0*/  IMAD.MOV.U32 R46, RZ, RZ, R26 ;  /* 0x000000ffff2e7224 */ /* 0x000fe400078e001a */
[----:B------:R-:W-:Y:S02]  /*8fe0*/  IMAD.MOV.U32 R47, RZ, RZ, R59 ;  /* 0x000000ffff2f7224 */ /* 0x000fe400078e003b */
[----:B------:R-:W-:-:S08]  /*8ff0*/  IMAD.MOV.U32 R48, RZ, RZ, R27 ;  /* 0x000000ffff307224 */ /* 0x000fd000078e001b */
[--C-:B------:R-:W-:Y:S02]  /*9000*/  @!P3 IMAD.MOV.U32 R46, RZ, RZ, R28.reuse ;  /* 0x000000ffff2eb224 */ /* 0x100fe400078e001c */
[----:B------:R-:W-:Y:S02]  /*9010*/  @!P3 IMAD.MOV.U32 R47, RZ, RZ, R28 ;  /* 0x000000ffff2fb224 */ /* 0x000fe400078e001c */
[----:B------:R-:W-:-:S07]  /*9020*/  @!P3 IMAD.MOV.U32 R48, RZ, RZ, R29 ;  /* 0x000000ffff30b224 */ /* 0x000fce00078e001d */
.L_x_132:
[----:B------:R-:W-:Y:S05]  /*9030*/  BSYNC.RECONVERGENT B0 ;  /* 0x0000000000007941 */ /* 0x000fea0003800200 */
.L_x_131:
[----:B------:R-:W-:Y:S01]  /*9040*/  ISETP.NE.AND P3, PT, R3, RZ, PT ;  /* 0x000000ff0300720c */ /* 0x000fe20003f65270 */
[----:B------:R-:W-:Y:S01]  /*9050*/  BSSY.RECONVERGENT B0, `(.L_x_133) ;  /* 0x000000c000007945 */ /* 0x000fe20003800200 */
[--C-:B------:R-:W-:Y:S02]  /*9060*/  IMAD.MOV.U32 R26, RZ, RZ, R30.reuse ;  /* 0x000000ffff1a7224 */ /* 0x100fe400078e001e */
[----:B------:R-:W-:Y:S02]  /*9070*/  IMAD.MOV.U32 R49, RZ, RZ, R30 ;  /* 0x000000ffff317224 */ /* 0x000fe400078e001e */
[----:B------:R-:W-:-:S07]  /*9080*/  IMAD.MOV.U32 R50, RZ, RZ, R31 ;  /* 0x000000ffff327224 */ /* 0x000fce00078e001f */
[----:B------:R-:W-:Y:S05]  /*9090*/  @P3 BRA `(.L_x_134) ;  /* 0x00000000001c3947 */ /* 0x000fea0003800000 */
[----:B------:R-:W-:Y:S01]  /*90a0*/  FSETP.GT.AND P3, PT, R47, R30, PT ;  /* 0x0000001e2f00720b */ /* 0x000fe20003f64000 */
[----:B------:R-:W-:Y:S02]  /*90b0*/  IMAD.MOV.U32 R26, RZ, RZ, R46 ;  /* 0x000000ffff1a7224 */ /* 0x000fe400078e002e */
[----:B------:R-:W-:Y:S02]  /*90c0*/  IMAD.MOV.U32 R50, RZ, RZ, R48 ;  /* 0x000000ffff327224 */ /* 0x000fe400078e0030 */
[----:B------:R-:W-:-:S08]  /*90d0*/  IMAD.MOV.U32 R49, RZ, RZ, R47 ;  /* 0x000000ffff317224 */ /* 0x000fd000078e002f */
[--C-:B------:R-:W-:Y:S02]  /*90e0*/  @!P3 IMAD.MOV.U32 R26, RZ, RZ, R30.reuse ;  /* 0x000000ffff1ab224 */ /* 0x100fe400078e001e */
[----:B------:R-:W-:Y:S02]  /*90f0*/  @!P3 IMAD.MOV.U32 R49, RZ, RZ, R30 ;  /* 0x000000ffff31b224 */ /* 0x000fe400078e001e */
[----:B------:R-:W-:-:S07]  /*9100*/  @!P3 IMAD.MOV.U32 R50, RZ, RZ, R31 ;  /* 0x000000ffff32b224 */ /* 0x000fce00078e001f */
.L_x_134:
[----:B------:R-:W-:Y:S05]  /*9110*/  BSYNC.RECONVERGENT B0 ;  /* 0x0000000000007941 */ /* 0x000fea0003800200 */
.L_x_133:
[----:B------:R-:W-:Y:S01]  /*9120*/  BSSY.RECONVERGENT B0, `(.L_x_135) ;  /* 0x000000c000007945 */ /* 0x000fe20003800200 */
[--C-:B------:R-:W-:Y:S02]  /*9130*/  IMAD.MOV.U32 R46, RZ, RZ, R32.reuse ;  /* 0x000000ffff2e7224 */ /* 0x100fe400078e0020 */
[----:B------:R-:W-:Y:S02]  /*9140*/  IMAD.MOV.U32 R47, RZ, RZ, R32 ;  /* 0x000000ffff2f7224 */ /* 0x000fe400078e0020 */
[----:B------:R-:W-:Y:S01]  /*9150*/  IMAD.MOV.U32 R48, RZ, RZ, R33 ;  /* 0x000000ffff307224 */ /* 0x000fe200078e0021 */
[----:B------:R-:W-:Y:S06]  /*9160*/  @P0 BRA `(.L_x_136) ;  /* 0x00000000001c0947 */ /* 0x000fec0003800000 */
[----:B------:R-:W-:Y:S01]  /*9170*/  FSETP.GT.AND P3, PT, R49, R32, PT ;  /* 0x000000203100720b */ /* 0x000fe20003f64000 */
[----:B------:R-:W-:Y:S02]  /*9180*/  IMAD.MOV.U32 R46, RZ, RZ, R26 ;  /* 0x000000ffff2e7224 */ /* 0x000fe400078e001a */
[----:B------:R-:W-:Y:S02]  /*9190*/  IMAD.MOV.U32 R48, RZ, RZ, R50 ;  /* 0x000000ffff307224 */ /* 0x000fe400078e0032 */
[----:B------:R-:W-:-:S08]  /*91a0*/  IMAD.MOV.U32 R47, RZ, RZ, R49 ;  /* 0x000000ffff2f7224 */ /* 0x000fd000078e0031 */
[--C-:B------:R-:W-:Y:S02]  /*91b0*/  @!P3 IMAD.MOV.U32 R46, RZ, RZ, R32.reuse ;  /* 0x000000ffff2eb224 */ /* 0x100fe400078e0020 */
[----:B------:R-:W-:Y:S02]  /*91c0*/  @!P3 IMAD.MOV.U32 R47, RZ, RZ, R32 ;  /* 0x000000ffff2fb224 */ /* 0x000fe400078e0020 */
[----:B------:R-:W-:-:S07]  /*91d0*/  @!P3 IMAD.MOV.U32 R48, RZ, RZ, R33 ;  /* 0x000000ffff30b224 */ /* 0x000fce00078e0021 */
.L_x_136:
[----:B------:R-:W-:Y:S05]  /*91e0*/  BSYNC.RECONVERGENT B0 ;  /* 0x0000000000007941 */ /* 0x000fea0003800200 */
.L_x_135:
        /* <DEDUP_REMOVED lines=12> */
.L_x_138:
[----:B------:R-:W-:Y:S05]  /*92b0*/  BSYNC.RECONVERGENT B0 ;  /* 0x0000000000007941 */ /* 0x000fea0003800200 */
.L_x_137:
        /* <DEDUP_REMOVED lines=12> */
.L_x_140:
[----:B------:R-:W-:Y:S05]  /*9380*/  BSYNC.RECONVERGENT B0 ;  /* 0x0000000000007941 */ /* 0x000fea0003800200 */
.L_x_139:
        /* <DEDUP_REMOVED lines=12> */
.L_x_142:
[----:B------:R-:W-:Y:S05]  /*9450*/  BSYNC.RECONVERGENT B0 ;  /* 0x0000000000007941 */ /* 0x000fea0003800200 */
.L_x_141:
[----:B------:R-:W-:Y:S01]  /*9460*/  BSSY.RECONVERGENT B0, `(.L_x_143) ;  /* 0x000000e000007945 */ /* 0x000fe20003800200 */
[----:B------:R-:W-:Y:S01]  /*9470*/  IMAD R57, R55, R4, 0x8 ;  /* 0x0000000837397424 */ /* 0x000fe200078e0204 */
[----:B------:R-:W-:Y:S01]  /*9480*/  SEL R26, RZ, 0x1, !P6 ;  /* 0x00000001ff1a7807 */ /* 0x000fe20007000000 */
        /* <DEDUP_REMOVED lines=11> */
.L_x_144:
[----:B------:R-:W-:Y:S05]  /*9540*/  BSYNC.RECONVERGENT B0 ;  /* 0x0000000000007941 */ /* 0x000fea0003800200 */
.L_x_143:
[----:B------:R-:W-:Y:S01]  /*9550*/  ISETP.EQ.U32.AND P1, PT, R0, R57, PT ;  /* 0x000000390000720c */ /* 0x000fe20003f22070 */
[----:B------:R-:W-:Y:S01]  /*9560*/  BSSY.RECONVERGENT B0, `(.L_x_145) ;  /* 0x0000011000007945 */ /* 0x000fe20003800200 */
[----:B------:R-:W-:Y:S01]  /*9570*/  ISETP.NE.AND P3, PT, R16, R15, PT ;  /* 0x0000000f1000720c */ /* 0x000fe20003f65270 */
[----:B------:R-:W-:-:S03]  /*9580*/  IMAD.MOV.U32 R49, RZ, RZ, R43 ;  /* 0x000000ffff317224 */ /* 0x000fc600078e002b */
[----:B------:R-:W-:-:S04]  /*9590*/  ISETP.EQ.OR.EX P1, PT, R2, RZ, P3, P1 ;  /* 0x000000ff0200720c */ /* 0x000fc80001f22710 */
[----:B------:R-:W-:-:S04]  /*95a0*/  SEL R51, RZ, 0x1, !P1 ;  /* 0x00000001ff337807 */ /* 0x000fc80004800000 */
[----:B------:R-:W-:Y:S01]  /*95b0*/  IADD3 R51, P3, P6, R51, R45, R26 ;  /* 0x0000002d33337210 */ /* 0x000fe20007e7e01a */
[----:B------:R-:W-:-:S03]  /*95c0*/  IMAD.MOV.U32 R45, RZ, RZ, R42 ;  /* 0x000000ffff2d7224 */ /* 0x000fc600078e002a */
[----:B------:R-:W-:Y:S01]  /*95d0*/  IADD3.X R50, PT, PT, RZ, R44, RZ, P3, P6 ;  /* 0x0000002cff327210 */ /* 0x000fe20001fec4ff */
[----:B------:R-:W-:Y:S01]  /*95e0*/  IMAD.MOV.U32 R44, RZ, RZ, R42 ;  /* 0x000000ffff2c7224 */ /* 0x000fe200078e002a */
[----:B------:R-:W-:Y:S07]  /*95f0*/  @P1 BRA `(.L_x_146) ;  /* 0x00000000001c1947 */ /* 0x000fee0003800000 */
[----:B------:R-:W-:Y:S01]  /*9600*/  FSETP.GT.AND P1, PT, R47, R42, PT ;  /* 0x0000002a2f00720b */ /* 0x000fe20003f24000 */
[----:B------:R-:W-:Y:S02]  /*9610*/  IMAD.MOV.U32 R44, RZ, RZ, R46 ;  /* 0x000000ffff2c7224 */ /* 0x000fe400078e002e */
[----:B------:R-:W-:Y:S02]  /*9620*/  IMAD.MOV.U32 R49, RZ, RZ, R48 ;  /* 0x000000ffff317224 */ /* 0x000fe400078e0030 */
[----:B------:R-:W-:-:S08]  /*9630*/  IMAD.MOV.U32 R45, RZ, RZ, R47 ;  /* 0x000000ffff2d7224 */ /* 0x000fd000078e002f */
[--C-:B------:R-:W-:Y:S02]  /*9640*/  @!P1 IMAD.MOV.U32 R44, RZ, RZ, R42.reuse ;  /* 0x000000ffff2c9224 */ /* 0x100fe400078e002a */
[----:B------:R-:W-:Y:S02]  /*9650*/  @!P1 IMAD.MOV.U32 R45, RZ, RZ, R42 ;  /* 0x000000ffff2d9224 */ /* 0x000fe400078e002a */
[----:B------:R-:W-:-:S07]  /*9660*/  @!P1 IMAD.MOV.U32 R49, RZ, RZ, R43 ;  /* 0x000000ffff319224 */ /* 0x000fce00078e002b */
.L_x_146:
[----:B------:R-:W-:Y:S05]  /*9670*/  BSYNC.RECONVERGENT B0 ;  /* 0x0000000000007941 */ /* 0x000fea0003800200 */
.L_x_145:
[----:B------:R-:W0:Y:S01]  /*9680*/  SHFL.UP PT, R44, R44, 0x1, RZ ;  /* 0x042000002c2c7989 */ /* 0x000e2200000e00ff */
[----:B------:R-:W-:Y:S01]  /*9690*/  IMAD.MOV.U32 R46, RZ, RZ, R49 ;  /* 0x000000ffff2e7224 */ /* 0x000fe200078e0031 */
[----:B------:R-:W-:Y:S01]  /*96a0*/  ISETP.EQ.U32.AND P1, PT, R51, RZ, PT ;  /* 0x000000ff3300720c */ /* 0x000fe20003f22070 */
[----:B------:R-:W-:Y:S01]  /*96b0*/  BSSY.RECONVERGENT B0, `(.L_x_147) ;  /* 0x00000cb000007945 */ /* 0x000fe20003800200 */
[----:B------:R-:W1:Y:S04]  /*96c0*/  SHFL.UP PT, R42, R51, 0x1, RZ ;  /* 0x04200000332a7989 */ /* 0x000e6800000e00ff */
        /* <DEDUP_REMOVED lines=56> */
[----:B------:R-:W0:Y:S01]  /*9a50*/  SHFL.UP PT, R42, R47, 0x10, RZ ;  /* 0x060000002f2a7989 */ /* 0x000e2200000e00ff */
[----:B------:R-:W-:-:S03]  /*9a60*/  ISETP.GE.AND P1, PT, R54, 0x10, PT ;  /* 0x000000103600780c */ /* 0x000fc60003f26270 */
        /* <DEDUP_REMOVED lines=10> */
[----:B------:R-:W-:Y:S02]  /*9b10*/  FSEL R58, R45, R52, !P1 ;  /* 0x000000342d3a7208 */ /* 0x000fe40004800000 */
[----:B------:R-:W-:-:S04]  /*9b20*/  SEL R60, R46, R53, !P1 ;  /* 0x000000352e3c7207 */ /* 0x000fc80004800000 */
[----:B------:R-:W-:Y:S04]  /*9b30*/  SHFL.UP PT, R58, R58, 0x1, RZ ;  /* 0x042000003a3a7989 */ /* 0x000fe800000e00ff */
[----:B------:R-:W-:Y:S01]  /*9b40*/  SHFL.UP PT, R60, R60, 0x1, RZ ;  /* 0x042000003c3c7989 */ /* 0x000fe200000e00ff */
        /* <DEDUP_REMOVED lines=16> */
[----:B---3--:R-:W-:Y:S01]  /*9c50*/  FSETP.GT.AND P6, PT, R63, R52, PT ;  /* 0x000000343f00720b */ /* 0x008fe20003fc4000 */
[----:B------:R-:W0:Y:S01]  /*9c60*/  LDS.64 R50, [R24+0x20] ;  /* 0x0000200018327984 */ /* 0x000e220000000a00 */
[----:B------:R-:W-:-:S04]  /*9c70*/  ISETP.NE.AND P1, PT, R25, 0x1, PT ;  /* 0x000000011900780c */ /* 0x000fc80003f25270 */
[----:B------:R-:W-:Y:S02]  /*9c80*/  FSEL R44, R44, RZ, !P1 ;  /* 0x000000ff2c2c7208 */ /* 0x000fe40004800000 */
[----:B------:R-:W-:Y:S02]  /*9c90*/  SEL R45, R45, RZ, !P1 ;  /* 0x000000ff2d2d7207 */ /* 0x000fe40004800000 */
[----:B------:R-:W-:-:S04]  /*9ca0*/  ISETP.NE.AND P1, PT, R25, 0x2, PT ;  /* 0x000000021900780c */ /* 0x000fc80003f25270 */
[----:B------:R-:W-:Y:S02]  /*9cb0*/  SEL R64, R67, R49, !P1 ;  /* 0x0000003143407207 */ /* 0x000fe40004800000 */
[----:B------:R-:W-:Y:S02]  /*9cc0*/  SEL R49, R46, R45, !P1 ;  /* 0x0000002d2e317207 */ /* 0x000fe40004800000 */
[----:B0-----:R-:W-:-:S04]  /*9cd0*/  ISETP.EQ.U32.AND P3, PT, R50, RZ, PT ;  /* 0x000000ff3200720c */ /* 0x001fc80003f62070 */
[C---:B------:R-:W-:Y:S02]  /*9ce0*/  ISETP.EQ.AND.EX P3, PT, R51.reuse, RZ, P6, P3 ;  /* 0x000000ff3300720c */ /* 0x040fe40003762330 */
[----:B------:R-:W-:Y:S02]  /*9cf0*/  IADD3 R61, P6, PT, R50, R65, RZ ;  /* 0x00000041323d7210 */ /* 0x000fe40007fde0ff */
[----:B------:R-:W-:Y:S02]  /*9d00*/  SEL R50, R46, R53, P3 ;  /* 0x000000352e327207 */ /* 0x000fe40001800000 */
[----:B------:R-:W0:Y:S01]  /*9d10*/  LDS.64 R46, [R24+0x30] ;  /* 0x00003000182e7984 */ /* 0x000e220000000a00 */
[----:B------:R-:W-:Y:S01]  /*9d20*/  IMAD.X R51, R51, 0x1, R67, P6 ;  /* 0x0000000133337824 */ /* 0x000fe200030e0643 */
[----:B------:R-:W-:Y:S02]  /*9d30*/  ISETP.NE.AND P6, PT, R62, RZ, PT ;  /* 0x000000ff3e00720c */ /* 0x000fe40003fc5270 */
[----:B------:R-:W-:Y:S01]  /*9d40*/  SEL R62, R65, R48, !P1 ;  /* 0x00000030413e7207 */ /* 0x000fe20004800000 */
[----:B------:R-:W-:Y:S01]  /*9d50*/  SHFL.UP PT, R67, R43, 0x1, RZ ;  /* 0x042000002b437989 */ /* 0x000fe200000e00ff */
[----:B------:R-:W-:-:S02]  /*9d60*/  FSEL R48, R63, R44, !P1 ;  /* 0x0000002c3f307208 */ /* 0x000fc40004800000 */
[----:B------:R-:W-:Y:S01]  /*9d70*/  FSEL R63, R63, R52, P3 ;  /* 0x000000343f3f7208 */ /* 0x000fe20001800000 */
[----:B------:R-:W1:Y:S01]  /*9d80*/  LDS.64 R44, [R24+0x38] ;  /* 0x00003800182c7984 */ /* 0x000e620000000a00 */
[----:B0-----:R-:W-:Y:S02]  /*9d90*/  ISETP.EQ.U32.AND P1, PT, R46, RZ, PT ;  /* 0x000000ff2e00720c */ /* 0x001fe40003f22070 */
[----:B-1----:R-:W-:-:S04]  /*9da0*/  FSETP.GT.AND P3, PT, R63, R44, PT ;  /* 0x0000002c3f00720b */ /* 0x002fc80003f64000 */
[----:B------:R-:W-:Y:S02]  /*9db0*/  ISETP.EQ.AND.EX P1, PT, R47, RZ, P3, P1 ;  /* 0x000000ff2f00720c */ /* 0x000fe40001f22310 */
[----:B------:R-:W-:-:S05]  /*9dc0*/  IADD3 R53, P3, PT, R46, R61, RZ ;  /* 0x0000003d2e357210 */ /* 0x000fca0007f7e0ff */
[----:B------:R-:W-:Y:S01]  /*9dd0*/  IMAD.X R65, R47, 0x1, R51, P3 ;  /* 0x000000012f417824 */ /* 0x000fe200018e0633 */
[----:B------:R-:W-:Y:S01]  /*9de0*/  ISETP.NE.AND P3, PT, R25, 0x3, PT ;  /* 0x000000031900780c */ /* 0x000fe20003f65270 */
[----:B------:R-:W0:Y:S03]  /*9df0*/  LDS.64 R46, [R24+0x40] ;  /* 0x00004000182e7984 */ /* 0x000e260000000a00 */
[C---:B------:R-:W-:Y:S02]  /*9e00*/  FSEL R48, R63.reuse, R48, !P3 ;  /* 0x000000303f307208 */ /* 0x040fe40005800000 */
[C---:B------:R-:W-:Y:S02]  /*9e10*/  SEL R49, R50.reuse, R49, !P3 ;  /* 0x0000003132317207 */ /* 0x040fe40005800000 */
[----:B------:R-:W-:Y:S02]  /*9e20*/  FSEL R63, R63, R44, P1 ;  /* 0x0000002c3f3f7208 */ /* 0x000fe40000800000 */
[----:B------:R-:W-:-:S02]  /*9e30*/  SEL R50, R50, R45, P1 ;  /* 0x0000002d32327207 */ /* 0x000fc40000800000 */
[----:B------:R-:W1:Y:S01]  /*9e40*/  LDS.64 R44, [R24+0x48] ;  /* 0x00004800182c7984 */ /* 0x000e620000000a00 */
[----:B------:R-:W-:Y:S02]  /*9e50*/  SEL R52, R61, R62, !P3 ;  /* 0x0000003e3d347207 */ /* 0x000fe40005800000 */
[----:B------:R-:W-:Y:S02]  /*9e60*/  SEL R62, R51, R64, !P3 ;  /* 0x00000040333e7207 */ /* 0x000fe40005800000 */
        /* <DEDUP_REMOVED lines=40> */
[----:B------:R-:W-:Y:S01]  /*a0f0*/  SEL R52, R53, R52, !P3 ;  /* 0x0000003435347207 */ /* 0x000fe20005800000 */
[----:B------:R-:W-:Y:S01]  /*a100*/  IMAD R53, R55, R4, 0x5 ;  /* 0x0000000537357424 */ /* 0x000fe200078e0204 */
[----:B------:R-:W-:Y:S02]  /*a110*/  SEL R62, R65, R62, !P3 ;  /* 0x0000003e413e7207 */ /* 0x000fe40005800000 */
[----:B0-----:R-:W-:Y:S02]  /*a120*/  ISETP.EQ.U32.AND P1, PT, R46, RZ, PT ;  /* 0x000000ff2e00720c */ /* 0x001fe40003f22070 */
[----:B-1----:R-:W-:-:S04]  /*a130*/  FSETP.GT.AND P3, PT, R63, R44, PT ;  /* 0x0000002c3f00720b */ /* 0x002fc80003f64000 */
[----:B------:R-:W-:Y:S02]  /*a140*/  ISETP.EQ.AND.EX P1, PT, R47, RZ, P3, P1 ;  /* 0x000000ff2f00720c */ /* 0x000fe40001f22310 */
[----:B------:R-:W-:Y:S02]  /*a150*/  IADD3 R46, P3, PT, R46, R61, RZ ;  /* 0x0000003d2e2e7210 */ /* 0x000fe40007f7e0ff */
[----:B------:R-:W-:Y:S02]  /*a160*/  FSEL R44, R63, R44, P1 ;  /* 0x0000002c3f2c7208 */ /* 0x000fe40000800000 */
[----:B------:R-:W-:Y:S01]  /*a170*/  SEL R45, R50, R45, P1 ;  /* 0x0000002d322d7207 */ /* 0x000fe20000800000 */
[----:B------:R-:W-:Y:S01]  /*a180*/  IMAD.X R47, R47, 0x1, R51, P3 ;  /* 0x000000012f2f7824 */ /* 0x000fe200018e0633 */
[----:B------:R-:W-:Y:S01]  /*a190*/  ISETP.NE.AND P3, PT, R25, 0x7, PT ;  /* 0x000000071900780c */ /* 0x000fe20003f65270 */
[----:B------:R-:W-:-:S03]  /*a1a0*/  IMAD R25, R55, R4, 0x1 ;  /* 0x0000000137197424 */ /* 0x000fc600078e0204 */
[----:B------:R-:W-:Y:S02]  /*a1b0*/  SEL R61, R61, R52, !P3 ;  /* 0x000000343d3d7207 */ /* 0x000fe40005800000 */
[----:B------:R-:W-:Y:S02]  /*a1c0*/  SEL R52, R51, R62, !P3 ;  /* 0x0000003e33347207 */ /* 0x000fe40005800000 */
[----:B------:R-:W-:Y:S02]  /*a1d0*/  FSEL R51, R63, R48, !P3 ;  /* 0x000000303f337208 */ /* 0x000fe40005800000 */
[----:B------:R-:W-:Y:S02]  /*a1e0*/  SEL R49, R50, R49, !P3 ;  /* 0x0000003132317207 */ /* 0x000fe40005800000 */
[----:B------:R-:W-:Y:S02]  /*a1f0*/  ISETP.NE.AND P3, PT, R56, RZ, PT ;  /* 0x000000ff3800720c */ /* 0x000fe40003f65270 */
[----:B------:R-:W-:-:S04]  /*a200*/  ISETP.EQ.U32.AND P1, PT, R0, R25, PT ;  /* 0x000000190000720c */ /* 0x000fc80003f22070 */
[----:B------:R-:W-:Y:S02]  /*a210*/  ISETP.EQ.OR.EX P1, PT, R2, RZ, P3, P1 ;  /* 0x000000ff0200720c */ /* 0x000fe40001f22710 */
[----:B------:R-:W-:Y:S01]  /*a220*/  ISETP.EQ.U32.AND P3, PT, R0, R53, PT ;  /* 0x000000350000720c */ /* 0x000fe20003f62070 */
[----:B------:R-:W-:Y:S01]  /*a230*/  IMAD R53, R55, R4, 0x7 ;  /* 0x0000000737357424 */ /* 0x000fe200078e0204 */
[----:B------:R-:W-:Y:S01]  /*a240*/  P2R R50, PR, RZ, 0x2 ;  /* 0x00000002ff327803 */ /* 0x000fe20000000000 */
[----:B------:R0:W1:Y:S01]  /*a250*/  SHFL.UP PT, R4, R42, 0x1, RZ ;  /* 0x042000002a047989 */ /* 0x00006200000e00ff */
[----:B------:R-:W-:Y:S02]  /*a260*/  ISETP.EQ.OR.EX P3, PT, R2, RZ, P6, P3 ;  /* 0x000000ff0200720c */ /* 0x000fe40003762730 */
[----:B------:R-:W-:-:S04]  /*a270*/  ISETP.EQ.U32.AND P1, PT, R0, R53, PT ;  /* 0x000000350000720c */ /* 0x000fc80003f22070 */
[----:B------:R-:W-:Y:S02]  /*a280*/  ISETP.EQ.OR.EX P1, PT, R2, RZ, P5, P1 ;  /* 0x000000ff0200720c */ /* 0x000fe40002f22710 */
[----:B------:R-:W-:-:S13]  /*a290*/  ISETP.GE.U32.AND P5, PT, R55, 0x20, PT ;  /* 0x000000203700780c */ /* 0x000fda0003fa6070 */
[----:B0-----:R-:W-:Y:S05]  /*a2a0*/  @!P5 BRA `(.L_x_148) ;  /* 0x00000000002cd947 */ /* 0x001fea0003800000 */
[----:B------:R-:W-:Y:S02]  /*a2b0*/  FSETP.GT.AND P5, PT, R51, R58, PT ;  /* 0x0000003a3300720b */ /* 0x000fe40003fa4000 */
[----:B-1----:R-:W-:-:S04]  /*a2c0*/  ISETP.EQ.U32.AND P6, PT, R4, RZ, PT ;  /* 0x000000ff0400720c */ /* 0x002fc80003fc2070 */
[C---:B------:R-:W-:Y:S02]  /*a2d0*/  ISETP.EQ.AND.EX P5, PT, R67.reuse, RZ, P5, P6 ;  /* 0x000000ff4300720c */ /* 0x040fe40002fa2360 */
[C---:B------:R-:W-:Y:S02]  /*a2e0*/  ISETP.NE.AND P6, PT, R54.reuse, RZ, PT ;  /* 0x000000ff3600720c */ /* 0x040fe40003fc5270 */
[----:B------:R-:W-:Y:S02]  /*a2f0*/  ISETP.EQ.OR P5, PT, R54, RZ, P5 ;  /* 0x000000ff3600720c */ /* 0x000fe40002fa2670 */
[----:B------:R-:W-:Y:S02]  /*a300*/  SEL R4, R4, RZ, P6 ;  /* 0x000000ff04047207 */ /* 0x000fe40003000000 */
[----:B------:R-:W-:Y:S02]  /*a310*/  SEL R67, R67, RZ, P6 ;  /* 0x000000ff43437207 */ /* 0x000fe40003000000 */
[----:B------:R-:W-:-:S02]  /*a320*/  IADD3 R4, P6, PT, R4, R61, RZ ;  /* 0x0000003d04047210 */ /* 0x000fc40007fde0ff */
[----:B------:R-:W-:Y:S02]  /*a330*/  FSEL R58, R51, R58, P5 ;  /* 0x0000003a333a7208 */ /* 0x000fe40002800000 */
[----:B------:R-:W-:Y:S01]  /*a340*/  SEL R60, R49, R60, P5 ;  /* 0x0000003c313c7207 */ /* 0x000fe20002800000 */
[----:B------:R-:W-:-:S08]  /*a350*/  IMAD.X R67, R67, 0x1, R52, P6 ;  /* 0x0000000143437824 */ /* 0x000fd000030e0634 */
.L_x_148:
[----:B------:R-:W-:Y:S05]  /*a360*/  BSYNC.RECONVERGENT B0 ;  /* 0x0000000000007941 */ /* 0x000fea0003800200 */
.L_x_147:
[----:B------:R-:W-:Y:S01]  /*a370*/  P2R R48, PR, RZ, 0x1 ;  /* 0x00000001ff307803 */ /* 0x000fe20000000000 */
[----:B------:R-:W-:Y:S01]  /*a380*/  IMAD.MOV.U32 R43, RZ, RZ, R13 ;  /* 0x000000ffff2b7224 */ /* 0x000fe200078e000d */
[----:B------:R-:W-:Y:S01]  /*a390*/  ISETP.NE.AND P0, PT, R55, RZ, PT ;  /* 0x000000ff3700720c */ /* 0x000fe20003f05270 */
[----:B------:R-:W-:Y:S01]  /*a3a0*/  IMAD.MOV.U32 R42, RZ, RZ, R10 ;  /* 0x000000ffff2a7224 */ /* 0x000fe200078e000a */
[----:B------:R-:W-:Y:S01]  /*a3b0*/  BSSY.RECONVERGENT B0, `(.L_x_149) ;  /* 0x000001e000007945 */ /* 0x000fe20003800200 */
[----:B------:R-:W-:-:S10]  /*a3c0*/  IMAD.MOV.U32 R61, RZ, RZ, R28 ;  /* 0x000000ffff3d7224 */ /* 0x000fd400078e001c */
[----:B------:R-:W-:Y:S02]  /*a3d0*/  @P0 ISETP.EQ.U32.AND P5, PT, R13, RZ, PT ;  /* 0x000000ff0d00020c */ /* 0x000fe40003fa2070 */
[----:B------:R-:W-:-:S04]  /*a3e0*/  @P0 FSETP.GT.AND P6, PT, R58, R59, PT ;  /* 0x0000003b3a00020b */ /* 0x000fc80003fc4000 */
[----:B------:R-:W-:Y:S02]  /*a3f0*/  @P0 ISETP.EQ.AND.EX P5, PT, R10, RZ, P6, P5 ;  /* 0x000000ff0a00020c */ /* 0x000fe400037a2350 */
[----:B-1----:R-:W-:Y:S02]  /*a400*/  @P0 IADD3 R43, P6, PT, R4, R13, RZ ;  /* 0x0000000d042b0210 */ /* 0x002fe40007fde0ff */
[----:B------:R-:W-:Y:S02]  /*a410*/  @P0 FSEL R59, R58, R59, P5 ;  /* 0x0000003b3a3b0208 */ /* 0x000fe40002800000 */
[----:B------:R-:W-:Y:S01]  /*a420*/  @P0 SEL R27, R60, R27, P5 ;  /* 0x0000001b3c1b0207 */ /* 0x000fe20002800000 */
[----:B------:R-:W-:Y:S01]  /*a430*/  @P0 IMAD.X R42, R67, 0x1, R10, P6 ;  /* 0x00000001432a0824 */ /* 0x000fe200030e060a */
[----:B------:R-:W-:Y:S02]  /*a440*/  IADD3 R12, P6, PT, R43, R12, RZ ;  /* 0x0000000c2b0c7210 */ /* 0x000fe40007fde0ff */
[----:B------:R-:W-:-:S02]  /*a450*/  ISETP.NE.AND P0, PT, R48, RZ, PT ;  /* 0x000000ff3000720c */ /* 0x000fc40003f05270 */
[----:B------:R-:W-:Y:S01]  /*a460*/  IADD3 R48, P5, PT, R12, R11, RZ ;  /* 0x0000000b0c307210 */ /* 0x000fe20007fbe0ff */
[----:B------:R-:W-:Y:S01]  /*a470*/  IMAD.X R49, RZ, RZ, R42, P6 ;  /* 0x000000ffff317224 */ /* 0x000fe200030e062a */
[----:B------:R-:W-:-:S03]  /*a480*/  ISETP.NE.AND P6, PT, R50, RZ, PT ;  /* 0x000000ff3200720c */ /* 0x000fc60003fc5270 */
[----:B------:R-:W-:Y:S01]  /*a490*/  IMAD.X R11, RZ, RZ, R49, P5 ;  /* 0x000000ffff0b7224 */ /* 0x000fe200028e0631 */
[----:B------:R-:W-:-:S05]  /*a4a0*/  IADD3 R9, P5, PT, R48, R9, RZ ;  /* 0x0000000930097210 */ /* 0x000fca0007fbe0ff */
[----:B------:R-:W-:Y:S01]  /*a4b0*/  IMAD.X R50, RZ, RZ, R11, P5 ;  /* 0x000000ffff327224 */ /* 0x000fe200028e060b */
[----:B------:R-:W-:-:S05]  /*a4c0*/  IADD3 R51, P5, PT, R9, R8, RZ ;  /* 0x0000000809337210 */ /* 0x000fca0007fbe0ff */
[----:B------:R-:W-:Y:S01]  /*a4d0*/  IMAD.X R8, RZ, RZ, R50, P5 ;  /* 0x000000ffff087224 */ /* 0x000fe200028e0632 */
[----:B------:R-:W-:-:S05]  /*a4e0*/  IADD3 R53, P5, PT, R51, R7, RZ ;  /* 0x0000000733357210 */ /* 0x000fca0007fbe0ff */
[----:B------:R-:W-:Y:S01]  /*a4f0*/  IMAD.X R7, RZ, RZ, R8, P5 ;  /* 0x000000ffff077224 */ /* 0x000fe200028e0608 */
[----:B------:R-:W-:Y:S01]  /*a500*/  IADD3 R63, P5, PT, R53, R6, RZ ;  /* 0x00000006353f7210 */ /* 0x000fe20007fbe0ff */
[----:B------:R-:W-:-:S04]  /*a510*/  IMAD.MOV.U32 R6, RZ, RZ, R29 ;  /* 0x000000ffff067224 */ /* 0x000fc800078e001d */
[----:B------:R-:W-:Y:S01]  /*a520*/  IMAD.X R52, RZ, RZ, R7, P5 ;  /* 0x000000ffff347224 */ /* 0x000fe200028e0607 */
[----:B------:R-:W-:Y:S07]  /*a530*/  @P6 BRA `(.L_x_150) ;  /* 0x0000000000146947 */ /* 0x000fee0003800000 */
[----:B------:R-:W-:Y:S01]  /*a540*/  FSETP.GT.AND P5, PT, R59, R28, PT ;  /* 0x0000001c3b00720b */ /* 0x000fe20003fa4000 */
[----:B------:R-:W-:Y:S02]  /*a550*/  IMAD.MOV.U32 R61, RZ, RZ, R59 ;  /* 0x000000ffff3d7224 */ /* 0x000fe400078e003b */
[----:B------:R-:W-:-:S10]  /*a560*/  IMAD.MOV.U32 R6, RZ, RZ, R27 ;  /* 0x000000ffff067224 */ /* 0x000fd400078e001b */
[----:B------:R-:W-:Y:S02]  /*a570*/  @!P5 IMAD.MOV.U32 R61, RZ, RZ, R28 ;  /* 0x000000ffff3dd224 */ /* 0x000fe400078e001c */
[----:B------:R-:W-:-:S07]  /*a580*/  @!P5 IMAD.MOV.U32 R6, RZ, RZ, R29 ;  /* 0x000000ffff06d224 */ /* 0x000fce00078e001d */
.L_x_150:
[----:B------:R-:W-:Y:S05]  /*a590*/  BSYNC.RECONVERGENT B0 ;  /* 0x0000000000007941 */ /* 0x000fea0003800200 */
.L_x_149:
[----:B------:R-:W-:Y:S01]  /*a5a0*/  ISETP.NE.AND P5, PT, R3, RZ, PT ;  /* 0x000000ff0300720c */ /* 0x000fe20003fa5270 */
[----:B------:R-:W-:Y:S01]  /*a5b0*/  BSSY.RECONVERGENT B0, `(.L_x_151) ;  /* 0x0000009000007945 */ /* 0x000fe20003800200 */
[----:B------:R-:W-:Y:S02]  /*a5c0*/  IMAD.MOV.U32 R65, RZ, RZ, R30 ;  /* 0x000000ffff417224 */ /* 0x000fe400078e001e */
[----:B------:R-:W-:-:S09]  /*a5d0*/  IMAD.MOV.U32 R3, RZ, RZ, R31 ;  /* 0x000000ffff037224 */ /* 0x000fd200078e001f */
[----:B------:R-:W-:Y:S05]  /*a5e0*/  @P5 BRA `(.L_x_152) ;  /* 0x0000000000145947 */ /* 0x000fea0003800000 */
[----:B------:R-:W-:Y:S01]  /*a5f0*/  FSETP.GT.AND P5, PT, R61, R30, PT ;  /* 0x0000001e3d00720b */ /* 0x000fe20003fa4000 */
[----:B------:R-:W-:Y:S02]  /*a600*/  IMAD.MOV.U32 R65, RZ, RZ, R61 ;  /* 0x000000ffff417224 */ /* 0x000fe400078e003d */
[----:B------:R-:W-:-:S10]  /*a610*/  IMAD.MOV.U32 R3, RZ, RZ, R6 ;  /* 0x000000ffff037224 */ /* 0x000fd400078e0006 */
[----:B------:R-:W-:Y:S02]  /*a620*/  @!P5 IMAD.MOV.U32 R65, RZ, RZ, R30 ;  /* 0x000000ffff41d224 */ /* 0x000fe400078e001e */
[----:B------:R-:W-:-:S07]  /*a630*/  @!P5 IMAD.MOV.U32 R3, RZ, RZ, R31 ;  /* 0x000000ffff03d224 */ /* 0x000fce00078e001f */
.L_x_152:
[----:B------:R-:W-:Y:S05]  /*a640*/  BSYNC.RECONVERGENT B0 ;  /* 0x0000000000007941 */ /* 0x000fea0003800200 */
.L_x_151:
        /* <DEDUP_REMOVED lines=9> */
.L_x_154:
[----:B------:R-:W-:Y:S05]  /*a6e0*/  BSYNC.RECONVERGENT B0 ;  /* 0x0000000000007941 */ /* 0x000fea0003800200 */
.L_x_153:
        /* <DEDUP_REMOVED lines=9> */
.L_x_156:
[----:B------:R-:W-:Y:S05]  /*a780*/  BSYNC.RECONVERGENT B0 ;  /* 0x0000000000007941 */ /* 0x000fea0003800200 */
.L_x_155:
        /* <DEDUP_REMOVED lines=9> */
.L_x_158:
[----:B------:R-:W-:Y:S05]  /*a820*/  BSYNC.RECONVERGENT B0 ;  /* 0x0000000000007941 */ /* 0x000fea0003800200 */
.L_x_157:
        /* <DEDUP_REMOVED lines=9> */
.L_x_160:
[----:B------:R-:W-:Y:S05]  /*a8c0*/  BSYNC.RECONVERGENT B0 ;  /* 0x0000000000007941 */ /* 0x000fea0003800200 */
.L_x_159:
[----:B------:R-:W-:Y:S01]  /*a8d0*/  IADD3 R39, P5, PT, R63, R26, RZ ;  /* 0x0000001a3f277210 */ /* 0x000fe20007fbe0ff */
[----:B------:R-:W-:Y:S01]  /*a8e0*/  BSSY.RECONVERGENT B0, `(.L_x_161) ;  /* 0x000000a000007945 */ /* 0x000fe20003800200 */
[----:B------:R-:W-:Y:S02]  /*a8f0*/  IMAD.MOV.U32 R26, RZ, RZ, R40 ;  /* 0x000000ffff1a7224 */ /* 0x000fe400078e0028 */
[----:B------:R-:W-:Y:S02]  /*a900*/  IMAD.MOV.U32 R62, RZ, RZ, R41 ;  /* 0x000000ffff3e7224 */ /* 0x000fe400078e0029 */
[----:B------:R-:W-:Y:S01]  /*a910*/  IMAD.X R38, RZ, RZ, R52, P5 ;  /* 0x000000ffff267224 */ /* 0x000fe200028e0634 */
[----:B------:R-:W-:Y:S06]  /*a920*/  @P1 BRA `(.L_x_162) ;  /* 0x0000000000141947 */ /* 0x000fec0003800000 */
[----:B------:R-:W-:Y:S01]  /*a930*/  FSETP.GT.AND P5, PT, R37, R40, PT ;  /* 0x000000282500720b */ /* 0x000fe20003fa4000 */
[----:B------:R-:W-:Y:S02]  /*a940*/  IMAD.MOV.U32 R26, RZ, RZ, R37 ;  /* 0x000000ffff1a7224 */ /* 0x000fe400078e0025 */
[----:B------:R-:W-:-:S10]  /*a950*/  IMAD.MOV.U32 R62, RZ, RZ, R36 ;  /* 0x000000ffff3e7224 */ /* 0x000fd400078e0024 */
[----:B------:R-:W-:Y:S02]  /*a960*/  @!P5 IMAD.MOV.U32 R26, RZ, RZ, R40 ;  /* 0x000000ffff1ad224 */ /* 0x000fe400078e0028 */
[----:B------:R-:W-:-:S07]  /*a970*/  @!P5 IMAD.MOV.U32 R62, RZ, RZ, R41 ;  /* 0x000000ffff3ed224 */ /* 0x000fce00078e0029 */
.L_x_162:
[----:B------:R-:W-:Y:S05]  /*a980*/  BSYNC.RECONVERGENT B0 ;  /* 0x0000000000007941 */ /* 0x000fea0003800200 */
.L_x_161:
[----:B------:R-:W-:Y:S01]  /*a990*/  ISETP.GE.U32.AND P5, PT, R46, 0x101, PT ;  /* 0x000001012e00780c */ /* 0x000fe20003fa6070 */
[----:B------:R-:W-:Y:S01]  /*a9a0*/  BSSY.RECONVERGENT B0, `(.L_x_163) ;  /* 0x0000141000007945 */ /* 0x000fe20003800200 */
[----:B------:R-:W-:Y:S02]  /*a9b0*/  ISETP.NE.AND P6, PT, R55, RZ, PT ;  /* 0x000000ff3700720c */ /* 0x000fe40003fc5270 */
[----:B------:R-:W-:Y:S02]  /*a9c0*/  ISETP.GE.AND.EX P5, PT, R47, RZ, PT, P5 ;  /* 0x000000ff2f00720c */ /* 0x000fe40003fa6350 */
[----:B------:R-:W-:Y:S02]  /*a9d0*/  SEL R29, R4, RZ, P6 ;  /* 0x000000ff041d7207 */ /* 0x000fe40003000000 */
[----:B------:R-:W-:-:S09]  /*a9e0*/  SEL R4, R67, RZ, P6 ;  /* 0x000000ff43047207 */ /* 0x000fd20003000000 */
[----:B------:R-:W-:Y:S05]  /*a9f0*/  @!P5 BRA `(.L_x_164) ;  /* 0x000000080088d947 */ /* 0x000fea0003800000 */
[----:B------:R-:W-:Y:S01]  /*aa00*/  ISETP.NE.U32.AND P6, PT, R0, R25, PT ;  /* 0x000000190000720c */ /* 0x000fe20003fc5070 */
[----:B------:R-:W-:Y:S01]  /*aa10*/  BAR.SYNC.DEFER_BLOCKING 0x0 ;  /* 0x0000000000007b1d */ /* 0x000fe20000010000 */
[----:B------:R-:W-:Y:S01]  /*aa20*/  ISETP.NE.AND P5, PT, R23, R22, PT ;  /* 0x000000161700720c */ /* 0x000fe20003fa5270 */
[--C-:B------:R-:W-:Y:S02]  /*aa30*/  @P0 IMAD R48, R48, 0xc, R24.reuse ;  /* 0x0000000c30300824 */ /* 0x100fe400078e0218 */
[--C-:B------:R-:W-:Y:S01]  /*aa40*/  @P4 IMAD R9, R9, 0xc, R24.reuse ;  /* 0x0000000c09094824 */ /* 0x100fe200078e0218 */
[----:B------:R-:W-:Y:S01]  /*aa50*/  ISETP.NE.AND.EX P6, PT, R2, RZ, !P5, P6 ;  /* 0x000000ff0200720c */ /* 0x000fe20006fc5360 */
[----:B------:R-:W-:Y:S01]  /*aa60*/  @P2 IMAD R53, R53, 0xc, R24 ;  /* 0x0000000c35352824 */ /* 0x000fe200078e0218 */
[----:B------:R-:W-:Y:S01]  /*aa70*/  ISETP.NE.U32.AND P5, PT, R0, R5, PT ;  /* 0x000000050000720c */ /* 0x000fe20003fa5070 */
[----:B------:R-:W0:Y:S01]  /*aa80*/  LDCU.64 UR12, c[0x0][0x398] ;  /* 0x00007300ff0c77ac */ /* 0x000e220008000a00 */
[----:B------:R-:W-:Y:S01]  /*aa90*/  P2R R4, PR, RZ, 0x40 ;  /* 0x00000040ff047803 */ /* 0x000fe20000000000 */
[----:B------:R-:W-:Y:S01]  /*aaa0*/  BSSY.RECONVERGENT B1, `(.L_x_165) ;  /* 0x0000096000017945 */ /* 0x000fe20003800200 */
[----:B------:R-:W-:Y:S01]  /*aab0*/  ISETP.NE.AND P6, PT, R22, R21, PT ;  /* 0x000000151600720c */ /* 0x000fe20003fc5270 */
[----:B------:R-:W1:Y:S03]  /*aac0*/  LDCU.128 UR16, c[0x0][0x3a0] ;  /* 0x00007400ff1077ac */ /* 0x000e660008000c00 */
[----:B------:R-:W-:-:S02]  /*aad0*/  ISETP.NE.AND.EX P5, PT, R2, RZ, !P6, P5 ;  /* 0x000000ff0200720c */ /* 0x000fc400077a5350 */
[----:B------:R-:W-:-:S04]  /*aae0*/  ISETP.NE.U32.AND P6, PT, R13, RZ, PT ;  /* 0x000000ff0d00720c */ /* 0x000fc80003fc5070 */
[----:B------:R-:W-:-:S07]  /*aaf0*/  ISETP.NE.AND.EX P6, PT, R10, RZ, PT, P6 ;  /* 0x000000ff0a00720c */ /* 0x000fce0003fc5360 */
[----:B------:R-:W-:-:S06]  /*ab00*/  @!P5 IMAD R7, R12, 0xc, R24 ;  /* 0x0000000c0c07d824 */ /* 0x000fcc00078e0218 */
[----:B------:R-:W-:-:S05]  /*ab10*/  @P6 IMAD R5, R29, 0xc, R24 ;  /* 0x0000000c1d056824 */ /* 0x000fca00078e0218 */
[----:B------:R-:W-:Y:S04]  /*ab20*/  @P6 STS [R5], R14 ;  /* 0x0000000e05006388 */ /* 0x000fe80000000800 */
[----:B------:R-:W-:Y:S04]  /*ab30*/  @P6 STS [R5+0x4], R58 ;  /* 0x0000043a05006388 */ /* 0x000fe80000000800 */
[----:B------:R-:W-:Y:S01]  /*ab40*/  @P6 STS [R5+0x8], R60 ;  /* 0x0000083c05006388 */ /* 0x000fe20000000800 */
[----:B------:R-:W-:-:S13]  /*ab50*/  ISETP.NE.AND P6, PT, R4, RZ, PT ;  /* 0x000000ff0400720c */ /* 0x000fda0003fc5270 */
[----:B------:R-:W-:-:S05]  /*ab60*/  @!P6 IMAD R4, R43, 0xc, R24 ;  /* 0x0000000c2b04e824 */ /* 0x000fca00078e0218 */
[----:B------:R-:W-:Y:S04]  /*ab70*/  @!P6 STS [R4], R23 ;  /* 0x000000170400e388 */ /* 0x000fe80000000800 */
[----:B------:R-:W-:Y:S04]  /*ab80*/  @!P6 STS [R4+0x4], R59 ;  /* 0x0000043b0400e388 */ /* 0x000fe80000000800 */
[----:B------:R2:W-:Y:S01]  /*ab90*/  @!P6 STS [R4+0x8], R27 ;  /* 0x0000081b0400e388 */ /* 0x0005e20000000800 */
[----:B------:R-:W-:-:S03]  /*aba0*/  ISETP.NE.U32.AND P6, PT, R0, R57, PT ;  /* 0x000000390000720c */ /* 0x000fc60003fc5070 */
[----:B------:R-:W-:Y:S04]  /*abb0*/  @!P5 STS [R7], R22 ;  /* 0x000000160700d388 */ /* 0x000fe80000000800 */
[----:B------:R-:W-:Y:S01]  /*abc0*/  @!P5 STS [R7+0x4], R61 ;  /* 0x0000043d0700d388 */ /* 0x000fe20000000800 */
[----:B--2---:R-:W-:-:S03]  /*abd0*/  @P3 IMAD R4, R51, 0xc, R24 ;  /* 0x0000000c33043824 */ /* 0x004fc600078e0218 */
[----:B------:R2:W-:Y:S01]  /*abe0*/  @!P5 STS [R7+0x8], R6 ;  /* 0x000008060700d388 */ /* 0x0005e20000000800 */
[----:B------:R-:W-:-:S03]  /*abf0*/  ISETP.NE.AND P5, PT, R16, R15, PT ;  /* 0x0000000f1000720c */ /* 0x000fc60003fa5270 */
[----:B------:R3:W-:Y:S01]  /*ac00*/  @P0 STS [R48], R21 ;  /* 0x0000001530000388 */ /* 0x0007e20000000800 */
[----:B------:R-:W-:-:S03]  /*ac10*/  ISETP.NE.AND.EX P6, PT, R2, RZ, !P5, P6 ;  /* 0x000000ff0200720c */ /* 0x000fc60006fc5360 */
[----:B------:R3:W-:Y:S01]  /*ac20*/  @P0 STS [R48+0x4], R65 ;  /* 0x0000044130000388 */ /* 0x0007e20000000800 */
[----:B--2---:R-:W-:-:S03]  /*ac30*/  @P1 IMAD R6, R63, 0xc, R24 ;  /* 0x0000000c3f061824 */ /* 0x004fc600078e0218 */
[----:B------:R3:W-:Y:S01]  /*ac40*/  @P0 STS [R48+0x8], R3 ;  /* 0x0000080330000388 */ /* 0x0007e20000000800 */
[----:B------:R-:W-:-:S03]  /*ac50*/  ISETP.GT.U32.AND P0, PT, R46, R55, PT ;  /* 0x000000372e00720c */ /* 0x000fc60003f04070 */
[----:B------:R3:W-:Y:S01]  /*ac60*/  @P4 STS [R9], R20 ;  /* 0x0000001409004388 */ /* 0x0007e20000000800 */
[----:B------:R-:W-:Y:S01]  /*ac70*/  ISETP.GT.U32.AND.EX P0, PT, R47, RZ, PT, P0 ;  /* 0x000000ff2f00720c */ /* 0x000fe20003f04100 */
[----:B------:R-:W-:Y:S02]  /*ac80*/  @!P6 IMAD R39, R39, 0xc, R24 ;  /* 0x0000000c2727e824 */ /* 0x000fe400078e0218 */
        /* <DEDUP_REMOVED lines=11> */
[----:B------:R3:W-:Y:S04]  /*ad40*/  @!P6 STS [R39], R16 ;  /* 0x000000102700e388 */ /* 0x0007e80000000800 */
[----:B------:R3:W-:Y:S04]  /*ad50*/  @!P6 STS [R39+0x4], R26 ;  /* 0x0000041a2700e388 */ /* 0x0007e80000000800 */
[----:B------:R3:W-:Y:S01]  /*ad60*/  @!P6 STS [R39+0x8], R62 ;  /* 0x0000083e2700e388 */ /* 0x0007e20000000800 */
[----:B------:R-:W-:Y:S06]  /*ad70*/  BAR.SYNC.DEFER_BLOCKING 0x0 ;  /* 0x0000000000007b1d */ /* 0x000fec0000010000 */
[----:B01----:R-:W-:Y:S05]  /*ad80*/  @!P0 BRA `(.L_x_166) ;  /* 0x00000004009c8947 */ /* 0x003fea0003800000 */
[----:B------:R-:W-:Y:S01]  /*ad90*/  IMAD.MOV.U32 R43, RZ, RZ, R55 ;  /* 0x000000ffff2b7224 */ /* 0x000fe200078e0037 */
[----:B------:R-:W-:Y:S01]  /*ada0*/  BSSY.RECONVERGENT B2, `(.L_x_167) ;  /* 0x0000036000027945 */ /* 0x000fe20003800200 */
[----:B---3--:R-:W-:-:S03]  /*adb0*/  IMAD.MOV.U32 R16, RZ, RZ, RZ ;  /* 0x000000ffff107224 */ /* 0x008fc600078e00ff */
[----:B------:R-:W-:Y:S02]  /*adc0*/  LOP3.LUT R3, RZ, R43, RZ, 0x33, !PT ;  /* 0x0000002bff037212 */ /* 0x000fe400078e33ff */
[----:B------:R-:W-:Y:S02]  /*add0*/  LOP3.LUT R4, RZ, R16, RZ, 0x33, !PT ;  /* 0x00000010ff047212 */ /* 0x000fe400078e33ff */
[----:B------:R-:W-:-:S04]  /*ade0*/  IADD3 R3, P0, PT, R3, R46, RZ ;  /* 0x0000002e03037210 */ /* 0x000fc80007f1e0ff */
[C---:B------:R-:W-:Y:S01]  /*adf0*/  LOP3.LUT R5, R3.reuse, 0x300, RZ, 0xc0, !PT ;  /* 0x0000030003057812 */ /* 0x040fe200078ec0ff */
[----:B------:R-:W-:Y:S01]  /*ae00*/  IMAD.X R4, R4, 0x1, R47, P0 ;  /* 0x0000000104047824 */ /* 0x000fe200000e062f */
[----:B------:R-:W-:Y:S02]  /*ae10*/  ISETP.GE.U32.AND P0, PT, R3, 0x300, PT ;  /* 0x000003000300780c */ /* 0x000fe40003f06070 */
[----:B------:R-:W-:Y:S02]  /*ae20*/  ISETP.NE.U32.AND P1, PT, R5, 0x300, PT ;  /* 0x000003000500780c */ /* 0x000fe40003f25070 */
[----:B------:R-:W-:Y:S02]  /*ae30*/  ISETP.GE.U32.AND.EX P0, PT, R4, RZ, PT, P0 ;  /* 0x000000ff0400720c */ /* 0x000fe40003f06100 */
[----:B------:R-:W-:-:S13]  /*ae40*/  ISETP.NE.AND.EX P1, PT, RZ, RZ, PT, P1 ;  /* 0x000000ffff00720c */ /* 0x000fda0003f25310 */
[----:B------:R-:W-:Y:S05]  /*ae50*/  @!P1 BRA `(.L_x_168) ;  /* 0x0000000000a89947 */ /* 0x000fea0003800000 */
        /* <DEDUP_REMOVED lines=18> */
.L_x_169:
        /* <DEDUP_REMOVED lines=24> */
.L_x_168:
[----:B------:R-:W-:Y:S05]  /*b100*/  BSYNC.RECONVERGENT B2 ;  /* 0x0000000000027941 */ /* 0x000fea0003800200 */
.L_x_167:
[----:B------:R-:W-:Y:S05]  /*b110*/  @!P0 BRA `(.L_x_166) ;  /* 0x0000000000b88947 */ /* 0x000fea0003800000 */
.L_x_170:
[C---:B------:R-:W-:Y:S01]  /*b120*/  IMAD R3, R43.reuse, 0xc, R24 ;  /* 0x0000000c2b037824 */ /* 0x040fe200078e0218 */
[C---:B01----:R-:W-:Y:S01]  /*b130*/  SHF.L.U64.HI R4, R43.reuse, 0x2, R16 ;  /* 0x000000022b047819 */ /* 0x043fe20000010210 */
[C---:B------:R-:W-:Y:S02]  /*b140*/  IMAD.SHL.U32 R8, R43.reuse, 0x4, RZ ;  /* 0x000000042b087824 */ /* 0x040fe400078e00ff */
[----:B------:R-:W-:Y:S01]  /*b150*/  VIADD R43, R43, 0x400 ;  /* 0x000004002b2b7836 */ /* 0x000fe20000000000 */
[----:B------:R-:W0:Y:S01]  /*b160*/  LDS R19, [R3] ;  /* 0x0000000003137984 */ /* 0x000e220000000800 */
[----:B------:R-:W-:Y:S02]  /*b170*/  LOP3.LUT R9, R4, 0x3, RZ, 0xc0, !PT ;  /* 0x0000000304097812 */ /* 0x000fe400078ec0ff */
        /* <DEDUP_REMOVED lines=26> */
[----:B0-----:R-:W-:Y:S04]  /*b320*/  STG.E desc[UR8][R10.64], R19 ;  /* 0x000000130a007986 */ /* 0x001fe8000c101908 */
[----:B-1----:R-:W-:Y:S04]  /*b330*/  STG.E desc[UR8][R12.64], R21 ;  /* 0x000000150c007986 */ /* 0x002fe8000c101908 */
[----:B--2---:R0:W-:Y:S04]  /*b340*/  STG.E desc[UR8][R16.64], R23 ;  /* 0x0000001710007986 */ /* 0x0041e8000c101908 */
[----:B---3--:R1:W-:Y:S04]  /*b350*/  STG.E desc[UR8][R4.64+0x400], R25 ;  /* 0x0004001904007986 */ /* 0x0083e8000c101908 */
[----:B----4-:R1:W-:Y:S04]  /*b360*/  STG.E desc[UR8][R6.64+0x400], R27 ;  /* 0x0004001b06007986 */ /* 0x0103e8000c101908 */
[----:B-----5:R1:W-:Y:S01]  /*b370*/  STG.E desc[UR8][R8.64+0x400], R29 ;  /* 0x0004001d08007986 */ /* 0x0203e2000c101908 */
[----:B0-----:R-:W-:-:S03]  /*b380*/  IMAD.MOV.U32 R16, RZ, RZ, RZ ;  /* 0x000000ffff107224 */ /* 0x001fc600078e00ff */
[----:B------:R1:W-:Y:S04]  /*b390*/  STG.E desc[UR8][R4.64+0x800], R31 ;  /* 0x0008001f04007986 */ /* 0x0003e8000c101908 */
[----:B------:R1:W-:Y:S04]  /*b3a0*/  STG.E desc[UR8][R6.64+0x800], R33 ;  /* 0x0008002106007986 */ /* 0x0003e8000c101908 */
[----:B------:R1:W-:Y:S04]  /*b3b0*/  STG.E desc[UR8][R8.64+0x800], R35 ;  /* 0x0008002308007986 */ /* 0x0003e8000c101908 */
[----:B------:R1:W-:Y:S04]  /*b3c0*/  STG.E desc[UR8][R4.64+0xc00], R37 ;  /* 0x000c002504007986 */ /* 0x0003e8000c101908 */
[----:B------:R1:W-:Y:S04]  /*b3d0*/  STG.E desc[UR8][R6.64+0xc00], R39 ;  /* 0x000c002706007986 */ /* 0x0003e8000c101908 */
[----:B------:R1:W-:Y:S01]  /*b3e0*/  STG.E desc[UR8][R8.64+0xc00], R41 ;  /* 0x000c002908007986 */ /* 0x0003e2000c101908 */
[----:B------:R-:W-:Y:S05]  /*b3f0*/  @P0 BRA `(.L_x_170) ;  /* 0xfffffffc00480947 */ /* 0x000fea000383ffff */
.L_x_166:
[----:B------:R-:W-:Y:S05]  /*b400*/  BSYNC.RECONVERGENT B1 ;  /* 0x0000000000017941 */ /* 0x000fea0003800200 */
.L_x_165:
[----:B------:R-:W-:Y:S05]  /*b410*/  BRA `(.L_x_171) ;  /* 0x0000000800647947 */ /* 0x000fea0003800000 */
.L_x_164:
[----:B------:R-:W-:Y:S01]  /*b420*/  ISETP.NE.U32.AND P5, PT, R13, RZ, PT ;  /* 0x000000ff0d00720c */ /* 0x000fe20003fa5070 */
[----:B------:R-:W-:Y:S03]  /*b430*/  BSSY.RECONVERGENT B1, `(.L_x_172) ;  /* 0x0000010000017945 */ /* 0x000fe60003800200 */
[----:B------:R-:W-:-:S13]  /*b440*/  ISETP.NE.AND.EX P5, PT, R10, RZ, PT, P5 ;  /* 0x000000ff0a00720c */ /* 0x000fda0003fa5350 */
[----:B------:R-:W-:Y:S05]  /*b450*/  @!P5 BRA `(.L_x_173) ;  /* 0x000000000034d947 */ /* 0x000fea0003800000 */
[----:B------:R-:W0:Y:S01]  /*b460*/  LDCU.64 UR4, c[0x0][0x398] ;  /* 0x00007300ff0477ac */ /* 0x000e220008000a00 */
[C---:B------:R-:W-:Y:S01]  /*b470*/  IMAD.SHL.U32 R32, R29.reuse, 0x4, RZ ;  /* 0x000000041d207824 */ /* 0x040fe200078e00ff */
[----:B------:R-:W-:Y:S01]  /*b480*/  SHF.L.U64.HI R4, R29, 0x2, R4 ;  /* 0x000000021d047819 */ /* 0x000fe20000010204 */
[----:B------:R-:W1:Y:S03]  /*b490*/  LDCU.128 UR12, c[0x0][0x3a0] ;  /* 0x00007400ff0c77ac */ /* 0x000e660008000c00 */
[C---:B0-----:R-:W-:Y:S02]  /*b4a0*/  IADD3 R28, P6, PT, R32.reuse, UR4, RZ ;  /* 0x00000004201c7c10 */ /* 0x041fe4000ffde0ff */
        /* <DEDUP_REMOVED lines=8> */
.L_x_173:
[----:B------:R-:W-:Y:S05]  /*b530*/  BSYNC.RECONVERGENT B1 ;  /* 0x0000000000017941 */ /* 0x000fea0003800200 */
.L_x_172:
[----:B------:R-:W-:Y:S01]  /*b540*/  ISETP.NE.U32.AND P5, PT, R0, R25, PT ;  /* 0x000000190000720c */ /* 0x000fe20003fa5070 */
[----:B------:R-:W-:Y:S01]  /*b550*/  BSSY.RECONVERGENT B1, `(.L_x_174) ;  /* 0x0000011000017945 */ /* 0x000fe20003800200 */
[----:B------:R-:W-:Y:S02]  /*b560*/  ISETP.NE.AND P6, PT, R23, R22, PT ;  /* 0x000000161700720c */ /* 0x000fe40003fc5270 */
[----:B------:R-:W-:-:S13]  /*b570*/  ISETP.NE.AND.EX P5, PT, R2, RZ, PT, P5 ;  /* 0x000000ff0200720c */ /* 0x000fda0003fa5350 */
[----:B------:R-:W-:Y:S05]  /*b580*/  @!P6 BRA P5, `(.L_x_175) ;  /* 0x000000000034e947 */ /* 0x000fea0002800000 */
[----:B------:R-:W1:Y:S01]  /*b590*/  LDCU.64 UR4, c[0x0][0x398] ;  /* 0x00007300ff0477ac */ /* 0x000e620008000a00 */
[C---:B0-----:R-:W-:Y:S01]  /*b5a0*/  IMAD.SHL.U32 R30, R43.reuse, 0x4, RZ ;  /* 0x000000042b1e7824 */ /* 0x041fe200078e00ff */
[----:B------:R-:W-:Y:S01]  /*b5b0*/  SHF.L.U64.HI R42, R43, 0x2, R42 ;  /* 0x000000022b2a7819 */ /* 0x000fe2000001022a */
[----:B------:R-:W0:Y:S03]  /*b5c0*/  LDCU.128 UR12, c[0x0][0x3a0] ;  /* 0x00007400ff0c77ac */ /* 0x000e260008000c00 */
[C---:B-1----:R-:W-:Y:S02]  /*b5d0*/  IADD3 R24, P6, PT, R30.reuse, UR4, RZ ;  /* 0x000000041e187c10 */ /* 0x042fe4000ffde0ff */
        /* <DEDUP_REMOVED lines=8> */
.L_x_175:
[----:B------:R-:W-:Y:S05]  /*b660*/  BSYNC.RECONVERGENT B1 ;  /* 0x0000000000017941 */ /* 0x000fea0003800200 */
.L_x_174:
[----:B------:R-:W-:Y:S01]  /*b670*/  ISETP.NE.U32.AND P5, PT, R0, R5, PT ;  /* 0x000000050000720c */ /* 0x000fe20003fa5070 */
[----:B------:R-:W-:Y:S01]  /*b680*/  BSSY.RECONVERGENT B1, `(.L_x_176) ;  /* 0x0000011000017945 */ /* 0x000fe20003800200 */
[----:B------:R-:W-:Y:S02]  /*b690*/  ISETP.NE.AND P6, PT, R22, R21, PT ;  /* 0x000000151600720c */ /* 0x000fe40003fc5270 */
[----:B------:R-:W-:-:S13]  /*b6a0*/  ISETP.NE.AND.EX P5, PT, R2, RZ, PT, P5 ;  /* 0x000000ff0200720c */ /* 0x000fda0003fa5350 */
[----:B------:R-:W-:Y:S05]  /*b6b0*/  @!P6 BRA P5, `(.L_x_177) ;  /* 0x000000000034e947 */ /* 0x000fea0002800000 */
[----:B------:R-:W1:Y:S01]  /*b6c0*/  LDCU.64 UR4, c[0x0][0x398] ;  /* 0x00007300ff0477ac */ /* 0x000e620008000a00 */
[C---:B------:R-:W-:Y:S01]  /*b6d0*/  IMAD.SHL.U32 R13, R12.reuse, 0x4, RZ ;  /* 0x000000040c0d7824 */ /* 0x040fe200078e00ff */
[----:B------:R-:W-:Y:S01]  /*b6e0*/  SHF.L.U64.HI R49, R12, 0x2, R49 ;  /* 0x000000020c317819 */ /* 0x000fe20000010231 */
[----:B------:R-:W2:Y:S03]  /*b6f0*/  LDCU.128 UR12, c[0x0][0x3a0] ;  /* 0x00007400ff0c77ac */ /* 0x000ea60008000c00 */
[C---:B-1----:R-:W-:Y:S02]  /*b700*/  IADD3 R24, P6, PT, R13.reuse, UR4, RZ ;  /* 0x000000040d187c10 */ /* 0x042fe4000ffde0ff */
[----:B--2---:R-:W-:Y:S02]  /*b710*/  IADD3 R4, P5, PT, R13, UR12, RZ ;  /* 0x0000000c0d047c10 */ /* 0x004fe4000ffbe0ff */
[----:B------:R-:W-:-:S02]  /*b720*/  IADD3.X R25, PT, PT, R49, UR5, RZ, P6, !PT ;  /* 0x0000000531197c10 */ /* 0x000fc4000b7fe4ff */
[----:B------:R-:W-:Y:S02]  /*b730*/  IADD3 R12, P6, PT, R13, UR14, RZ ;  /* 0x0000000e0d0c7c10 */ /* 0x000fe4000ffde0ff */
[C---:B------:R-:W-:Y:S01]  /*b740*/  IADD3.X R5, PT, PT, R49.reuse, UR13, RZ, P5, !PT ;  /* 0x0000000d31057c10 */ /* 0x040fe2000affe4ff */
[----:B------:R2:W-:Y:S01]  /*b750*/  STG.E desc[UR8][R24.64], R22 ;  /* 0x0000001618007986 */ /* 0x0005e2000c101908 */
[----:B------:R-:W-:-:S03]  /*b760*/  IADD3.X R13, PT, PT, R49, UR15, RZ, P6, !PT ;  /* 0x0000000f310d7c10 */ /* 0x000fc6000b7fe4ff */
[----:B------:R2:W-:Y:S04]  /*b770*/  STG.E desc[UR8][R4.64], R61 ;  /* 0x0000003d04007986 */ /* 0x0005e8000c101908 */
[----:B------:R2:W-:Y:S02]  /*b780*/  STG.E desc[UR8][R12.64], R6 ;  /* 0x000000060c007986 */ /* 0x0005e4000c101908 */
.L_x_177:
[----:B------:R-:W-:Y:S05]  /*b790*/  BSYNC.RECONVERGENT B1 ;  /* 0x0000000000017941 */ /* 0x000fea0003800200 */
.L_x_176:
[----:B------:R-:W-:Y:S01]  /*b7a0*/  BSSY.RECONVERGENT B1, `(.L_x_178) ;  /* 0x0000010000017945 */ /* 0x000fe20003800200 */
[----:B------:R-:W-:-:S03]  /*b7b0*/  ISETP.NE.U32.AND P5, PT, R0, R57, PT ;  /* 0x000000390000720c */ /* 0x000fc60003fa5070 */
[----:B------:R-:W-:Y:S10]  /*b7c0*/  @!P0 BRA `(.L_x_179) ;  /* 0x0000000000348947 */ /* 0x000ff40003800000 */
[----:B------:R-:W2:Y:S01]  /*b7d0*/  LDCU.64 UR4, c[0x0][0x398] ;  /* 0x00007300ff0477ac */ /* 0x000ea20008000a00 */
[C---:B------:R-:W-:Y:S01]  /*b7e0*/  IMAD.SHL.U32 R10, R48.reuse, 0x4, RZ ;  /* 0x00000004300a7824 */ /* 0x040fe200078e00ff */
[----:B------:R-:W-:Y:S01]  /*b7f0*/  SHF.L.U64.HI R11, R48, 0x2, R11 ;  /* 0x00000002300b7819 */ /* 0x000fe2000001020b */
[----:B------:R-:W3:Y:S03]  /*b800*/  LDCU.128 UR12, c[0x0][0x3a0] ;  /* 0x00007400ff0c77ac */ /* 0x000ee60008000c00 */
[C---:B--2---:R-:W-:Y:S02]  /*b810*/  IADD3 R12, P6, PT, R10.reuse, UR4, RZ ;  /* 0x000000040a0c7c10 */ /* 0x044fe4000ffde0ff */
[----:B---3--:R-:W-:Y:S02]  /*b820*/  IADD3 R4, P0, PT, R10, UR12, RZ ;  /* 0x0000000c0a047c10 */ /* 0x008fe4000ff1e0ff */
[----:B------:R-:W-:-:S02]  /*b830*/  IADD3.X R13, PT, PT, R11, UR5, RZ, P6, !PT ;  /* 0x000000050b0d7c10 */ /* 0x000fc4000b7fe4ff */
[----:B------:R-:W-:Y:S02]  /*b840*/  IADD3 R10, P6, PT, R10, UR14, RZ ;  /* 0x0000000e0a0a7c10 */ /* 0x000fe4000ffde0ff */
[C---:B------:R-:W-:Y:S01]  /*b850*/  IADD3.X R5, PT, PT, R11.reuse, UR13, RZ, P0, !PT ;  /* 0x0000000d0b057c10 */ /* 0x040fe200087fe4ff */
[----:B------:R3:W-:Y:S01]  /*b860*/  STG.E desc[UR8][R12.64], R21 ;  /* 0x000000150c007986 */ /* 0x0007e2000c101908 */
[----:B------:R-:W-:-:S03]  /*b870*/  IADD3.X R11, PT, PT, R11, UR15, RZ, P6, !PT ;  /* 0x0000000f0b0b7c10 */ /* 0x000fc6000b7fe4ff */
[----:B------:R3:W-:Y:S04]  /*b880*/  STG.E desc[UR8][R4.64], R65 ;  /* 0x0000004104007986 */ /* 0x0007e8000c101908 */
[----:B------:R3:W-:Y:S02]  /*b890*/  STG.E desc[UR8][R10.64], R3 ;  /* 0x000000030a007986 */ /* 0x0007e4000c101908 */
.L_x_179:
[----:B------:R-:W-:Y:S05]  /*b8a0*/  BSYNC.RECONVERGENT B1 ;  /* 0x0000000000017941 */ /* 0x000fea0003800200 */
.L_x_178:
[----:B------:R-:W-:Y:S01]  /*b8b0*/  BSSY.RECONVERGENT B1, `(.L_x_180) ;  /* 0x0000011000017945 */ /* 0x000fe20003800200 */
[----:B------:R-:W-:Y:S02]  /*b8c0*/  ISETP.NE.AND P0, PT, R16, R15, PT ;  /* 0x0000000f1000720c */ /* 0x000fe40003f05270 */
[----:B------:R-:W-:Y:S01]  /*b8d0*/  ISETP.NE.AND.EX P5, PT, R2, RZ, PT, P5 ;  /* 0x000000ff0200720c */ /* 0x000fe20003fa5350 */
[----:B------:R-:W-:-:S12]  /*b8e0*/  @!P4 BRA `(.L_x_181) ;  /* 0x000000000034c947 */ /* 0x000fd80003800000 */
[----:B------:R-:W4:Y:S01]  /*b8f0*/  LDCU.64 UR4, c[0x0][0x398] ;  /* 0x00007300ff0477ac */ /* 0x000f220008000a00 */
[C---:B--23--:R-:W-:Y:S01]  /*b900*/  IMAD.SHL.U32 R12, R9.reuse, 0x4, RZ ;  /* 0x00000004090c7824 */ /* 0x04cfe200078e00ff */
[----:B------:R-:W-:Y:S01]  /*b910*/  SHF.L.U64.HI R9, R9, 0x2, R50 ;  /* 0x0000000209097819 */ /* 0x000fe20000010232 */
[----:B------:R-:W2:Y:S03]  /*b920*/  LDCU.128 UR12, c[0x0][0x3a0] ;  /* 0x00007400ff0c77ac */ /* 0x000ea60008000c00 */
[C---:B----4-:R-:W-:Y:S02]  /*b930*/  IADD3 R4, P6, PT, R12.reuse, UR4, RZ ;  /* 0x000000040c047c10 */ /* 0x050fe4000ffde0ff */
        /* <DEDUP_REMOVED lines=8> */
.L_x_181:
[----:B------:R-:W-:Y:S05]  /*b9c0*/  BSYNC.RECONVERGENT B1 ;  /* 0x0000000000017941 */ /* 0x000fea0003800200 */
.L_x_180:
[----:B------:R-:W-:Y:S04]  /*b9d0*/  BSSY.RECONVERGENT B1, `(.L_x_182) ;  /* 0x000000f000017945 */ /* 0x000fe80003800200 */
[----:B------:R-:W-:Y:S05]  /*b9e0*/  @!P3 BRA `(.L_x_183) ;  /* 0x000000000034b947 */ /* 0x000fea0003800000 */
[----:B------:R-:W2:Y:S01]  /*b9f0*/  LDCU.64 UR4, c[0x0][0x398] ;  /* 0x00007300ff0477ac */ /* 0x000ea20008000a00 */
[C---:B---34-:R-:W-:Y:S01]  /*ba00*/  IMAD.SHL.U32 R10, R51.reuse, 0x4, RZ ;  /* 0x00000004330a7824 */ /* 0x058fe200078e00ff */
[----:B------:R-:W-:Y:S01]  /*ba10*/  SHF.L.U64.HI R51, R51, 0x2, R8 ;  /* 0x0000000233337819 */ /* 0x000fe20000010208 */
[----:B------:R-:W3:Y:S03]  /*ba20*/  LDCU.128 UR12, c[0x0][0x3a0] ;  /* 0x00007400ff0c77ac */ /* 0x000ee60008000c00 */
[C---:B--2---:R-:W-:Y:S02]  /*ba30*/  IADD3 R4, P3, PT, R10.reuse, UR4, RZ ;  /* 0x000000040a047c10 */ /* 0x044fe4000ff7e0ff */
[C---:B---3--:R-:W-:Y:S02]  /*ba40*/  IADD3 R8, P4, PT, R10.reuse, UR12, RZ ;  /* 0x0000000c0a087c10 */ /* 0x048fe4000ff9e0ff */
[----:B------:R-:W-:-:S02]  /*ba50*/  IADD3 R10, P6, PT, R10, UR14, RZ ;  /* 0x0000000e0a0a7c10 */ /* 0x000fc4000ffde0ff */
[C---:B------:R-:W-:Y:S02]  /*ba60*/  IADD3.X R5, PT, PT, R51.reuse, UR5, RZ, P3, !PT ;  /* 0x0000000533057c10 */ /* 0x040fe40009ffe4ff */
[C---:B------:R-:W-:Y:S02]  /*ba70*/  IADD3.X R9, PT, PT, R51.reuse, UR13, RZ, P4, !PT ;  /* 0x0000000d33097c10 */ /* 0x040fe4000a7fe4ff */
[----:B------:R-:W-:Y:S01]  /*ba80*/  IADD3.X R11, PT, PT, R51, UR15, RZ, P6, !PT ;  /* 0x0000000f330b7c10 */ /* 0x000fe2000b7fe4ff */
[----:B------:R2:W-:Y:S04]  /*ba90*/  STG.E desc[UR8][R4.64], R19 ;  /* 0x0000001304007986 */ /* 0x0005e8000c101908 */
[----:B------:R2:W-:Y:S04]  /*baa0*/  STG.E desc[UR8][R8.64], R71 ;  /* 0x0000004708007986 */ /* 0x0005e8000c101908 */
[----:B------:R2:W-:Y:S02]  /*bab0*/  STG.E desc[UR8][R10.64], R56 ;  /* 0x000000380a007986 */ /* 0x0005e4000c101908 */
.L_x_183:
[----:B------:R-:W-:Y:S05]  /*bac0*/  BSYNC.RECONVERGENT B1 ;  /* 0x0000000000017941 */ /* 0x000fea0003800200 */
.L_x_182:
[----:B------:R-:W-:Y:S04]  /*bad0*/  BSSY.RECONVERGENT B1, `(.L_x_184) ;  /* 0x000000f000017945 */ /* 0x000fe80003800200 */
[----:B------:R-:W-:Y:S05]  /*bae0*/  @!P2 BRA `(.L_x_185) ;  /* 0x000000000034a947 */ /* 0x000fea0003800000 */
[----:B------:R-:W3:Y:S01]  /*baf0*/  LDCU.64 UR4, c[0x0][0x398] ;  /* 0x00007300ff0477ac */ /* 0x000ee20008000a00 */
[C---:B--2---:R-:W-:Y:S01]  /*bb00*/  IMAD.SHL.U32 R8, R53.reuse, 0x4, RZ ;  /* 0x0000000435087824 */ /* 0x044fe200078e00ff */
[----:B------:R-:W-:Y:S01]  /*bb10*/  SHF.L.U64.HI R53, R53, 0x2, R7 ;  /* 0x0000000235357819 */ /* 0x000fe20000010207 */
[----:B------:R-:W2:Y:S03]  /*bb20*/  LDCU.128 UR12, c[0x0][0x3a0] ;  /* 0x00007400ff0c77ac */ /* 0x000ea60008000c00 */
[C---:B---34-:R-:W-:Y:S02]  /*bb30*/  IADD3 R4, P2, PT, R8.reuse, UR4, RZ ;  /* 0x0000000408047c10 */ /* 0x058fe4000ff5e0ff */
        /* <DEDUP_REMOVED lines=8> */
.L_x_185:
[----:B------:R-:W-:Y:S05]  /*bbc0*/  BSYNC.RECONVERGENT B1 ;  /* 0x0000000000017941 */ /* 0x000fea0003800200 */
.L_x_184:
        /* <DEDUP_REMOVED lines=15> */
.L_x_187:
[----:B------:R-:W-:Y:S05]  /*bcc0*/  BSYNC.RECONVERGENT B1 ;  /* 0x0000000000017941 */ /* 0x000fea0003800200 */
.L_x_186:
[----:B------:R-:W-:Y:S05]  /*bcd0*/  @!P0 BRA P5, `(.L_x_171) ;  /* 0x0000000000348947 */ /* 0x000fea0002800000 */
        /* <DEDUP_REMOVED lines=13> */
.L_x_171:
[----:B------:R-:W-:Y:S05]  /*bdb0*/  BSYNC.RECONVERGENT B0 ;  /* 0x0000000000007941 */ /* 0x000fea0003800200 */
.L_x_163:
[----:B------:R-:W-:-:S13]  /*bdc0*/  ISETP.NE.AND P0, PT, R55, 0xff, PT ;  /* 0x000000ff3700780c */ /* 0x000fda0003f05270 */
[----:B------:R-:W-:Y:S05]  /*bdd0*/  @P0 EXIT ;  /* 0x000000000000094d */ /* 0x000fea0003800000 */
[----:B01234-:R-:W0:Y:S01]  /*bde0*/  LDC.64 R4, c[0x0][0x3b0] ;  /* 0x0000ec00ff047b82 */ /* 0x01fe220000000a00 */
[----:B------:R-:W-:-:S04]  /*bdf0*/  ISETP.NE.U32.AND P0, PT, R0, 0x900, PT ;  /* 0x000009000000780c */ /* 0x000fc80003f05070 */
[----:B------:R-:W-:-:S13]  /*be00*/  ISETP.NE.AND.EX P0, PT, R2, RZ, PT, P0 ;  /* 0x000000ff0200720c */ /* 0x000fda0003f05300 */
[----:B------:R-:W-:Y:S05]  /*be10*/  @P0 BRA `(.L_x_188) ;  /* 0x00000000003c0947 */ /* 0x000fea0003800000 */
        /* <DEDUP_REMOVED lines=10> */
[----:B------:R1:W-:Y:S01]  /*bec0*/  STG.E desc[UR8][R2.64], R15 ;  /* 0x0000000f02007986 */ /* 0x0003e2000c101908 */
[----:B------:R-:W-:-:S03]  /*bed0*/  IADD3 R46, P0, PT, R46, 0x1, RZ ;  /* 0x000000012e2e7810 */ /* 0x000fc60007f1e0ff */
[----:B------:R1:W-:Y:S02]  /*bee0*/  STG.E desc[UR8][R6.64], R44 ;  /* 0x0000002c06007986 */ /* 0x0003e4000c101908 */
[----:B------:R-:W-:Y:S02]  /*bef0*/  IMAD.X R47, RZ, RZ, R47, P0 ;  /* 0x000000ffff2f7224 */ /* 0x000fe400000e062f */
[----:B------:R1:W-:Y:S06]  /*bf00*/  STG.E desc[UR8][R8.64], R45 ;  /* 0x0000002d08007986 */ /* 0x0003ec000c101908 */
.L_x_188:
[----:B0-----:R-:W-:Y:S01]  /*bf10*/  STG.E.64 desc[UR8][R4.64], R46 ;  /* 0x0000002e04007986 */ /* 0x001fe2000c101b08 */
[----:B------:R-:W-:Y:S05]  /*bf20*/  EXIT ;  /* 0x000000000000794d */ /* 0x000fea0003800000 */
.L_x_130:
[----:B------:R-:W0:Y:S02]  /*bf30*/  LDC.64 R16, c[0x0][0x380] ;  /* 0x0000e000ff107b82 */ /* 0x000e240000000a00 */
[----:B0-----:R-:W-:-:S05]  /*bf40*/  IMAD.WIDE.U32 R16, R60, 0x2400, R16 ;  /* 0x000024003c107825 */ /* 0x001fca00078e0010 */
[----:B------:R-:W2:Y:S01]  /*bf50*/  LDG.E.CONSTANT R5, desc[UR8][R16.64] ;  /* 0x0000000810057981 */ /* 0x000ea2000c1e9900 */
[----:B------:R-:W0:Y:S02]  /*bf60*/  S2R R3, SR_TID.X ;  /* 0x0000000000037919 */ /* 0x000e240000002100 */
[C---:B0-----:R-:W-:Y:S02]  /*bf70*/  LOP3.LUT R4, R3.reuse, 0x1f, RZ, 0xc0, !PT ;  /* 0x0000001f03047812 */ /* 0x041fe400078ec0ff */
[----:B------:R-:W-:-:S05]  /*bf80*/  LOP3.LUT R7, R3, 0x3e0, RZ, 0xc0, !PT ;  /* 0x000003e003077812 */ /* 0x000fca00078ec0ff */
[----:B------:R-:W-:-:S04]  /*bf90*/  IMAD R25, R7, 0x9, R4 ;  /* 0x0000000907197824 */ /* 0x000fc800078e0204 */
[C---:B------:R-:W-:Y:S01]  /*bfa0*/  VIADD R27, R25.reuse, 0x20 ;  /* 0x00000020191b7836 */ /* 0x040fe20000000000 */
[C---:B------:R-:W-:Y:S01]  /*bfb0*/  ISETP.GE.U32.AND P6, PT, R25.reuse, R0, PT ;  /* 0x000000001900720c */ /* 0x040fe20003fc6070 */
[C---:B------:R-:W-:Y:S01]  /*bfc0*/  VIADD R11, R25.reuse, 0x80 ;  /* 0x00000080190b7836 */ /* 0x040fe20000000000 */
[C---:B------:R-:W-:Y:S01]  /*bfd0*/  LEA R6, P4, R25.reuse, R16, 0x2 ;  /* 0x0000001019067211 */ /* 0x040fe200078810ff */
[----:B------:R-:W-:Y:S01]  /*bfe0*/  VIADD R7, R25, 0x40 ;  /* 0x0000004019077836 */ /* 0x000fe20000000000 */
[-C--:B------:R-:W-:Y:S01]  /*bff0*/  ISETP.GE.U32.AND P5, PT, R27, R0.reuse, PT ;  /* 0x000000001b00720c */ /* 0x080fe20003fa6070 */
[----:B------:R-:W-:Y:S01]  /*c000*/  VIADD R9, R25, 0x60 ;  /* 0x0000006019097836 */ /* 0x000fe20000000000 */
[-C--:B------:R-:W-:Y:S01]  /*c010*/  ISETP.GE.U32.AND P2, PT, R11, R0.reuse, PT ;  /* 0x000000000b00720c */ /* 0x080fe20003f46070 */
[----:B------:R-:W-:Y:S01]  /*c020*/  VIADD R13, R25, 0xa0 ;  /* 0x000000a0190d7836 */ /* 0x000fe20000000000 */
[-C--:B------:R-:W-:Y:S01]  /*c030*/  ISETP.GE.U32.AND P0, PT, R7, R0.reuse, PT ;  /* 0x000000000700720c */ /* 0x080fe20003f06070 */
[----:B------:R-:W-:Y:S01]  /*c040*/  IMAD.X R7, RZ, RZ, R17, P4 ;  /* 0x000000ffff077224 */ /* 0x000fe200020e0611 */
[-C--:B------:R-:W-:Y:S01]  /*c050*/  ISETP.GE.U32.AND P1, PT, R9, R0.reuse, PT ;  /* 0x000000000900720c */ /* 0x080fe20003f26070 */
[----:B------:R-:W-:Y:S01]  /*c060*/  VIADD R9, R25, 0xc0 ;  /* 0x000000c019097836 */ /* 0x000fe20000000000 */
[----:B------:R-:W-:Y:S01]  /*c070*/  ISETP.GE.U32.AND P3, PT, R13, R0, PT ;  /* 0x000000000d00720c */ /* 0x000fe20003f66070 */
[----:B------:R-:W-:-:S02]  /*c080*/  VIADD R15, R25, 0xe0 ;  /* 0x000000e0190f7836 */ /* 0x000fc40000000000 */
[----:B------:R-:W-:Y:S01]  /*c090*/  VIADD R21, R25, 0x100 ;  /* 0x0000010019157836 */ /* 0x000fe20000000000 */
[-C--:B------:R-:W-:Y:S01]  /*c0a0*/  ISETP.GE.U32.AND P4, PT, R9, R0.reuse, PT ;  /* 0x000000000900720c */ /* 0x080fe20003f86070 */
[----:B--2---:R-:W-:Y:S02]  /*c0b0*/  IMAD.MOV.U32 R11, RZ, RZ, R5 ;  /* 0x000000ffff0b7224 */ /* 0x004fe400078e0005 */
[----:B------:R-:W2:Y:S02]  /*c0c0*/  @!P6 LDG.E.CONSTANT R5, desc[UR8][R6.64] ;  /* 0x000000080605e981 */ /* 0x000ea4000c1e9900 */
[--C-:B------:R-:W-:Y:S01]  /*c0d0*/  IMAD.MOV.U32 R8, RZ, RZ, R11.reuse ;  /* 0x000000ffff087224 */ /* 0x100fe200078e000b */
[-C--:B------:R-:W-:Y:S01]  /*c0e0*/  ISETP.GE.U32.AND P6, PT, R21, R0.reuse, PT ;  /* 0x000000001500720c */ /* 0x080fe20003fc6070 */
[--C-:B------:R-:W-:Y:S01]  /*c0f0*/  IMAD.MOV.U32 R9, RZ, RZ, R11.reuse ;  /* 0x000000ffff097224 */ /* 0x100fe200078e000b */
[----:B------:R-:W0:Y:S01]  /*c100*/  S2R R4, SR_LANEID ;  /* 0x0000000000047919 */ /* 0x000e220000000000 */
[--C-:B------:R-:W-:Y:S01]  /*c110*/  IMAD.MOV.U32 R10, RZ, RZ, R11.reuse ;  /* 0x000000ffff0a7224 */ /* 0x100fe200078e000b */
[----:B------:R-:W1:Y:S01]  /*c120*/  S2UR UR5, SR_CgaCtaId ;  /* 0x00000000000579c3 */ /* 0x000e620000008800 */
[--C-:B------:R-:W-:Y:S01]  /*c130*/  IMAD.MOV.U32 R12, RZ, RZ, R11.reuse ;  /* 0x000000ffff0c7224 */ /* 0x100fe200078e000b */
[----:B------:R-:W3:Y:S01]  /*c140*/  @!P5 LDG.E.CONSTANT R8, desc[UR8][R6.64+0x80] ;  /* 0x000080080608d981 */ /* 0x000ee2000c1e9900 */
[----:B------:R-:W-:Y:S01]  /*c150*/  ISETP.GE.U32.AND P5, PT, R15, R0, PT ;  /* 0x000000000f00720c */ /* 0x000fe20003fa6070 */
[----:B------:R-:W-:-:S02]  /*c160*/  IMAD.MOV.U32 R13, RZ, RZ, R11 ;  /* 0x000000ffff0d7224 */ /* 0x000fc400078e000b */
[--C-:B------:R-:W-:Y:S01]  /*c170*/  IMAD.MOV.U32 R18, RZ, RZ, R11.reuse ;  /* 0x000000ffff127224 */ /* 0x100fe200078e000b */
[----:B------:R-:W4:Y:S01]  /*c180*/  @!P0 LDG.E.CONSTANT R9, desc[UR8][R6.64+0x100] ;  /* 0x0001000806098981 */ /* 0x000f22000c1e9900 */
[----:B------:R-:W-:Y:S01]  /*c190*/  IMAD.MOV.U32 R19, RZ, RZ, R11 ;  /* 0x000000ffff137224 */ /* 0x000fe200078e000b */
[----:B------:R-:W-:Y:S01]  /*c1a0*/  SHF.R.U32.HI R51, RZ, 0x5, R3 ;  /* 0x00000005ff337819 */ /* 0x000fe20000011603 */
[----:B------:R-:W-:Y:S01]  /*c1b0*/  UMOV UR4, 0x400 ;  /* 0x0000040000047882 */ /* 0x000fe20000000000 */
[----:B------:R-:W5:Y:S01]  /*c1c0*/  @!P1 LDG.E.CONSTANT R10, desc[UR8][R6.64+0x180] ;  /* 0x00018008060a9981 */ /* 0x000f62000c1e9900 */
[----:B------:R-:W0:Y:S03]  /*c1d0*/  LDC.64 R14, c[0x0][0x388] ;  /* 0x0000e200ff0e7b82 */ /* 0x000e260000000a00 */
[----:B------:R-:W5:Y:S04]  /*c1e0*/  @!P2 LDG.E.CONSTANT R12, desc[UR8][R6.64+0x200] ;  /* 0x00020008060ca981 */ /* 0x000f68000c1e9900 */
[----:B------:R-:W5:Y:S01]  /*c1f0*/  @!P3 LDG.E.CONSTANT R13, desc[UR8][R6.64+0x280] ;  /* 0x00028008060db981 */ /* 0x000f62000c1e9900 */
[----:B------:R-:W0:Y:S03]  /*c200*/  LDC.64 R20, c[0x0][0x390] ;  /* 0x0000e400ff147b82 */ /* 0x000e260000000a00 */
[----:B------:R-:W5:Y:S04]  /*c210*/  @!P4 LDG.E.CONSTANT R18, desc[UR8][R6.64+0x300] ;  /* 0x000300080612c981 */ /* 0x000f68000c1e9900 */
[----:B------:R-:W5:Y:S04]  /*c220*/  @!P5 LDG.E.CONSTANT R19, desc[UR8][R6.64+0x380] ;  /* 0x000380080613d981 */ /* 0x000f68000c1e9900 */
[----:B------:R-:W5:Y:S01]  /*c230*/  @!P6 LDG.E.CONSTANT R11, desc[UR8][R6.64+0x400] ;  /* 0x00040008060be981 */ /* 0x000f62000c1e9900 */
[----:B-1----:R-:W-:Y:S01]  /*c240*/  ULEA UR4, UR5, UR4, 0x18 ;  /* 0x0000000405047291 */ /* 0x002fe2000f8ec0ff */
[----:B0-----:R-:W-:-:S05]  /*c250*/  IMAD R31, R51, 0x120, R4 ;  /* 0x00000120331f7824 */ /* 0x001fca00078e0204 */
[----:B------:R-:W-:-:S05]  /*c260*/  LEA R30, R31, UR4, 0x2 ;  /* 0x000000041f1e7c11 */ /* 0x000fca000f8e10ff */
[----:B------:R-:W-:Y:S02]  /*c270*/  IMAD R32, R4, 0x20, R30 ;  /* 0x0000002004207824 */ /* 0x000fe400078e021e */
[----:B------:R-:W-:-:S04]  /*c280*/  IMAD.WIDE.U32 R14, R60, 0x2400, R14 ;  /* 0x000024003c0e7825 */ /* 0x000fc800078e000e */
[----:B------:R-:W-:Y:S01]  /*c290*/  IMAD.WIDE.U32 R20, R60, 0x2400, R20 ;  /* 0x000024003c147825 */ /* 0x000fe200078e0014 */
[----:B--2---:R-:W-:Y:S04]  /*c2a0*/  STS [R30], R5 ;  /* 0x000000051e007388 */ /* 0x004fe80000000800 */
[----:B---3--:R-:W-:Y:S04]  /*c2b0*/  STS [R30+0x80], R8 ;  /* 0x000080081e007388 */ /* 0x008fe80000000800 */
[----:B----4-:R-:W-:Y:S04]  /*c2c0*/  STS [R30+0x100], R9 ;  /* 0x000100091e007388 */ /* 0x010fe80000000800 */
[----:B-----5:R-:W-:Y:S04]  /*c2d0*/  STS [R30+0x180], R10 ;  /* 0x0001800a1e007388 */ /* 0x020fe80000000800 */
[----:B------:R-:W-:Y:S04]  /*c2e0*/  STS [R30+0x200], R12 ;  /* 0x0002000c1e007388 */ /* 0x000fe80000000800 */
[----:B------:R-:W-:Y:S04]  /*c2f0*/  STS [R30+0x280], R13 ;  /* 0x0002800d1e007388 */ /* 0x000fe80000000800 */
[----:B------:R0:W-:Y:S04]  /*c300*/  STS [R30+0x300], R18 ;  /* 0x000300121e007388 */ /* 0x0001e80000000800 */
[----:B------:R1:W-:Y:S04]  /*c310*/  STS [R30+0x380], R19 ;  /* 0x000380131e007388 */ /* 0x0003e80000000800 */
[----:B------:R-:W-:Y:S01]  /*c320*/  STS [R30+0x400], R11 ;  /* 0x0004000b1e007388 */ /* 0x000fe20000000800 */
[----:B------:R-:W-:-:S03]  /*c330*/  NOP ;  /* 0x0000000000007918 */ /* 0x000fc60000000000 */
[----:B------:R-:W-:Y:S04]  /*c340*/  LDS R5, [R32] ;  /* 0x0000000020057984 */ /* 0x000fe80000000800 */
[----:B------:R-:W-:Y:S04]  /*c350*/  LDS R6, [R32+0x4] ;  /* 0x0000040020067984 */ /* 0x000fe80000000800 */
[----:B------:R-:W2:Y:S04]  /*c360*/  LDS R7, [R32+0x8] ;  /* 0x0000080020077984 */ /* 0x000ea80000000800 */
[----:B------:R-:W-:Y:S04]  /*c370*/  LDS R8, [R32+0xc] ;  /* 0x00000c0020087984 */ /* 0x000fe80000000800 */
[----:B------:R-:W-:Y:S04]  /*c380*/  LDS R9, [R32+0x10] ;  /* 0x0000100020097984 */ /* 0x000fe80000000800 */
[----:B------:R-:W-:Y:S04]  /*c390*/  LDS R10, [R32+0x14] ;  /* 0x00001400200a7984 */ /* 0x000fe80000000800 */
[----:B------:R-:W-:Y:S04]  /*c3a0*/  LDS R11, [R32+0x18] ;  /* 0x00001800200b7984 */ /* 0x000fe80000000800 */
[----:B------:R-:W-:Y:S04]  /*c3b0*/  LDS R12, [R32+0x1c] ;  /* 0x00001c00200c7984 */ /* 0x000fe80000000800 */
[----:B------:R-:W3:Y:S01]  /*c3c0*/  LDS R13, [R32+0x20] ;  /* 0x00002000200d7984 */ /* 0x000ee20000000800 */
[----:B------:R-:W-:Y:S06]  /*c3d0*/  BAR.SYNC.DEFER_BLOCKING 0x0 ;  /* 0x0000000000007b1d */ /* 0x000fec0000010000 */
[----:B0-----:R0:W4:Y:S04]  /*c3e0*/  LDG.E R18, desc[UR8][R14.64] ;  /* 0x000000080e127981 */ /* 0x001128000c1e1900 */
[----:B-1----:R-:W5:Y:S01]  /*c3f0*/  LDG.E R19, desc[UR8][R20.64] ;  /* 0x0000000814137981 */ /* 0x002f62000c1e1900 */
[----:B------:R-:W-:-:S02]  /*c400*/  P2R R26, PR, RZ, 0x2 ;  /* 0x00000002ff1a7803 */ /* 0x000fc40000000000 */
[CC--:B------:R-:W-:Y:S01]  /*c410*/  ISETP.GE.U32.AND P1, PT, R25.reuse, R0.reuse, PT ;  /* 0x000000001900720c */ /* 0x0c0fe20003f26070 */
[----:B------:R-:W-:Y:S01]  /*c420*/  IMAD.WIDE.U32 R22, R25, 0x4, R14 ;  /* 0x0000000419167825 */ /* 0x000fe200078e000e */
[----:B------:R-:W-:Y:S02]  /*c430*/  P2R R28, PR, RZ, 0x1 ;  /* 0x00000001ff1c7803 */ /* 0x000fe40000000000 */
[----:B------:R-:W-:Y:S01]  /*c440*/  ISETP.GE.U32.AND P0, PT, R27, R0, PT ;  /* 0x000000001b00720c */ /* 0x000fe20003f06070 */
[----:B------:R-:W-:-:S04]  /*c450*/  IMAD.WIDE.U32 R24, R25, 0x4, R20 ;  /* 0x0000000419187825 */ /* 0x000fc800078e0014 */
[----:B0-----:R-:W-:Y:S02]  /*c460*/  IMAD.MOV.U32 R14, RZ, RZ, RZ ;  /* 0x000000ffff0e7224 */ /* 0x001fe400078e00ff */
[----:B----4-:R-:W-:Y:S02]  /*c470*/  IMAD.MOV.U32 R34, RZ, RZ, R18 ;  /* 0x000000ffff227224 */ /* 0x010fe400078e0012 */
[----:B------:R-:W4:Y:S01]  /*c480*/  @!P1 LDG.E R18, desc[UR8][R22.64] ;  /* 0x0000000816129981 */ /* 0x000f22000c1e1900 */
[----:B-----5:R-:W-:-:S03]  /*c490*/  IMAD.MOV.U32 R35, RZ, RZ, R19 ;  /* 0x000000ffff237224 */ /* 0x020fc600078e0013 */
[----:B------:R-:W4:Y:S01]  /*c4a0*/  @!P1 LDG.E R19, desc[UR8][R24.64] ;  /* 0x0000000818139981 */ /* 0x000f22000c1e1900 */
[----:B------:R-:W-:Y:S01]  /*c4b0*/  ISETP.NE.AND P1, PT, R26, RZ, PT ;  /* 0x000000ff1a00720c */ /* 0x000fe20003f25270 */
[----:B------:R-:W-:Y:S02]  /*c4c0*/  IMAD.MOV.U32 R26, RZ, RZ, R34 ;  /* 0x000000ffff1a7224 */ /* 0x000fe400078e0022 */
[----:B------:R-:W-:-:S04]  /*c4d0*/  IMAD.MOV.U32 R27, RZ, RZ, R35 ;  /* 0x000000ffff1b7224 */ /* 0x000fc800078e0023 */
[----:B------:R-:W5:Y:S04]  /*c4e0*/  @!P0 LDG.E R26, desc[UR8][R22.64+0x80] ;  /* 0x00008008161a8981 */ /* 0x000f68000c1e1900 */
[----:B------:R-:W5:Y:S01]  /*c4f0*/  @!P0 LDG.E R27, desc[UR8][R24.64+0x80] ;  /* 0x00008008181b8981 */ /* 0x000f62000c1e1900 */
[----:B------:R-:W-:Y:S01]  /*c500*/  ISETP.NE.AND P0, PT, R28, RZ, PT ;  /* 0x000000ff1c00720c */ /* 0x000fe20003f05270 */
[--C-:B------:R-:W-:Y:S02]  /*c510*/  IMAD.MOV.U32 R20, RZ, RZ, R34.reuse ;  /* 0x000000ffff147224 */ /* 0x100fe400078e0022 */
[--C-:B------:R-:W-:Y:S02]  /*c520*/  IMAD.MOV.U32 R28, RZ, RZ, R34.reuse ;  /* 0x000000ffff1c7224 */ /* 0x100fe400078e0022 */
[----:B------:R-:W-:-:S02]  /*c530*/  IMAD.MOV.U32 R36, RZ, RZ, R34 ;  /* 0x000000ffff247224 */ /* 0x000fc400078e0022 */
[--C-:B------:R-:W-:Y:S02]  /*c540*/  IMAD.MOV.U32 R38, RZ, RZ, R34.reuse ;  /* 0x000000ffff267224 */ /* 0x100fe400078e0022 */
[--C-:B------:R-:W-:Y:S01]  /*c550*/  IMAD.MOV.U32 R40, RZ, RZ, R34.reuse ;  /* 0x000000ffff287224 */ /* 0x100fe200078e0022 */
[----:B------:R-:W3:Y:S01]  /*c560*/  @!P1 LDG.E R28, desc[UR8][R22.64+0x180] ;  /* 0x00018008161c9981 */ /* 0x000ee2000c1e1900 */
[----:B------:R-:W-:Y:S02]  /*c570*/  IMAD.MOV.U32 R42, RZ, RZ, R34 ;  /* 0x000000ffff2a7224 */ /* 0x000fe400078e0022 */
[--C-:B------:R-:W-:Y:S01]  /*c580*/  IMAD.MOV.U32 R21, RZ, RZ, R35.reuse ;  /* 0x000000ffff157224 */ /* 0x100fe200078e0023 */
[----:B------:R-:W3:Y:S01]  /*c590*/  @!P0 LDG.E R20, desc[UR8][R22.64+0x100] ;  /* 0x0001000816148981 */ /* 0x000ee2000c1e1900 */
[--C-:B------:R-:W-:Y:S02]  /*c5a0*/  IMAD.MOV.U32 R29, RZ, RZ, R35.reuse ;  /* 0x000000ffff1d7224 */ /* 0x100fe400078e0023 */
[--C-:B------:R-:W-:Y:S01]  /*c5b0*/  IMAD.MOV.U32 R37, RZ, RZ, R35.reuse ;  /* 0x000000ffff257224 */ /* 0x100fe200078e0023 */
[----:B------:R-:W3:Y:S01]  /*c5c0*/  @!P2 LDG.E R36, desc[UR8][R22.64+0x200] ;  /* 0x000200081624a981 */ /* 0x000ee2000c1e1900 */
[----:B------:R-:W-:-:S02]  /*c5d0*/  IMAD.MOV.U32 R39, RZ, RZ, R35 ;  /* 0x000000ffff277224 */ /* 0x000fc400078e0023 */
[--C-:B------:R-:W-:Y:S01]  /*c5e0*/  IMAD.MOV.U32 R41, RZ, RZ, R35.reuse ;  /* 0x000000ffff297224 */ /* 0x100fe200078e0023 */
[----:B------:R-:W3:Y:S01]  /*c5f0*/  @!P3 LDG.E R38, desc[UR8][R22.64+0x280] ;  /* 0x000280081626b981 */ /* 0x000ee2000c1e1900 */
[----:B------:R-:W-:-:S03]  /*c600*/  IMAD.MOV.U32 R43, RZ, RZ, R35 ;  /* 0x000000ffff2b7224 */ /* 0x000fc600078e0023 */
[----:B------:R-:W3:Y:S04]  /*c610*/  @!P4 LDG.E R40, desc[UR8][R22.64+0x300] ;  /* 0x000300081628c981 */ /* 0x000ee8000c1e1900 */
        /* <DEDUP_REMOVED lines=8> */
[----:B------:R-:W3:Y:S01]  /*c6a0*/  @!P6 LDG.E R35, desc[UR8][R24.64+0x400] ;  /* 0x000400081823e981 */ /* 0x000ee2000c1e1900 */
[----:B------:R-:W-:-:S13]  /*c6b0*/  ISETP.NE.AND P0, PT, R3, RZ, PT ;  /* 0x000000ff0300720c */ /* 0x000fda0003f05270 */
[----:B------:R0:W3:Y:S01]  /*c6c0*/  @!P0 LDG.E.CONSTANT R14, desc[UR8][R16.64+-0x4] ;  /* 0xfffffc08100e8981 */ /* 0x0000e2000c1e9900 */
[----:B------:R-:W-:Y:S01]  /*c6d0*/  P2R R15, PR, RZ, 0x1 ;  /* 0x00000001ff0f7803 */ /* 0x000fe20000000000 */
[----:B------:R-:W-:Y:S02]  /*c6e0*/  IMAD R15, R31, 0x4, R30 ;  /* 0x000000041f0f7824 */ /* 0x000fe400078e021e */
[----:B------:R-:W-:-:S04]  /*c6f0*/  IMAD R31, R4, 0x8, R31 ;  /* 0x00000008041f7824 */ /* 0x000fc800078e021f */
[----:B------:R-:W-:Y:S01]  /*c700*/  IMAD R44, R31, 0x4, R32 ;  /* 0x000000041f2c7824 */ /* 0x000fe200078e0220 */
[C---:B------:R-:W-:Y:S02]  /*c710*/  LEA R46, R3.reuse, UR4, 0x2 ;  /* 0x00000004032e7c11 */ /* 0x040fe4000f8e10ff */
[----:B------:R-:W-:Y:S02]  /*c720*/  ISETP.NE.AND P0, PT, R3, RZ, PT ;  /* 0x000000ff0300720c */ /* 0x000fe40003f05270 */
[----:B--2---:R-:W-:Y:S01]  /*c730*/  ISETP.NE.AND P3, PT, R6, R7, PT ;  /* 0x000000070600720c */ /* 0x004fe20003f65270 */
[----:B------:R-:W-:Y:S01]  /*c740*/  BSSY.RECONVERGENT B0, `(.L_x_189) ;  /* 0x0000041000007945 */ /* 0x000fe20003800200 */
[----:B----4-:R-:W-:Y:S04]  /*c750*/  STS.64 [R15], R18 ;  /* 0x000000120f007388 */ /* 0x010fe80000000a00 */
[----:B-----5:R-:W-:Y:S04]  /*c760*/  STS.64 [R15+0x100], R26 ;  /* 0x0001001a0f007388 */ /* 0x020fe80000000a00 */
[----:B---3--:R-:W-:Y:S04]  /*c770*/  STS.64 [R15+0x200], R20 ;  /* 0x000200140f007388 */ /* 0x008fe80000000a00 */
[----:B------:R-:W-:Y:S04]  /*c780*/  STS.64 [R15+0x300], R28 ;  /* 0x0003001c0f007388 */ /* 0x000fe80000000a00 */
[----:B------:R1:W-:Y:S04]  /*c790*/  STS.64 [R15+0x400], R36 ;  /* 0x000400240f007388 */ /* 0x0003e80000000a00 */
        /* <DEDUP_REMOVED lines=13> */
[----:B0-----:R-:W-:Y:S01]  /*c870*/  LDS.64 R16, [R44+0x40] ;  /* 0x000040002c107984 */ /* 0x001fe20000000a00 */
[----:B------:R-:W-:Y:S06]  /*c880*/  BAR.SYNC.DEFER_BLOCKING 0x0 ;  /* 0x0000000000007b1d */ /* 0x000fec0000010000 */
[----:B------:R-:W-:Y:S02]  /*c890*/  STS [R46+0x4d8], R13 ;  /* 0x0004d80d2e007388 */ /* 0x000fe40000000800 */
[----:B------:R-:W-:Y:S06]  /*c8a0*/  BAR.SYNC.DEFER_BLOCKING 0x0 ;  /* 0x0000000000007b1d */ /* 0x000fec0000010000 */
[----:B------:R-:W0:Y:S01]  /*c8b0*/  @P0 LDS R14, [R46+0x4d4] ;  /* 0x0004d4002e0e0984 */ /* 0x000e220000000800 */
[----:B-1----:R-:W-:-:S04]  /*c8c0*/  IMAD R37, R3, 0x9, RZ ;  /* 0x0000000903257824 */ /* 0x002fc800078e02ff */
[C---:B--2---:R-:W-:Y:S02]  /*c8d0*/  VIADD R15, R37.reuse, 0x1 ;  /* 0x00000001250f7836 */ /* 0x044fe40000000000 */
[----:B------:R-:W-:Y:S01]  /*c8e0*/  VIADD R35, R37, 0x2 ;  /* 0x0000000225237836 */ /* 0x000fe20000000000 */
[C---:B------:R-:W-:Y:S02]  /*c8f0*/  ISETP.EQ.U32.AND P1, PT, R0.reuse, R37, PT ;  /* 0x000000250000720c */ /* 0x040fe40003f22070 */
[C---:B------:R-:W-:Y:S02]  /*c900*/  ISETP.EQ.U32.AND P5, PT, R0.reuse, R15, PT ;  /* 0x0000000f0000720c */ /* 0x040fe40003fa2070 */
[----:B------:R-:W-:Y:S02]  /*c910*/  ISETP.EQ.U32.AND P4, PT, R0, R35, PT ;  /* 0x000000230000720c */ /* 0x000fe40003f82070 */
[----:B------:R-:W-:Y:S02]  /*c920*/  ISETP.NE.AND P0, PT, R5, R6, PT ;  /* 0x000000060500720c */ /* 0x000fe40003f05270 */
[----:B------:R-:W-:-:S02]  /*c930*/  ISETP.EQ.OR.EX P4, PT, R2, RZ, P3, P4 ;  /* 0x000000ff0200720c */ /* 0x000fc40001f82740 */
[----:B------:R-:W-:Y:S02]  /*c940*/  ISETP.EQ.OR.EX P0, PT, R2, RZ, P0, P5 ;  /* 0x000000ff0200720c */ /* 0x000fe40000702750 */
[----:B------:R-:W-:Y:S02]  /*c950*/  SEL R15, RZ, 0x1, !P4 ;  /* 0x00000001ff0f7807 */ /* 0x000fe40006000000 */
[----:B------:R-:W-:Y:S01]  /*c960*/  SEL R34, RZ, 0x1, !P0 ;  /* 0x00000001ff227807 */ /* 0x000fe20004000000 */
[----:B------:R-:W-:Y:S02]  /*c970*/  VIADD R39, R37, 0x3 ;  /* 0x0000000325277836 */ /* 0x000fe40000000000 */
[----:B------:R-:W-:Y:S01]  /*c980*/  IMAD.MOV.U32 R42, RZ, RZ, 0x9 ;  /* 0x00000009ff2a7424 */ /* 0x000fe200078e00ff */
[----:B0-----:R-:W-:-:S04]  /*c990*/  ISETP.NE.AND P2, PT, R14, R5, PT ;  /* 0x000000050e00720c */ /* 0x001fc80003f45270 */
[----:B------:R-:W-:-:S04]  /*c9a0*/  ISETP.EQ.OR.EX P1, PT, R2, RZ, P2, P1 ;  /* 0x000000ff0200720c */ /* 0x000fc80001722710 */
[----:B------:R-:W-:-:S04]  /*c9b0*/  SEL R35, RZ, 0x1, !P1 ;  /* 0x00000001ff237807 */ /* 0x000fc80004800000 */
[----:B------:R-:W-:Y:S01]  /*c9c0*/  IADD3 R35, P3, P5, R15, R34, R35 ;  /* 0x000000220f237210 */ /* 0x000fe20007d7e023 */
[----:B------:R-:W-:Y:S01]  /*c9d0*/  IMAD R15, R3, R42, 0x4 ;  /* 0x00000004030f7424 */ /* 0x000fe200078e022a */
[C---:B------:R-:W-:Y:S02]  /*c9e0*/  ISETP.EQ.U32.AND P2, PT, R0.reuse, R39, PT ;  /* 0x000000270000720c */ /* 0x040fe40003f42070 */
[----:B------:R-:W-:Y:S02]  /*c9f0*/  IADD3.X R36, PT, PT, RZ, RZ, RZ, P3, P5 ;  /* 0x000000ffff247210 */ /* 0x000fe40001fea4ff */
[----:B------:R-:W-:Y:S02]  /*ca00*/  ISETP.NE.AND P5, PT, R7, R8, PT ;  /* 0x000000080700720c */ /* 0x000fe40003fa5270 */
[----:B------:R-:W-:Y:S02]  /*ca10*/  ISETP.EQ.U32.AND P3, PT, R0, R15, PT ;  /* 0x0000000f0000720c */ /* 0x000fe40003f62070 */
[----:B------:R-:W-:-:S02]  /*ca20*/  ISETP.EQ.OR.EX P2, PT, R2, RZ, P5, P2 ;  /* 0x000000ff0200720c */ /* 0x000fc40002f42720 */
[----:B------:R-:W-:-:S04]  /*ca30*/  ISETP.NE.AND P5, PT, R8, R9, PT ;  /* 0x000000090800720c */ /* 0x000fc80003fa5270 */
[----:B------:R-:W-:Y:S02]  /*ca40*/  ISETP.EQ.OR.EX P3, PT, R2, RZ, P5, P3 ;  /* 0x000000ff0200720c */ /* 0x000fe40002f62730 */
[----:B------:R-:W-:Y:S02]  /*ca50*/  SEL R34, RZ, 0x1, !P2 ;  /* 0x00000001ff227807 */ /* 0x000fe40005000000 */
[----:B------:R-:W-:-:S04]  /*ca60*/  SEL R15, RZ, 0x1, !P3 ;  /* 0x00000001ff0f7807 */ /* 0x000fc80005800000 */
[----:B------:R-:W-:Y:S01]  /*ca70*/  IADD3 R40, P5, P6, R15, R35, R34 ;  /* 0x000000230f287210 */ /* 0x000fe20007ebe022 */
[----:B------:R-:W-:Y:S02]  /*ca80*/  VIADD R37, R37, 0x5 ;  /* 0x0000000525257836 */ /* 0x000fe40000000000 */
[--C-:B------:R-:W-:Y:S01]  /*ca90*/  IMAD.MOV.U32 R15, RZ, RZ, R30.reuse ;  /* 0x000000ffff0f7224 */ /* 0x100fe200078e001e */
[----:B------:R-:W-:Y:S01]  /*caa0*/  IADD3.X R41, PT, PT, RZ, R36, RZ, P5, P6 ;  /* 0x00000024ff297210 */ /* 0x000fe20002fec4ff */
[----:B------:R-:W-:Y:S02]  /*cab0*/  IMAD.MOV.U32 R35, RZ, RZ, R30 ;  /* 0x000000ffff237224 */ /* 0x000fe400078e001e */
[----:B------:R-:W-:Y:S01]  /*cac0*/  IMAD.MOV.U32 R34, RZ, RZ, R31 ;  /* 0x000000ffff227224 */ /* 0x000fe200078e001f */
[----:B------:R-:W-:Y:S06]  /*cad0*/  @P0 BRA `(.L_x_190) ;  /* 0x00000000001c0947 */ /* 0x000fec0003800000 */
[----:B------:R-:W-:Y:S01]  /*cae0*/  FSETP.GT.AND P5, PT, R32, R30, PT ;  /* 0x0000001e2000720b */ /* 0x000fe20003fa4000 */
[--C-:B------:R-:W-:Y:S02]  /*caf0*/  IMAD.MOV.U32 R15, RZ, RZ, R32.reuse ;  /* 0x000000ffff0f7224 */ /* 0x100fe400078e0020 */
[----:B------:R-:W-:Y:S02]  /*cb00*/  IMAD.MOV.U32 R35, RZ, RZ, R32 ;  /* 0x000000ffff237224 */ /* 0x000fe400078e0020 */
[----:B------:R-:W-:-:S08]  /*cb10*/  IMAD.MOV.U32 R34, RZ, RZ, R33 ;  /* 0x000000ffff227224 */ /* 0x000fd000078e0021 */
[--C-:B------:R-:W-:Y:S02]  /*cb20*/  @!P5 IMAD.MOV.U32 R15, RZ, RZ, R30.reuse ;  /* 0x000000ffff0fd224 */ /* 0x100fe400078e001e */
[----:B------:R-:W-:Y:S02]  /*cb30*/  @!P5 IMAD.MOV.U32 R35, RZ, RZ, R30 ;  /* 0x000000ffff23d224 */ /* 0x000fe400078e001e */
[----:B------:R-:W-:-:S07]  /*cb40*/  @!P5 IMAD.MOV.U32 R34, RZ, RZ, R31 ;  /* 0x000000ffff22d224 */ /* 0x000fce00078e001f */
.L_x_190:
[----:B------:R-:W-:Y:S05]  /*cb50*/  BSYNC.RECONVERGENT B0 ;  /* 0x0000000000007941 */ /* 0x000fea0003800200 */
.L_x_189:
[----:B------:R-:W-:Y:S01]  /*cb60*/  BSSY.RECONVERGENT B0, `(.L_x_191) ;  /* 0x000000d000007945 */ /* 0x000fe20003800200 */
[----:B------:R-:W-:Y:S01]  /*cb70*/  ISETP.EQ.U32.AND P5, PT, R0, R37, PT ;  /* 0x000000250000720c */ /* 0x000fe20003fa2070 */
[--C-:B------:R-:W-:Y:S02]  /*cb80*/  IMAD.MOV.U32 R36, RZ, RZ, R28.reuse ;  /* 0x000000ffff247224 */ /* 0x100fe400078e001c */
[----:B------:R-:W-:Y:S02]  /*cb90*/  IMAD.MOV.U32 R37, RZ, RZ, R28 ;  /* 0x000000ffff257224 */ /* 0x000fe400078e001c */
        /* <DEDUP_REMOVED lines=9> */
.L_x_192:
[----:B------:R-:W-:Y:S05]  /*cc30*/  BSYNC.RECONVERGENT B0 ;  /* 0x0000000000007941 */ /* 0x000fea0003800200 */
.L_x_191:
        /* <DEDUP_REMOVED lines=12> */
.L_x_194:
[----:B------:R-:W-:Y:S05]  /*cd00*/  BSYNC.RECONVERGENT B0 ;  /* 0x0000000000007941 */ /* 0x000fea0003800200 */
.L_x_193:
[----:B------:R-:W-:Y:S01]  /*cd10*/  IMAD R37, R3, R42, 0x6 ;  /* 0x0000000603257424 */ /* 0x000fe200078e022a */
[----:B------:R-:W-:Y:S01]  /*cd20*/  ISETP.NE.AND P4, PT, R9, R10, PT ;  /* 0x0000000a0900720c */ /* 0x000fe20003f85270 */
[----:B------:R-:W-:Y:S01]  /*cd30*/  BSSY.RECONVERGENT B0, `(.L_x_195) ;  /* 0x0000010000007945 */ /* 0x000fe20003800200 */
[----:B------:R-:W-:Y:S01]  /*cd40*/  ISETP.NE.AND P6, PT, R10, R11, PT ;  /* 0x0000000b0a00720c */ /* 0x000fe20003fc5270 */
[--C-:B------:R-:W-:Y:S01]  /*cd50*/  IMAD.MOV.U32 R36, RZ, RZ, R24.reuse ;  /* 0x000000ffff247224 */ /* 0x100fe200078e0018 */
[----:B------:R-:W-:Y:S01]  /*cd60*/  ISETP.EQ.OR.EX P4, PT, R2, RZ, P4, P5 ;  /* 0x000000ff0200720c */ /* 0x000fe20002782750 */
[----:B------:R-:W-:Y:S01]  /*cd70*/  IMAD.MOV.U32 R38, RZ, RZ, R25 ;  /* 0x000000ffff267224 */ /* 0x000fe200078e0019 */
[----:B------:R-:W-:Y:S01]  /*cd80*/  ISETP.EQ.U32.AND P5, PT, R0, R37, PT ;  /* 0x000000250000720c */ /* 0x000fe20003fa2070 */
[----:B------:R-:W-:-:S03]  /*cd90*/  IMAD.MOV.U32 R37, RZ, RZ, R24 ;  /* 0x000000ffff257224 */ /* 0x000fc600078e0018 */
[----:B------:R-:W-:Y:S01]  /*cda0*/  ISETP.EQ.OR.EX P5, PT, R2, RZ, P6, P5 ;  /* 0x000000ff0200720c */ /* 0x000fe200037a2750 */
[----:B------:R-:W-:-:S12]  /*cdb0*/  @P3 BRA `(.L_x_196) ;  /* 0x00000000001c3947 */ /* 0x000fd80003800000 */
[----:B------:R-:W-:Y:S01]  /*cdc0*/  FSETP.GT.AND P3, PT, R35, R24, PT ;  /* 0x000000182300720b */ /* 0x000fe20003f64000 */
[----:B------:R-:W-:Y:S02]  /*cdd0*/  IMAD.MOV.U32 R36, RZ, RZ, R15 ;  /* 0x000000ffff247224 */ /* 0x000fe400078e000f */
[----:B------:R-:W-:Y:S02]  /*cde0*/  IMAD.MOV.U32 R37, RZ, RZ, R35 ;  /* 0x000000ffff257224 */ /* 0x000fe400078e0023 */
[----:B------:R-:W-:-:S08]  /*cdf0*/  IMAD.MOV.U32 R38, RZ, RZ, R34 ;  /* 0x000000ffff267224 */ /* 0x000fd000078e0022 */
[--C-:B------:R-:W-:Y:S02]  /*ce00*/  @!P3 IMAD.MOV.U32 R36, RZ, RZ, R24.reuse ;  /* 0x000000ffff24b224 */ /* 0x100fe400078e0018 */
[----:B------:R-:W-:Y:S02]  /*ce10*/  @!P3 IMAD.MOV.U32 R37, RZ, RZ, R24 ;  /* 0x000000ffff25b224 */ /* 0x000fe400078e0018 */
[----:B------:R-:W-:-:S07]  /*ce20*/  @!P3 IMAD.MOV.U32 R38, RZ, RZ, R25 ;  /* 0x000000ffff26b224 */ /* 0x000fce00078e0019 */
.L_x_196:
[----:B------:R-:W-:Y:S05]  /*ce30*/  BSYNC.RECONVERGENT B0 ;  /* 0x0000000000007941 */ /* 0x000fea0003800200 */
.L_x_195:
        /* <DEDUP_REMOVED lines=12> */
.L_x_198:
[----:B------:R-:W-:Y:S05]  /*cf00*/  BSYNC.RECONVERGENT B0 ;  /* 0x0000000000007941 */ /* 0x000fea0003800200 */
.L_x_197:
[----:B------:R-:W-:Y:S01]  /*cf10*/  BSSY.RECONVERGENT B0, `(.L_x_199) ;  /* 0x000000d000007945 */ /* 0x000fe20003800200 */
[----:B------:R-:W-:Y:S02]  /*cf20*/  IMAD R39, R3, R42, 0x7 ;  /* 0x0000000703277424 */ /* 0x000fe400078e022a */
        /* <DEDUP_REMOVED lines=11> */
.L_x_200:
[----:B------:R-:W-:Y:S05]  /*cfe0*/  BSYNC.RECONVERGENT B0 ;  /* 0x0000000000007941 */ /* 0x000fea0003800200 */
.L_x_199:
[----:B------:R-:W-:Y:S01]  /*cff0*/  ISETP.EQ.U32.AND P3, PT, R0, R39, PT ;  /* 0x000000270000720c */ /* 0x000fe20003f62070 */
[----:B------:R-:W-:Y:S01]  /*d000*/  BSSY.RECONVERGENT B0, `(.L_x_201) ;  /* 0x000000e000007945 */ /* 0x000fe20003800200 */
[----:B------:R-:W-:Y:S01]  /*d010*/  ISETP.NE.AND P6, PT, R11, R12, PT ;  /* 0x0000000c0b00720c */ /* 0x000fe20003fc5270 */
[--C-:B------:R-:W-:Y:S02]  /*d020*/  IMAD.MOV.U32 R34, RZ, RZ, R18.reuse ;  /* 0x000000ffff227224 */ /* 0x100fe400078e0012 */
[----:B------:R-:W-:Y:S01]  /*d030*/  IMAD.MOV.U32 R35, RZ, RZ, R18 ;  /* 0x000000ffff237224 */ /* 0x000fe200078e0012 */
[----:B------:R-:W-:Y:S01]  /*d040*/  ISETP.EQ.OR.EX P3, PT, R2, RZ, P6, P3 ;  /* 0x000000ff0200720c */ /* 0x000fe20003762730 */
[----:B------:R-:W-:-:S12]  /*d050*/  IMAD.MOV.U32 R39, RZ, RZ, R19 ;  /* 0x000000ffff277224 */ /* 0x000fd800078e0013 */
        /* <DEDUP_REMOVED lines=8> */
.L_x_202:
[----:B------:R-:W-:Y:S05]  /*d0e0*/  BSYNC.RECONVERGENT B0 ;  /* 0x0000000000007941 */ /* 0x000fea0003800200 */
.L_x_201:
[----:B------:R-:W-:Y:S01]  /*d0f0*/  IMAD R37, R3, R42, 0x8 ;  /* 0x0000000803257424 */ /* 0x000fe200078e022a */
[----:B------:R-:W-:Y:S01]  /*d100*/  SEL R15, RZ, 0x1, !P4 ;  /* 0x00000001ff0f7807 */ /* 0x000fe20006000000 */
[----:B------:R-:W-:Y:S01]  /*d110*/  BSSY.RECONVERGENT B0, `(.L_x_203) ;  /* 0x0000011000007945 */ /* 0x000fe20003800200 */
[----:B------:R-:W-:Y:S01]  /*d120*/  SEL R38, RZ, 0x1, !P5 ;  /* 0x00000001ff267807 */ /* 0x000fe20006800000 */
[--C-:B------:R-:W-:Y:S01]  /*d130*/  IMAD.MOV.U32 R36, RZ, RZ, R16.reuse ;  /* 0x000000ffff247224 */ /* 0x100fe200078e0010 */
[----:B------:R-:W-:Y:S01]  /*d140*/  ISETP.EQ.U32.AND P4, PT, R0, R37, PT ;  /* 0x000000250000720c */ /* 0x000fe20003f82070 */
[----:B------:R-:W-:Y:S01]  /*d150*/  IMAD.MOV.U32 R59, RZ, RZ, R16 ;  /* 0x000000ffff3b7224 */ /* 0x000fe200078e0010 */
[----:B------:R-:W-:Y:S01]  /*d160*/  ISETP.NE.AND P5, PT, R12, R13, PT ;  /* 0x0000000d0c00720c */ /* 0x000fe20003fa5270 */
[----:B------:R-:W-:-:S03]  /*d170*/  IMAD.MOV.U32 R58, RZ, RZ, R17 ;  /* 0x000000ffff3a7224 */ /* 0x000fc600078e0011 */
[----:B------:R-:W-:Y:S02]  /*d180*/  ISETP.EQ.OR.EX P4, PT, R2, RZ, P5, P4 ;  /* 0x000000ff0200720c */ /* 0x000fe40002f82740 */
[----:B------:R-:W-:-:S11]  /*d190*/  IADD3 R15, P5, PT, R15, R40, RZ ;  /* 0x000000280f0f7210 */ /* 0x000fd60007fbe0ff */
        /* <DEDUP_REMOVED lines=8> */
.L_x_204:
[----:B------:R-:W-:Y:S05]  /*d220*/  BSYNC.RECONVERGENT B0 ;  /* 0x0000000000007941 */ /* 0x000fea0003800200 */
.L_x_203:
[----:B------:R-:W-:Y:S01]  /*d230*/  SEL R48, RZ, 0x1, !P3 ;  /* 0x00000001ff307807 */ /* 0x000fe20005800000 */
[----:B------:R-:W-:Y:S01]  /*d240*/  IMAD.X R16, RZ, RZ, R41, P5 ;  /* 0x000000ffff107224 */ /* 0x000fe200028e0629 */
[----:B------:R-:W-:Y:S01]  /*d250*/  IADD3 R17, P3, PT, R38, R15, RZ ;  /* 0x0000000f26117210 */ /* 0x000fe20007f7e0ff */
[----:B------:R-:W0:Y:S01]  /*d260*/  SHFL.UP PT, R36, R36, 0x1, RZ ;  /* 0x0420000024247989 */ /* 0x000e2200000e00ff */
[----:B------:R-:W-:Y:S02]  /*d270*/  SEL R41, RZ, 0x1, !P4 ;  /* 0x00000001ff297807 */ /* 0x000fe40006000000 */
[----:B------:R-:W-:Y:S01]  /*d280*/  IADD3 R48, P4, PT, R48, R17, RZ ;  /* 0x0000001130307210 */ /* 0x000fe20007f9e0ff */
[----:B------:R-:W-:Y:S01]  /*d290*/  IMAD.X R49, RZ, RZ, R16, P3 ;  /* 0x000000ffff317224 */ /* 0x000fe200018e0610 */
[----:B------:R-:W-:Y:S01]  /*d2a0*/  ISETP.GE.AND P5, PT, R4, 0x1, PT ;  /* 0x000000010400780c */ /* 0x000fe20003fa6270 */
[----:B------:R-:W1:Y:S01]  /*d2b0*/  SHFL.UP PT, R37, R58, 0x1, RZ ;  /* 0x042000003a257989 */ /* 0x000e6200000e00ff */
[----:B------:R-:W-:Y:S01]  /*d2c0*/  IADD3 R41, P3, PT, R41, R48, RZ ;  /* 0x0000003029297210 */ /* 0x000fe20007f7e0ff */
[----:B------:R-:W-:-:S03]  /*d2d0*/  IMAD.X R50, RZ, RZ, R49, P4 ;  /* 0x000000ffff327224 */ /* 0x000fc600020e0631 */
[----:B------:R-:W-:Y:S01]  /*d2e0*/  ISETP.EQ.U32.AND P4, PT, R41, RZ, PT ;  /* 0x000000ff2900720c */ /* 0x000fe20003f82070 */
[----:B------:R-:W-:Y:S01]  /*d2f0*/  IMAD.X R38, RZ, RZ, R50, P3 ;  /* 0x000000ffff267224 */ /* 0x000fe200018e0632 */
[----:B------:R-:W2:Y:S04]  /*d300*/  SHFL.UP PT, R34, R41, 0x1, RZ ;  /* 0x0420000029227989 */ /* 0x000ea800000e00ff */
[----:B------:R-:W3:Y:S01]  /*d310*/  SHFL.UP PT, R35, R38, 0x1, RZ ;  /* 0x0420000026237989 */ /* 0x000ee200000e00ff */
[----:B0-----:R-:W-:-:S04]  /*d320*/  FSETP.GEU.AND P3, PT, R59, R36, PT ;  /* 0x000000243b00720b */ /* 0x001fc80003f6e000 */
[----:B------:R-:W-:-:S04]  /*d330*/  ISETP.EQ.AND.EX P3, PT, R38, RZ, !P3, P4 ;  /* 0x000000ff2600720c */ /* 0x000fc80005f62340 */
[----:B------:R-:W-:Y:S02]  /*d340*/  @P5 FSEL R59, R36, R59, P3 ;  /* 0x0000003b243b5208 */ /* 0x000fe40001800000 */
[----:B-1----:R-:W-:Y:S02]  /*d350*/  @P5 SEL R58, R37, R58, P3 ;  /* 0x0000003a253a5207 */ /* 0x002fe40001800000 */
[----:B--2---:R-:W-:Y:S01]  /*d360*/  SEL R34, R34, RZ, P5 ;  /* 0x000000ff22227207 */ /* 0x004fe20002800000 */
[----:B------:R-:W0:Y:S03]  /*d370*/  SHFL.UP PT, R36, R59, 0x2, RZ ;  /* 0x044000003b247989 */ /* 0x000e2600000e00ff */
[----:B------:R-:W-:Y:S01]  /*d380*/  IADD3 R41, P4, PT, R34, R41, RZ ;  /* 0x0000002922297210 */ /* 0x000fe20007f9e0ff */
[----:B------:R-:W-:Y:S01]  /*d390*/  SHFL.UP PT, R37, R58, 0x2, RZ ;  /* 0x044000003a257989 */ /* 0x000fe200000e00ff */
[----:B---3--:R-:W-:-:S02]  /*d3a0*/  SEL R35, R35, RZ, P5 ;  /* 0x000000ff23237207 */ /* 0x008fc40002800000 */
[----:B------:R-:W-:Y:S01]  /*d3b0*/  ISETP.EQ.U32.AND P5, PT, R41, RZ, PT ;  /* 0x000000ff2900720c */ /* 0x000fe20003fa2070 */
[----:B------:R-:W1:Y:S02]  /*d3c0*/  SHFL.UP PT, R34, R41, 0x2, RZ ;  /* 0x0440000029227989 */ /* 0x000e6400000e00ff */
[----:B------:R-:W-:Y:S01]  /*d3d0*/  IMAD.X R38, R35, 0x1, R38, P4 ;  /* 0x0000000123267824 */ /* 0x000fe200020e0626 */
[----:B------:R-:W-:-:S04]  /*d3e0*/  ISETP.GE.AND P4, PT, R4, 0x2, PT ;  /* 0x000000020400780c */ /* 0x000fc80003f86270 */
[----:B------:R-:W2:Y:S01]  /*d3f0*/  SHFL.UP PT, R35, R38, 0x2, RZ ;  /* 0x0440000026237989 */ /* 0x000ea200000e00ff */
[----:B0-----:R-:W-:-:S04]  /*d400*/  FSETP.GEU.AND P3, PT, R59, R36, PT ;  /* 0x000000243b00720b */ /* 0x001fc80003f6e000 */
[----:B------:R-:W-:-:S04]  /*d410*/  ISETP.EQ.AND.EX P3, PT, R38, RZ, !P3, P5 ;  /* 0x000000ff2600720c */ /* 0x000fc80005f62350 */
[----:B------:R-:W-:Y:S02]  /*d420*/  @P4 FSEL R59, R36, R59, P3 ;  /* 0x0000003b243b4208 */ /* 0x000fe40001800000 */
[----:B-1----:R-:W-:Y:S02]  /*d430*/  SEL R34, R34, RZ, P4 ;  /* 0x000000ff22227207 */ /* 0x002fe40002000000 */
[----:B------:R-:W-:Y:S01]  /*d440*/  @P4 SEL R58, R37, R58, P3 ;  /* 0x0000003a253a4207 */ /* 0x000fe20001800000 */
[----:B------:R-:W0:Y:S01]  /*d450*/  SHFL.UP PT, R36, R59, 0x4, RZ ;  /* 0x048000003b247989 */ /* 0x000e2200000e00ff */
[----:B------:R-:W-:Y:S02]  /*d460*/  IADD3 R41, P5, PT, R34, R41, RZ ;  /* 0x0000002922297210 */ /* 0x000fe40007fbe0ff */
[----:B--2---:R-:W-:Y:S01]  /*d470*/  SEL R35, R35, RZ, P4 ;  /* 0x000000ff23237207 */ /* 0x004fe20002000000 */
[----:B------:R-:W-:Y:S01]  /*d480*/  SHFL.UP PT, R37, R58, 0x4, RZ ;  /* 0x048000003a257989 */ /* 0x000fe200000e00ff */
[----:B------:R-:W-:-:S03]  /*d490*/  ISETP.EQ.U32.AND P4, PT, R41, RZ, PT ;  /* 0x000000ff2900720c */ /* 0x000fc60003f82070 */
[----:B------:R-:W-:Y:S01]  /*d4a0*/  IMAD.X R38, R35, 0x1, R38, P5 ;  /* 0x0000000123267824 */ /* 0x000fe200028e0626 */
[----:B------:R-:W1:Y:S01]  /*d4b0*/  SHFL.UP PT, R34, R41, 0x4, RZ ;  /* 0x0480000029227989 */ /* 0x000e6200000e00ff */
[----:B------:R-:W-:-:S03]  /*d4c0*/  ISETP.GE.AND P5, PT, R4, 0x4, PT ;  /* 0x000000040400780c */ /* 0x000fc60003fa6270 */
[----:B------:R-:W2:Y:S01]  /*d4d0*/  SHFL.UP PT, R35, R38, 0x4, RZ ;  /* 0x0480000026237989 */ /* 0x000ea200000e00ff */
[----:B0-----:R-:W-:-:S04]  /*d4e0*/  FSETP.GEU.AND P3, PT, R59, R36, PT ;  /* 0x000000243b00720b */ /* 0x001fc80003f6e000 */
[----:B------:R-:W-:-:S05]  /*d4f0*/  ISETP.EQ.AND.EX P3, PT, R38, RZ, !P3, P4 ;  /* 0x000000ff2600720c */ /* 0x000fca0005f62340 */
[----:B------:R-:W-:Y:S02]  /*d500*/  @P5 FSEL R59, R36, R59, P3 ;  /* 0x0000003b243b5208 */ /* 0x000fe40001800000 */
[----:B-1----:R-:W-:Y:S02]  /*d510*/  SEL R34, R34, RZ, P5 ;  /* 0x000000ff22227207 */ /* 0x002fe40002800000 */
[----:B------:R-:W-:Y:S01]  /*d520*/  @P5 SEL R58, R37, R58, P3 ;  /* 0x0000003a253a5207 */ /* 0x000fe20001800000 */
[----:B------:R-:W0:Y:S01]  /*d530*/  SHFL.UP PT, R36, R59, 0x8, RZ ;  /* 0x050000003b247989 */ /* 0x000e2200000e00ff */
[----:B------:R-:W-:Y:S02]  /*d540*/  IADD3 R39, P4, PT, R34, R41, RZ ;  /* 0x0000002922277210 */ /* 0x000fe40007f9e0ff */
[----:B--2---:R-:W-:Y:S02]  /*d550*/  SEL R35, R35, RZ, P5 ;  /* 0x000000ff23237207 */ /* 0x004fe40002800000 */
[----:B------:R-:W-:Y:S01]  /*d560*/  ISETP.EQ.U32.AND P5, PT, R39, RZ, PT ;  /* 0x000000ff2700720c */ /* 0x000fe20003fa2070 */
[----:B------:R-:W1:Y:S02]  /*d570*/  SHFL.UP PT, R34, R39, 0x8, RZ ;  /* 0x0500000027227989 */ /* 0x000e6400000e00ff */
[----:B------:R-:W-:Y:S01]  /*d580*/  IMAD.X R43, R35, 0x1, R38, P4 ;  /* 0x00000001232b7824 */ /* 0x000fe200020e0626 */
[----:B------:R-:W-:-:S04]  /*d590*/  ISETP.GE.AND P4, PT, R4, 0x8, PT ;  /* 0x000000080400780c */ /* 0x000fc80003f86270 */
[----:B------:R-:W2:Y:S01]  /*d5a0*/  SHFL.UP PT, R35, R43, 0x8, RZ ;  /* 0x050000002b237989 */ /* 0x000ea200000e00ff */
[----:B0-----:R-:W-:-:S04]  /*d5b0*/  FSETP.GEU.AND P3, PT, R59, R36, PT ;  /* 0x000000243b00720b */ /* 0x001fc80003f6e000 */
[----:B------:R-:W-:Y:S02]  /*d5c0*/  ISETP.EQ.AND.EX P3, PT, R43, RZ, !P3, P5 ;  /* 0x000000ff2b00720c */ /* 0x000fe40005f62350 */
[----:B-1----:R-:W-:Y:S02]  /*d5d0*/  SEL R34, R34, RZ, P4 ;  /* 0x000000ff22227207 */ /* 0x002fe40002000000 */
[----:B------:R-:W-:Y:S02]  /*d5e0*/  @P4 FSEL R59, R36, R59, P3 ;  /* 0x0000003b243b4208 */ /* 0x000fe40001800000 */
[----:B------:R-:W-:Y:S02]  /*d5f0*/  IADD3 R41, P5, PT, R34, R39, RZ ;  /* 0x0000002722297210 */ /* 0x000fe40007fbe0ff */
[----:B--2---:R-:W-:Y:S01]  /*d600*/  SEL R40, R35, RZ, P4 ;  /* 0x000000ff23287207 */ /* 0x004fe20002000000 */
[----:B------:R-:W-:Y:S04]  /*d610*/  SHFL.UP PT, R38, R59, 0x10, RZ ;  /* 0x060000003b267989 */ /* 0x000fe800000e00ff */
[----:B------:R-:W0:Y:S01]  /*d620*/  SHFL.UP PT, R35, R58, 0x8, RZ ;  /* 0x050000003a237989 */ /* 0x000e2200000e00ff */
[----:B------:R-:W-:Y:S01]  /*d630*/  IMAD.X R40, R40, 0x1, R43, P5 ;  /* 0x0000000128287824 */ /* 0x000fe200028e062b */
[----:B------:R-:W-:-:S02]  /*d640*/  ISETP.GE.AND P5, PT, R4, 0x10, PT ;  /* 0x000000100400780c */ /* 0x000fc40003fa6270 */
[----:B------:R-:W1:Y:S04]  /*d650*/  SHFL.UP PT, R34, R41, 0x10, RZ ;  /* 0x0600000029227989 */ /* 0x000e6800000e00ff */
[----:B------:R-:W2:Y:S01]  /*d660*/  SHFL.UP PT, R37, R40, 0x10, RZ ;  /* 0x0600000028257989 */ /* 0x000ea200000e00ff */
[----:B0-----:R-:W-:Y:S02]  /*d670*/  @P4 SEL R58, R35, R58, P3 ;  /* 0x0000003a233a4207 */ /* 0x001fe40001800000 */
[----:B------:R-:W-:Y:S02]  /*d680*/  ISETP.EQ.U32.AND P4, PT, R41, RZ, PT ;  /* 0x000000ff2900720c */ /* 0x000fe40003f82070 */
[----:B------:R-:W-:Y:S01]  /*d690*/  FSETP.GEU.AND P3, PT, R59, R38, PT ;  /* 0x000000263b00720b */ /* 0x000fe20003f6e000 */
[----:B------:R-:W0:Y:S01]  /*d6a0*/  SHFL.UP PT, R39, R58, 0x10, RZ ;  /* 0x060000003a277989 */ /* 0x000e2200000e00ff */
[----:B-1----:R-:W-:-:S02]  /*d6b0*/  SEL R34, R34, RZ, P5 ;  /* 0x000000ff22227207 */ /* 0x002fc40002800000 */
[----:B------:R-:W-:Y:S02]  /*d6c0*/  ISETP.EQ.AND.EX P3, PT, R40, RZ, !P3, P4 ;  /* 0x000000ff2800720c */ /* 0x000fe40005f62340 */
[----:B------:R-:W-:Y:S02]  /*d6d0*/  IADD3 R36, P4, PT, R34, R41, RZ ;  /* 0x0000002922247210 */ /* 0x000fe40007f9e0ff */
[----:B--2---:R-:W-:Y:S02]  /*d6e0*/  SEL R37, R37, RZ, P5 ;  /* 0x000000ff25257207 */ /* 0x004fe40002800000 */
[----:B------:R-:W-:-:S03]  /*d6f0*/  FSEL R38, R38, R59, P3 ;  /* 0x0000003b26267208 */ /* 0x000fc60001800000 */
[----:B------:R-:W-:Y:S01]  /*d700*/  IMAD.X R37, R37, 0x1, R40, P4 ;  /* 0x0000000125257824 */ /* 0x000fe200020e0628 */
[----:B------:R-:W-:Y:S02]  /*d710*/  ISETP.NE.AND P4, PT, R4, 0x1f, PT ;  /* 0x0000001f0400780c */ /* 0x000fe40003f85270 */
[----:B------:R-:W-:Y:S02]  /*d720*/  FSEL R59, R59, R38, !P5 ;  /* 0x000000263b3b7208 */ /* 0x000fe40006800000 */
[----:B0-----:R-:W-:-:S09]  /*d730*/  SEL R39, R39, R58, P3 ;  /* 0x0000003a27277207 */ /* 0x001fd20001800000 */
[----:B------:R-:W-:Y:S02]  /*d740*/  @!P4 LEA R61, R51, UR4, 0x4 ;  /* 0x00000004333dcc11 */ /* 0x000fe4000f8e20ff */
[----:B------:R-:W-:-:S03]  /*d750*/  SEL R58, R58, R39, !P5 ;  /* 0x000000273a3a7207 */ /* 0x000fc60006800000 */
[----:B------:R-:W-:Y:S04]  /*d760*/  @!P4 STS.64 [R61], R36 ;  /* 0x000000243d00c388 */ /* 0x000fe80000000a00 */
[----:B------:R-:W-:Y:S01]  /*d770*/  @!P4 STS.64 [R61+0x8], R38 ;  /* 0x000008263d00c388 */ /* 0x000fe20000000a00 */
[----:B------:R-:W-:Y:S06]  /*d780*/  BAR.SYNC.DEFER_BLOCKING 0x0 ;  /* 0x0000000000007b1d */ /* 0x000fec0000010000 */
[----:B------:R-:W-:Y:S04]  /*d790*/  LDS.64 R40, [UR4+0x8] ;  /* 0x00000804ff287984 */ /* 0x000fe80008000a00 */
[----:B------:R-:W0:Y:S04]  /*d7a0*/  LDS.64 R42, [UR4+0x18] ;  /* 0x00001804ff2a7984 */ /* 0x000e280008000a00 */
[----:B------:R-:W1:Y:S04]  /*d7b0*/  LDS.64 R34, [UR4+0x10] ;  /* 0x00001004ff227984 */ /* 0x000e680008000a00 */
[----:B------:R-:W2:Y:S04]  /*d7c0*/  LDS.64 R56, [UR4] ;  /* 0x00000004ff387984 */ /* 0x000ea80008000a00 */
[----:B------:R-:W3:Y:S04]  /*d7d0*/  LDS.64 R44, [UR4+0x20] ;  /* 0x00002004ff2c7984 */ /* 0x000ee80008000a00 */
[----:B------:R-:W4:Y:S04]  /*d7e0*/  LDS.64 R46, [UR4+0x28] ;  /* 0x00002804ff2e7984 */ /* 0x000f280008000a00 */
[----:B------:R-:W5:Y:S04]  /*d7f0*/  LDS.64 R52, [UR4+0x30] ;  /* 0x00003004ff347984 */ /* 0x000f680008000a00 */
[----:B------:R-:W5:Y:S01]  /*d800*/  LDS.64 R54, [UR4+0x38] ;  /* 0x00003804ff367984 */ /* 0x000f620008000a00 */
[----:B0-----:R-:W-:-:S02]  /*d810*/  FSETP.GT.AND P3, PT, R40, R42, PT ;  /* 0x0000002a2800720b */ /* 0x001fc40003f64000 */
[----:B-1----:R-:W-:Y:S02]  /*d820*/  ISETP.EQ.U32.AND P4, PT, R34, RZ, PT ;  /* 0x000000ff2200720c */ /* 0x002fe40003f82070 */
[----:B--2---:R-:W-:Y:S02]  /*d830*/  IADD3 R65, P5, PT, R56, R34, RZ ;  /* 0x0000002238417210 */ /* 0x004fe40007fbe0ff */
[----:B------:R-:W-:Y:S02]  /*d840*/  ISETP.EQ.AND.EX P3, PT, R35, RZ, P3, P4 ;  /* 0x000000ff2300720c */ /* 0x000fe40001f62340 */
[----:B---3--:R-:W-:Y:S01]  /*d850*/  ISETP.EQ.U32.AND P4, PT, R44, RZ, PT ;  /* 0x000000ff2c00720c */ /* 0x008fe20003f82070 */
[----:B------:R-:W-:Y:S01]  /*d860*/  IMAD.X R67, R57, 0x1, R35, P5 ;  /* 0x0000000139437824 */ /* 0x000fe200028e0623 */
[----:B------:R-:W-:Y:S01]  /*d870*/  FSEL R63, R40, R42, P3 ;  /* 0x0000002a283f7208 */ /* 0x000fe20001800000 */
[----:B------:R-:W0:Y:S01]  /*d880*/  LDS.64 R34, [UR4+0x40] ;  /* 0x00004004ff227984 */ /* 0x000e220008000a00 */
[----:B------:R-:W-:-:S02]  /*d890*/  SEL R38, R41, R43, P3 ;  /* 0x0000002b29267207 */ /* 0x000fc40001800000 */
[----:B------:R-:W-:Y:S01]  /*d8a0*/  IADD3 R61, P5, PT, R44, R65, RZ ;  /* 0x000000412c3d7210 */ /* 0x000fe20007fbe0ff */
[----:B------:R-:W1:Y:S01]  /*d8b0*/  LDS.64 R42, [UR4+0x48] ;  /* 0x00004804ff2a7984 */ /* 0x000e620008000a00 */
[----:B------:R-:W-:-:S03]  /*d8c0*/  ISETP.NE.AND P3, PT, R51, 0x1, PT ;  /* 0x000000013300780c */ /* 0x000fc60003f65270 */
[----:B------:R-:W-:Y:S01]  /*d8d0*/  IMAD.X R39, R45, 0x1, R67, P5 ;  /* 0x000000012d277824 */ /* 0x000fe200028e0643 */
[----:B----4-:R-:W-:Y:S02]  /*d8e0*/  FSETP.GT.AND P5, PT, R63, R46, PT ;  /* 0x0000002e3f00720b */ /* 0x010fe40003fa4000 */
[----:B------:R-:W-:Y:S02]  /*d8f0*/  FSEL R40, R40, RZ, !P3 ;  /* 0x000000ff28287208 */ /* 0x000fe40005800000 */
[----:B------:R-:W-:Y:S02]  /*d900*/  SEL R41, R41, RZ, !P3 ;  /* 0x000000ff29297207 */ /* 0x000fe40005800000 */
[----:B------:R-:W-:Y:S02]  /*d910*/  ISETP.NE.AND P3, PT, R51, 0x2, PT ;  /* 0x000000023300780c */ /* 0x000fe40003f65270 */
[----:B------:R-:W-:Y:S02]  /*d920*/  ISETP.EQ.AND.EX P4, PT, R45, RZ, P5, P4 ;  /* 0x000000ff2d00720c */ /* 0x000fe40002f82340 */
[----:B------:R-:W-:Y:S01]  /*d930*/  FSEL R40, R63, R40, !P3 ;  /* 0x000000283f287208 */ /* 0x000fe20005800000 */
[----:B------:R-:W2:Y:S01]  /*d940*/  LDS.64 R44, [UR4+0x50] ;  /* 0x00005004ff2c7984 */ /* 0x000ea20008000a00 */
[----:B------:R-:W-:-:S02]  /*d950*/  SEL R41, R38, R41, !P3 ;  /* 0x0000002926297207 */ /* 0x000fc40005800000 */
[----:B------:R-:W-:Y:S02]  /*d960*/  SEL R56, R65, R56, !P3 ;  /* 0x0000003841387207 */ /* 0x000fe40005800000 */
[----:B------:R-:W-:Y:S02]  /*d970*/  FSEL R63, R63, R46, P4 ;  /* 0x0000002e3f3f7208 */ /* 0x000fe40002000000 */
[----:B------:R-:W-:Y:S02]  /*d980*/  SEL R38, R38, R47, P4 ;  /* 0x0000002f26267207 */ /* 0x000fe40002000000 */
[C---:B-----5:R-:W-:Y:S01]  /*d990*/  IADD3 R65, P4, PT, R52.reuse, R61, RZ ;  /* 0x0000003d34417210 */ /* 0x060fe20007f9e0ff */
[----:B------:R-:W3:Y:S01]  /*d9a0*/  LDS.64 R46, [UR4+0x58] ;  /* 0x00005804ff2e7984 */ /* 0x000ee20008000a00 */
[----:B------:R-:W-:Y:S02]  /*d9b0*/  SEL R62, R67, R57, !P3 ;  /* 0x00000039433e7207 */ /* 0x000fe40005800000 */
[----:B------:R-:W-:Y:S01]  /*d9c0*/  ISETP.EQ.U32.AND P5, PT, R52, RZ, PT ;  /* 0x000000ff3400720c */ /* 0x000fe20003fa2070 */
[----:B------:R-:W-:Y:S01]  /*d9d0*/  IMAD.X R69, R53, 0x1, R39, P4 ;  /* 0x0000000135457824 */ /* 0x000fe200020e0627 */
[----:B------:R-:W-:-:S02]  /*d9e0*/  FSETP.GT.AND P3, PT, R63, R54, PT ;  /* 0x000000363f00720b */ /* 0x000fc40003f64000 */
[----:B------:R-:W-:Y:S02]  /*d9f0*/  ISETP.NE.AND P4, PT, R51, 0x3, PT ;  /* 0x000000033300780c */ /* 0x000fe40003f85270 */
[----:B------:R-:W-:Y:S02]  /*da00*/  ISETP.EQ.AND.EX P3, PT, R53, RZ, P3, P5 ;  /* 0x000000ff3500720c */ /* 0x000fe40001f62350 */
[C---:B------:R-:W-:Y:S01]  /*da10*/  FSEL R40, R63.reuse, R40, !P4 ;  /* 0x000000283f287208 */ /* 0x040fe20006000000 */
[----:B------:R-:W4:Y:S01]  /*da20*/  LDS.64 R52, [UR4+0x60] ;  /* 0x00006004ff347984 */ /* 0x000f220008000a00 */
[----:B------:R-:W-:Y:S02]  /*da30*/  FSEL R63, R63, R54, P3 ;  /* 0x000000363f3f7208 */ /* 0x000fe40001800000 */
[----:B------:R-:W-:Y:S02]  /*da40*/  SEL R56, R61, R56, !P4 ;  /* 0x000000383d387207 */ /* 0x000fe40006000000 */
[----:B------:R-:W-:-:S02]  /*da50*/  SEL R62, R39, R62, !P4 ;  /* 0x0000003e273e7207 */ /* 0x000fc40006000000 */
[C---:B------:R-:W-:Y:S02]  /*da60*/  SEL R41, R38.reuse, R41, !P4 ;  /* 0x0000002926297207 */ /* 0x040fe40006000000 */
[----:B------:R-:W-:Y:S02]  /*da70*/  SEL R54, R38, R55, P3 ;  /* 0x0000003726367207 */ /* 0x000fe40001800000 */
[C---:B0-----:R-:W-:Y:S01]  /*da80*/  IADD3 R57, P4, PT, R34.reuse, R65, RZ ;  /* 0x0000004122397210 */ /* 0x041fe20007f9e0ff */
[----:B------:R-:W-:Y:S01]  /*da90*/  LDS.64 R38, [UR4+0x70] ;  /* 0x00007004ff267984 */ /* 0x000fe20008000a00 */
[----:B------:R-:W-:Y:S02]  /*daa0*/  ISETP.EQ.U32.AND P5, PT, R34, RZ, PT ;  /* 0x000000ff2200720c */ /* 0x000fe40003fa2070 */
[----:B-1----:R-:W-:Y:S01]  /*dab0*/  FSETP.GT.AND P3, PT, R63, R42, PT ;  /* 0x0000002a3f00720b */ /* 0x002fe20003f64000 */
[----:B------:R-:W-:Y:S01]  /*dac0*/  IMAD.X R67, R35, 0x1, R69, P4 ;  /* 0x0000000123437824 */ /* 0x000fe200020e0645 */
[----:B------:R-:W-:-:S02]  /*dad0*/  ISETP.NE.AND P4, PT, R51, 0x4, PT ;  /* 0x000000043300780c */ /* 0x000fc40003f85270 */
[----:B------:R-:W-:Y:S02]  /*dae0*/  ISETP.EQ.AND.EX P3, PT, R35, RZ, P3, P5 ;  /* 0x000000ff2300720c */ /* 0x000fe40001f62350 */
[----:B------:R-:W0:Y:S01]  /*daf0*/  LDS.64 R34, [UR4+0x68] ;  /* 0x00006804ff227984 */ /* 0x000e220008000a00 */
[C---:B------:R-:W-:Y:S02]  /*db00*/  FSEL R55, R63.reuse, R40, !P4 ;  /* 0x000000283f377208 */ /* 0x040fe40006000000 */
[----:B------:R-:W-:Y:S02]  /*db10*/  FSEL R63, R63, R42, P3 ;  /* 0x0000002a3f3f7208 */ /* 0x000fe40001800000 */
[----:B------:R-:W-:Y:S02]  /*db20*/  SEL R42, R54, R41, !P4 ;  /* 0x00000029362a7207 */ /* 0x000fe40006000000 */
[----:B------:R-:W1:Y:S01]  /*db30*/  LDS.64 R40, [UR4+0x78] ;  /* 0x00007804ff287984 */ /* 0x000e620008000a00 */
[----:B------:R-:W-:-:S02]  /*db40*/  SEL R56, R65, R56, !P4 ;  /* 0x0000003841387207 */ /* 0x000fc40006000000 */
[----:B------:R-:W-:Y:S02]  /*db50*/  SEL R62, R69, R62, !P4 ;  /* 0x0000003e453e7207 */ /* 0x000fe40006000000 */
[----:B--2---:R-:W-:Y:S02]  /*db60*/  IADD3 R61, P4, PT, R44, R57, RZ ;  /* 0x000000392c3d7210 */ /* 0x004fe40007f9e0ff */
[----:B------:R-:W-:Y:S02]  /*db70*/  SEL R43, R54, R43, P3 ;  /* 0x0000002b362b7207 */ /* 0x000fe40001800000 */
[----:B------:R-:W-:Y:S01]  /*db80*/  ISETP.EQ.U32.AND P5, PT, R44, RZ, PT ;  /* 0x000000ff2c00720c */ /* 0x000fe20003fa2070 */
[----:B------:R-:W-:Y:S01]  /*db90*/  IMAD.X R65, R45, 0x1, R67, P4 ;  /* 0x000000012d417824 */ /* 0x000fe200020e0643 */
[----:B---3--:R-:W-:Y:S02]  /*dba0*/  FSETP.GT.AND P3, PT, R63, R46, PT ;  /* 0x0000002e3f00720b */ /* 0x008fe40003f64000 */
[----:B------:R-:W-:-:S02]  /*dbb0*/  ISETP.NE.AND P4, PT, R51, 0x5, PT ;  /* 0x000000053300780c */ /* 0x000fc40003f85270 */
[----:B------:R-:W-:Y:S02]  /*dbc0*/  ISETP.EQ.AND.EX P3, PT, R45, RZ, P3, P5 ;  /* 0x000000ff2d00720c */ /* 0x000fe40001f62350 */
[C---:B----4-:R-:W-:Y:S02]  /*dbd0*/  IADD3 R45, P5, PT, R52.reuse, R61, RZ ;  /* 0x0000003d342d7210 */ /* 0x050fe40007fbe0ff */
[C---:B------:R-:W-:Y:S02]  /*dbe0*/  FSEL R55, R63.reuse, R55, !P4 ;  /* 0x000000373f377208 */ /* 0x040fe40006000000 */
[----:B------:R-:W-:Y:S02]  /*dbf0*/  FSEL R63, R63, R46, P3 ;  /* 0x0000002e3f3f7208 */ /* 0x000fe40001800000 */
[----:B------:R-:W-:Y:S01]  /*dc00*/  SEL R44, R57, R56, !P4 ;  /* 0x00000038392c7207 */ /* 0x000fe20006000000 */
[----:B------:R-:W-:Y:S01]  /*dc10*/  IMAD.X R57, R53, 0x1, R65, P5 ;  /* 0x0000000135397824 */ /* 0x000fe200028e0641 */
[----:B------:R-:W-:Y:S01]  /*dc20*/  SEL R47, R43, R47, P3 ;  /* 0x0000002f2b2f7207 */ /* 0x000fe20001800000 */
[----:B------:R-:W2:Y:S01]  /*dc30*/  SHFL.UP PT, R56, R58, 0x1, RZ ;  /* 0x042000003a387989 */ /* 0x000ea200000e00ff */
[----:B------:R-:W-:-:S02]  /*dc40*/  ISETP.EQ.U32.AND P3, PT, R52, RZ, PT ;  /* 0x000000ff3400720c */ /* 0x000fc40003f62070 */
[----:B------:R-:W-:Y:S01]  /*dc50*/  SEL R54, R67, R62, !P4 ;  /* 0x0000003e43367207 */ /* 0x000fe20006000000 */
[----:B------:R3:W4:Y:S01]  /*dc60*/  SHFL.UP PT, R52, R36, 0x1, RZ ;  /* 0x0420000024347989 */ /* 0x00072200000e00ff */
[----:B------:R-:W-:Y:S02]  /*dc70*/  SEL R42, R43, R42, !P4 ;  /* 0x0000002a2b2a7207 */ /* 0x000fe40006000000 */
[-C--:B0-----:R-:W-:Y:S02]  /*dc80*/  FSETP.GT.AND P5, PT, R63, R34.reuse, PT ;  /* 0x000000223f00720b */ /* 0x081fe40003fa4000 */
[----:B------:R-:W-:Y:S02]  /*dc90*/  ISETP.NE.AND P4, PT, R51, 0x6, PT ;  /* 0x000000063300780c */ /* 0x000fe40003f85270 */
[----:B------:R-:W-:Y:S02]  /*dca0*/  ISETP.EQ.AND.EX P3, PT, R53, RZ, P5, P3 ;  /* 0x000000ff3500720c */ /* 0x000fe40002f62330 */
[C---:B------:R-:W-:Y:S01]  /*dcb0*/  FSEL R55, R63.reuse, R55, !P4 ;  /* 0x000000373f377208 */ /* 0x040fe20006000000 */
[----:B------:R-:W0:Y:S01]  /*dcc0*/  SHFL.UP PT, R53, R59, 0x1, RZ ;  /* 0x042000003b357989 */ /* 0x000e2200000e00ff */
[----:B------:R-:W-:-:S02]  /*dcd0*/  FSEL R63, R63, R34, P3 ;  /* 0x000000223f3f7208 */ /* 0x000fc40001800000 */
[----:B------:R-:W-:Y:S02]  /*dce0*/  IADD3 R34, P5, PT, R38, R45, RZ ;  /* 0x0000002d26227210 */ /* 0x000fe40007fbe0ff */
[C---:B------:R-:W-:Y:S02]  /*dcf0*/  SEL R42, R47.reuse, R42, !P4 ;  /* 0x0000002a2f2a7207 */ /* 0x040fe40006000000 */
[----:B------:R-:W-:Y:S01]  /*dd00*/  SEL R47, R47, R35, P3 ;  /* 0x000000232f2f7207 */ /* 0x000fe20001800000 */
[----:B------:R-:W-:Y:S01]  /*dd10*/  IMAD.X R35, R39, 0x1, R57, P5 ;  /* 0x0000000127237824 */ /* 0x000fe200028e0639 */
[----:B------:R-:W-:Y:S02]  /*dd20*/  SEL R44, R61, R44, !P4 ;  /* 0x0000002c3d2c7207 */ /* 0x000fe40006000000 */
[----:B------:R-:W-:Y:S02]  /*dd30*/  SEL R46, R65, R54, !P4 ;  /* 0x00000036412e7207 */ /* 0x000fe40006000000 */
[----:B------:R-:W-:-:S02]  /*dd40*/  ISETP.NE.AND P4, PT, R51, 0x7, PT ;  /* 0x000000073300780c */ /* 0x000fc40003f85270 */
[----:B------:R-:W-:Y:S01]  /*dd50*/  ISETP.EQ.U32.AND P3, PT, R38, RZ, PT ;  /* 0x000000ff2600720c */ /* 0x000fe20003f62070 */
[----:B------:R5:W0:Y:S01]  /*dd60*/  SHFL.UP PT, R51, R37, 0x1, RZ ;  /* 0x0420000025337989 */ /* 0x000a2200000e00ff */
[----:B-1----:R-:W-:Y:S02]  /*dd70*/  FSETP.GT.AND P5, PT, R63, R40, PT ;  /* 0x000000283f00720b */ /* 0x002fe40003fa4000 */
[----:B------:R-:W-:Y:S02]  /*dd80*/  SEL R43, R45, R44, !P4 ;  /* 0x0000002c2d2b7207 */ /* 0x000fe40006000000 */
[----:B------:R-:W-:Y:S02]  /*dd90*/  ISETP.EQ.AND.EX P3, PT, R39, RZ, P5, P3 ;  /* 0x000000ff2700720c */ /* 0x000fe40002f62330 */
[----:B------:R-:W-:Y:S02]  /*dda0*/  SEL R44, R57, R46, !P4 ;  /* 0x0000002e392c7207 */ /* 0x000fe40006000000 */
[----:B------:R-:W-:-:S02]  /*ddb0*/  FSEL R38, R63, R55, !P4 ;  /* 0x000000373f267208 */ /* 0x000fc40006000000 */
[----:B------:R-:W-:Y:S02]  /*ddc0*/  SEL R39, R47, R42, !P4 ;  /* 0x0000002a2f277207 */ /* 0x000fe40006000000 */
[----:B------:R-:W-:Y:S02]  /*ddd0*/  ISETP.GE.U32.AND P4, PT, R3, 0x20, PT ;  /* 0x000000200300780c */ /* 0x000fe40003f86070 */
[----:B---3--:R-:W-:Y:S02]  /*dde0*/  FSEL R36, R63, R40, P3 ;  /* 0x000000283f247208 */ /* 0x008fe40001800000 */
[----:B-----5:R-:W-:-:S09]  /*ddf0*/  SEL R37, R47, R41, P3 ;  /* 0x000000292f257207 */ /* 0x020fd20001800000 */
[----:B0-2-4-:R-:W-:Y:S05]  /*de00*/  @!P4 BRA `(.L_x_205) ;  /* 0x000000000030c947 */ /* 0x015fea0003800000 */
[----:B------:R-:W-:Y:S02]  /*de10*/  ISETP.NE.AND P5, PT, R4, RZ, PT ;  /* 0x000000ff0400720c */ /* 0x000fe40003fa5270 */
[----:B------:R-:W-:Y:S02]  /*de20*/  FSETP.GT.AND P3, PT, R38, R53, PT ;  /* 0x000000352600720b */ /* 0x000fe40003f64000 */
[C---:B------:R-:W-:Y:S02]  /*de30*/  ISETP.EQ.U32.AND P4, PT, R52.reuse, RZ, PT ;  /* 0x000000ff3400720c */ /* 0x040fe40003f82070 */
[----:B------:R-:W-:Y:S02]  /*de40*/  SEL R52, R52, RZ, P5 ;  /* 0x000000ff34347207 */ /* 0x000fe40002800000 */
[C---:B------:R-:W-:Y:S02]  /*de50*/  ISETP.EQ.AND.EX P3, PT, R51.reuse, RZ, P3, P4 ;  /* 0x000000ff3300720c */ /* 0x040fe40001f62340 */
[----:B------:R-:W-:-:S02]  /*de60*/  SEL R51, R51, RZ, P5 ;  /* 0x000000ff33337207 */ /* 0x000fc40002800000 */
[----:B------:R-:W-:Y:S02]  /*de70*/  IADD3 R52, P4, PT, R52, R43, RZ ;  /* 0x0000002b34347210 */ /* 0x000fe40007f9e0ff */
[----:B------:R-:W-:-:S03]  /*de80*/  ISETP.EQ.OR P3, PT, R4, RZ, P3 ;  /* 0x000000ff0400720c */ /* 0x000fc60001f62670 */
[----:B------:R-:W-:Y:S01]  /*de90*/  IMAD.X R51, R51, 0x1, R44, P4 ;  /* 0x0000000133337824 */ /* 0x000fe200020e062c */
[----:B------:R-:W-:Y:S02]  /*dea0*/  FSEL R53, R38, R53, P3 ;  /* 0x0000003526357208 */ /* 0x000fe40001800000 */
[----:B------:R-:W-:Y:S01]  /*deb0*/  SEL R56, R39, R56, P3 ;  /* 0x0000003827387207 */ /* 0x000fe20001800000 */
[----:B------:R-:W-:Y:S06]  /*dec0*/  BRA `(.L_x_206) ;  /* 0x0000001000f87947 */ /* 0x000fec0003800000 */
.L_x_205:
[----:B------:R-:W0:Y:S01]  /*ded0*/  LDC.64 R38, c[0x0][0x3b8] ;  /* 0x0000ee00ff267b82 */ /* 0x000e220000000a00 */
[----:B------:R-:W-:Y:S01]  /*dee0*/  ISETP.NE.AND P3, PT, R3, RZ, PT ;  /* 0x000000ff0300720c */ /* 0x000fe20003f65270 */
[----:B------:R-:W-:Y:S01]  /*def0*/  BSSY.RECONVERGENT B0, `(.L_x_207) ;  /* 0x000000e000007945 */ /* 0x000fe20003800200 */
[----:B0-----:R-:W-:-:S11]  /*df00*/  IMAD.WIDE.U32 R38, R60, 0x4, R38 ;  /* 0x000000043c267825 */ /* 0x001fd600078e0026 */
        /* <DEDUP_REMOVED lines=12> */
.L_x_208:
[----:B------:R-:W-:Y:S05]  /*dfd0*/  BSYNC.RECONVERGENT B0 ;  /* 0x0000000000007941 */ /* 0x000fea0003800200 */
.L_x_207:
[----:B------:R-:W0:Y:S01]  /*dfe0*/  LDCU UR5, c[0x0][0x370] ;  /* 0x00006e00ff0577ac */ /* 0x000e220008000800 */
[----:B-1----:R-:W-:-:S05]  /*dff0*/  LOP3.LUT R41, RZ, R3, RZ, 0x33, !PT ;  /* 0x00000003ff297212 */ /* 0x002fca00078e33ff */
[----:B------:R-:W-:Y:S01]  /*e000*/  IMAD.IADD R57, R41, 0x1, R60 ;  /* 0x0000000129397824 */ /* 0x000fe200078e023c */
[----:B0-----:R-:W-:-:S09]  /*e010*/  UISETP.GT.U32.AND UP0, UPT, UR5, 0x1f3, UPT ;  /* 0x000001f30500788c */ /* 0x001fd2000bf04070 */
[----:B------:R-:W-:Y:S05]  /*e020*/  BRA.U UP0, `(.L_x_209) ;  /* 0x0000000100087547 */ /* 0x000fea000b800000 */
[----:B------:R0:W-:Y:S06]  /*e030*/  MEMBAR.SC.CTA ;  /* 0x0000000000007992 */ /* 0x0001ec0000000000 */
[----:B0-----:R-:W-:Y:S05]  /*e040*/  BRA `(.L_x_210) ;  /* 0x0000000000087947 */ /* 0x001fea0003800000 */
.L_x_209:
[----:B------:R-:W-:Y:S05]  /*e050*/  NANOSLEEP 0x1c2 ;  /* 0x000001c20000795d */ /* 0x000fea0003800000 */
[----:B------:R-:W-:Y:S01]  /*e060*/  NOP ;  /* 0x0000000000007918 */ /* 0x000fe20000000000 */
.L_x_210:
[----:B------:R-:W-:-:S07]  /*e070*/  IMAD.WIDE R40, R41, 0x4, R38 ;  /* 0x0000000429287825 */ /* 0x000fce00078e0226 */
.L_x_212:
        /* <DEDUP_REMOVED lines=10> */
.L_x_325:
        /* <DEDUP_REMOVED lines=12> */
.L_x_214:
[----:B------:R-:W0:Y:S02]  /*e1e0*/  LDC.64 R44, c[0x0][0x3c8] ;  /* 0x0000f200ff2c7b82 */ /* 0x000e240000000a00 */
[----:B0-----:R-:W-:-:S05]  /*e1f0*/  IMAD.WIDE R44, R57, 0x10, R44 ;  /* 0x00000010392c7825 */ /* 0x001fca00078e022c */
[----:B------:R1:W5:Y:S04]  /*e200*/  LD.E.64.STRONG.GPU R42, desc[UR8][R44.64+0x200] ;  /* 0x000200082c2a7980 */ /* 0x000368000c10fb00 */
[----:B------:R1:W5:Y:S02]  /*e210*/  LD.E.64.STRONG.GPU R40, desc[UR8][R44.64+0x208] ;  /* 0x000208082c287980 */ /* 0x000364000c10fb00 */
.L_x_215:
[----:B------:R-:W-:Y:S05]  /*e220*/  BSYNC.RECONVERGENT B0 ;  /* 0x0000000000007941 */ /* 0x000fea0003800200 */
.L_x_213:
[----:B------:R-:W-:-:S03]  /*e230*/  UMOV UR5, 0xffffffff ;  /* 0xffffffff00057882 */ /* 0x000fc60000000000 */
[----:B------:R-:W-:Y:S05]  /*e240*/  BRA.DIV UR5, `(.L_x_216) ;  /* 0x0000004a05207947 */ /* 0x000fea000b800000 */
[----:B------:R-:W2:Y:S01]  /*e250*/  S2R R58, SR_GEMASK ;  /* 0x00000000003a7919 */ /* 0x000ea20000003c00 */
[----:B------:R-:W-:Y:S01]  /*e260*/  VOTE.ANY R54, PT, !P3 ;  /* 0x0000000000367806 */ /* 0x000fe200058e0100 */
[C---:B------:R-:W-:Y:S02]  /*e270*/  VIADD R59, R4.reuse, 0x2 ;  /* 0x00000002043b7836 */ /* 0x040fe40000000000 */
        /* <DEDUP_REMOVED lines=9> */
[----:B------:R-:W2:Y:S06]  /*e310*/  SHFL.DOWN PT, R44, R43, 0x1, R55 ;  /* 0x082000002b2c7989 */ /* 0x000eac00000e0037 */
[----:B------:R-:W-:-:S02]  /*e320*/  @!P3 ISETP.EQ.U32.AND P5, PT, R42, RZ, PT ;  /* 0x000000ff2a00b20c */ /* 0x000fc40003fa2070 */
[----:B0-----:R-:W-:-:S04]  /*e330*/  @!P3 FSETP.GEU.AND P4, PT, R40, R68, PT ;  /* 0x000000442800b20b */ /* 0x001fc80003f8e000 */
[----:B------:R-:W-:Y:S02]  /*e340*/  @!P3 ISETP.EQ.AND.EX P5, PT, R43, RZ, !P4, P5 ;  /* 0x000000ff2b00b20c */ /* 0x000fe400067a2350 */
[----:B------:R-:W-:Y:S02]  /*e350*/  ISETP.GT.AND P4, PT, R59, R55, PT ;  /* 0x000000373b00720c */ /* 0x000fe40003f84270 */
[----:B------:R-:W-:Y:S02]  /*e360*/  @!P3 FSEL R68, R68, R40, P5 ;  /* 0x000000284444b208 */ /* 0x000fe40002800000 */
[----:B-1----:R-:W-:-:S03]  /*e370*/  @!P3 IADD3 R47, P6, PT, R47, R42, RZ ;  /* 0x0000002a2f2fb210 */ /* 0x002fc60007fde0ff */
[----:B------:R-:W-:Y:S02]  /*e380*/  @!P3 IMAD.MOV.U32 R40, RZ, RZ, R68 ;  /* 0x000000ffff28b224 */ /* 0x000fe400078e0044 */
[----:B------:R-:W0:Y:S01]  /*e390*/  SHFL.DOWN PT, R68, R41, 0x1, R55 ;  /* 0x0820000029447989 */ /* 0x000e2200000e0037 */
[----:B------:R-:W-:Y:S02]  /*e3a0*/  @!P3 IMAD.MOV.U32 R42, RZ, RZ, R47 ;  /* 0x000000ffff2ab224 */ /* 0x000fe400078e002f */
[----:B--2---:R-:W-:Y:S01]  /*e3b0*/  @!P3 IMAD.X R44, R44, 0x1, R43, P6 ;  /* 0x000000012c2cb824 */ /* 0x004fe200030e062b */
[----:B------:R-:W1:Y:S02]  /*e3c0*/  SHFL.DOWN PT, R61, R40, 0x2, R55 ;  /* 0x08400000283d7989 */ /* 0x000e6400000e0037 */
[----:B------:R-:W-:Y:S01]  /*e3d0*/  @!P4 ISETP.EQ.U32.AND P6, PT, R42, RZ, PT ;  /* 0x000000ff2a00c20c */ /* 0x000fe20003fc2070 */
[----:B------:R-:W-:Y:S01]  /*e3e0*/  @!P3 IMAD.MOV.U32 R43, RZ, RZ, R44 ;  /* 0x000000ffff2bb224 */ /* 0x000fe200078e002c */
[----:B------:R-:W2:Y:S04]  /*e3f0*/  SHFL.DOWN PT, R45, R42, 0x2, R55 ;  /* 0x084000002a2d7989 */ /* 0x000ea800000e0037 */
[----:B------:R-:W3:Y:S01]  /*e400*/  SHFL.DOWN PT, R44, R43, 0x2, R55 ;  /* 0x084000002b2c7989 */ /* 0x000ee200000e0037 */
[----:B0-----:R-:W-:-:S02]  /*e410*/  @!P3 SEL R68, R68, R41, P5 ;  /* 0x000000294444b207 */ /* 0x001fc40002800000 */
[----:B-1----:R-:W-:-:S03]  /*e420*/  @!P4 FSETP.GEU.AND P5, PT, R40, R61, PT ;  /* 0x0000003d2800c20b */ /* 0x002fc60003fae000 */
[----:B------:R-:W-:Y:S01]  /*e430*/  @!P3 IMAD.MOV.U32 R41, RZ, RZ, R68 ;  /* 0x000000ffff29b224 */ /* 0x000fe200078e0044 */
[----:B------:R-:W-:-:S04]  /*e440*/  @!P4 ISETP.EQ.AND.EX P5, PT, R43, RZ, !P5, P6 ;  /* 0x000000ff2b00c20c */ /* 0x000fc80006fa2360 */
[----:B------:R-:W0:Y:S01]  /*e450*/  SHFL.DOWN PT, R68, R41, 0x2, R55 ;  /* 0x0840000029447989 */ /* 0x000e2200000e0037 */
[----:B--2---:R-:W-:Y:S02]  /*e460*/  @!P4 IADD3 R45, P6, PT, R45, R42, RZ ;  /* 0x0000002a2d2dc210 */ /* 0x004fe40007fde0ff */
[----:B------:R-:W-:-:S03]  /*e470*/  @!P4 FSEL R61, R61, R40, P5 ;  /* 0x000000283d3dc208 */ /* 0x000fc60002800000 */
[----:B------:R-:W-:Y:S02]  /*e480*/  @!P4 IMAD.MOV.U32 R42, RZ, RZ, R45 ;  /* 0x000000ffff2ac224 */ /* 0x000fe400078e002d */
[----:B------:R-:W-:Y:S02]  /*e490*/  @!P4 IMAD.MOV.U32 R40, RZ, RZ, R61 ;  /* 0x000000ffff28c224 */ /* 0x000fe400078e003d */
[----:B------:R-:W-:Y:S01]  /*e4a0*/  VIADD R61, R4, 0x4 ;  /* 0x00000004043d7836 */ /* 0x000fe20000000000 */
[----:B------:R-:W-:Y:S01]  /*e4b0*/  SHFL.DOWN PT, R45, R42, 0x4, R55 ;  /* 0x088000002a2d7989 */ /* 0x000fe200000e0037 */
[----:B---3--:R-:W-:-:S03]  /*e4c0*/  @!P4 IMAD.X R44, R44, 0x1, R43, P6 ;  /* 0x000000012c2cc824 */ /* 0x008fc600030e062b */
[----:B------:R-:W1:Y:S01]  /*e4d0*/  SHFL.DOWN PT, R47, R40, 0x4, R55 ;  /* 0x08800000282f7989 */ /* 0x000e6200000e0037 */
[----:B------:R-:W-:Y:S01]  /*e4e0*/  ISETP.GT.AND P3, PT, R61, R55, PT ;  /* 0x000000373d00720c */ /* 0x000fe20003f64270 */
[----:B------:R-:W-:-:S05]  /*e4f0*/  @!P4 IMAD.MOV.U32 R43, RZ, RZ, R44 ;  /* 0x000000ffff2bc224 */ /* 0x000fca00078e002c */
[----:B------:R-:W2:Y:S01]  /*e500*/  SHFL.DOWN PT, R44, R43, 0x4, R55 ;  /* 0x088000002b2c7989 */ /* 0x000ea200000e0037 */
[----:B0-----:R-:W-:-:S05]  /*e510*/  @!P4 SEL R68, R68, R41, P5 ;  /* 0x000000294444c207 */ /* 0x001fca0002800000 */
[----:B------:R-:W-:Y:S01]  /*e520*/  @!P4 IMAD.MOV.U32 R41, RZ, RZ, R68 ;  /* 0x000000ffff29c224 */ /* 0x000fe200078e0044 */
[----:B------:R-:W-:-:S04]  /*e530*/  @!P3 ISETP.EQ.U32.AND P5, PT, R42, RZ, PT ;  /* 0x000000ff2a00b20c */ /* 0x000fc80003fa2070 */
[----:B------:R-:W0:Y:S01]  /*e540*/  SHFL.DOWN PT, R68, R41, 0x4, R55 ;  /* 0x0880000029447989 */ /* 0x000e2200000e0037 */
[----:B-1----:R-:W-:-:S04]  /*e550*/  @!P3 FSETP.GEU.AND P4, PT, R40, R47, PT ;  /* 0x0000002f2800b20b */ /* 0x002fc80003f8e000 */
[----:B------:R-:W-:Y:S02]  /*e560*/  @!P3 ISETP.EQ.AND.EX P5, PT, R43, RZ, !P4, P5 ;  /* 0x000000ff2b00b20c */ /* 0x000fe400067a2350 */
[----:B------:R-:W-:Y:S02]  /*e570*/  @!P3 IADD3 R45, P4, PT, R45, R42, RZ ;  /* 0x0000002a2d2db210 */ /* 0x000fe40007f9e0ff */
[----:B------:R-:W-:-:S03]  /*e580*/  @!P3 FSEL R47, R47, R40, P5 ;  /* 0x000000282f2fb208 */ /* 0x000fc60002800000 */
[----:B--2---:R-:W-:Y:S01]  /*e590*/  @!P3 IMAD.X R44, R44, 0x1, R43, P4 ;  /* 0x000000012c2cb824 */ /* 0x004fe200020e062b */
[----:B------:R-:W-:Y:S01]  /*e5a0*/  ISETP.GT.AND P4, PT, R62, R55, PT ;  /* 0x000000373e00720c */ /* 0x000fe20003f84270 */
[----:B------:R-:W-:Y:S02]  /*e5b0*/  @!P3 IMAD.MOV.U32 R40, RZ, RZ, R47 ;  /* 0x000000ffff28b224 */ /* 0x000fe400078e002f */
[----:B------:R-:W-:Y:S02]  /*e5c0*/  @!P3 IMAD.MOV.U32 R42, RZ, RZ, R45 ;  /* 0x000000ffff2ab224 */ /* 0x000fe400078e002d */
[----:B------:R-:W-:Y:S01]  /*e5d0*/  @!P3 IMAD.MOV.U32 R43, RZ, RZ, R44 ;  /* 0x000000ffff2bb224 */ /* 0x000fe200078e002c */
[----:B------:R-:W1:Y:S01]  /*e5e0*/  SHFL.DOWN PT, R47, R40, 0x8, R55 ;  /* 0x09000000282f7989 */ /* 0x000e6200000e0037 */
[----:B0-----:R-:W-:-:S03]  /*e5f0*/  @!P3 SEL R68, R68, R41, P5 ;  /* 0x000000294444b207 */ /* 0x001fc60002800000 */
[----:B------:R-:W0:Y:S02]  /*e600*/  SHFL.DOWN PT, R45, R42, 0x8, R55 ;  /* 0x090000002a2d7989 */ /* 0x000e2400000e0037 */
[----:B------:R-:W-:Y:S01]  /*e610*/  @!P3 IMAD.MOV.U32 R41, RZ, RZ, R68 ;  /* 0x000000ffff29b224 */ /* 0x000fe200078e0044 */
[----:B------:R-:W-:Y:S01]  /*e620*/  @!P4 ISETP.EQ.U32.AND P5, PT, R42, RZ, PT ;  /* 0x000000ff2a00c20c */ /* 0x000fe20003fa2070 */
[----:B------:R-:W-:Y:S01]  /*e630*/  SHFL.DOWN PT, R44, R43, 0x8, R55 ;  /* 0x090000002b2c7989 */ /* 0x000fe200000e0037 */
[----:B------:R-:W-:-:S03]  /*e640*/  ISETP.GT.AND P3, PT, R63, R55, PT ;  /* 0x000000373f00720c */ /* 0x000fc60003f64270 */
[----:B------:R-:W2:Y:S01]  /*e650*/  SHFL.DOWN PT, R68, R41, 0x8, R55 ;  /* 0x0900000029447989 */ /* 0x000ea200000e0037 */
[----:B-1----:R-:W-:-:S04]  /*e660*/  @!P4 FSETP.GEU.AND P6, PT, R40, R47, PT ;  /* 0x0000002f2800c20b */ /* 0x002fc80003fce000 */
[----:B------:R-:W-:Y:S02]  /*e670*/  @!P4 ISETP.EQ.AND.EX P5, PT, R43, RZ, !P6, P5 ;  /* 0x000000ff2b00c20c */ /* 0x000fe400077a2350 */
[----:B0-----:R-:W-:Y:S02]  /*e680*/  @!P4 IADD3 R45, P6, PT, R45, R42, RZ ;  /* 0x0000002a2d2dc210 */ /* 0x001fe40007fde0ff */
[----:B------:R-:W-:-:S03]  /*e690*/  @!P4 FSEL R47, R47, R40, P5 ;  /* 0x000000282f2fc208 */ /* 0x000fc60002800000 */
[----:B------:R-:W-:Y:S01]  /*e6a0*/  @!P4 IMAD.MOV.U32 R42, RZ, RZ, R45 ;  /* 0x000000ffff2ac224 */ /* 0x000fe200078e002d */
[----:B--2---:R-:W-:Y:S01]  /*e6b0*/  @!P4 SEL R68, R68, R41, P5 ;  /* 0x000000294444c207 */ /* 0x004fe20002800000 */
[----:B------:R-:W-:Y:S01]  /*e6c0*/  @!P4 IMAD.MOV.U32 R40, RZ, RZ, R47 ;  /* 0x000000ffff28c224 */ /* 0x000fe200078e002f */
[----:B------:R-:W-:Y:S01]  /*e6d0*/  ISETP.NE.AND P5, PT, R46, 0x65, PT ;  /* 0x000000652e00780c */ /* 0x000fe20003fa5270 */
[----:B------:R-:W-:Y:S01]  /*e6e0*/  @!P4 IMAD.X R44, R44, 0x1, R43, P6 ;  /* 0x000000012c2cc824 */ /* 0x000fe200030e062b */
[----:B------:R-:W0:Y:S01]  /*e6f0*/  SHFL.DOWN PT, R45, R42, 0x10, R55 ;  /* 0x0a0000002a2d7989 */ /* 0x000e2200000e0037 */
[----:B------:R-:W-:Y:S01]  /*e700*/  @!P4 IMAD.MOV.U32 R41, RZ, RZ, R68 ;  /* 0x000000ffff29c224 */ /* 0x000fe200078e0044 */
[----:B------:R-:W-:Y:S01]  /*e710*/  @!P3 ISETP.EQ.U32.AND P6, PT, R42, RZ, PT ;  /* 0x000000ff2a00b20c */ /* 0x000fe20003fc2070 */
[----:B------:R-:W-:Y:S01]  /*e720*/  @!P4 IMAD.MOV.U32 R43, RZ, RZ, R44 ;  /* 0x000000ffff2bc224 */ /* 0x000fe200078e002c */
[----:B------:R-:W1:Y:S01]  /*e730*/  SHFL.DOWN PT, R47, R40, 0x10, R55 ;  /* 0x0a000000282f7989 */ /* 0x000e6200000e0037 */
[----:B------:R-:W-:-:S03]  /*e740*/  P2R R46, PR, RZ, 0x20 ;  /* 0x00000020ff2e7803 */ /* 0x000fc60000000000 */
[----:B------:R-:W-:Y:S04]  /*e750*/  SHFL.DOWN PT, R68, R41, 0x10, R55 ;  /* 0x0a00000029447989 */ /* 0x000fe800000e0037 */
[----:B------:R-:W2:Y:S01]  /*e760*/  SHFL.DOWN PT, R44, R43, 0x10, R55 ;  /* 0x0a0000002b2c7989 */ /* 0x000ea200000e0037 */
[----:B0-----:R-:W-:Y:S02]  /*e770*/  @!P3 IADD3 R45, P5, PT, R45, R42, RZ ;  /* 0x0000002a2d2db210 */ /* 0x001fe40007fbe0ff */
[----:B-1----:R-:W-:-:S03]  /*e780*/  @!P3 FSETP.GEU.AND P4, PT, R40, R47, PT ;  /* 0x0000002f2800b20b */ /* 0x002fc60003f8e000 */
[----:B------:R-:W-:Y:S01]  /*e790*/  @!P3 IMAD.MOV.U32 R42, RZ, RZ, R45 ;  /* 0x000000ffff2ab224 */ /* 0x000fe200078e002d */
[----:B------:R-:W-:Y:S02]  /*e7a0*/  @!P3 ISETP.EQ.AND.EX P6, PT, R43, RZ, !P4, P6 ;  /* 0x000000ff2b00b20c */ /* 0x000fe400067c2360 */
[----:B------:R-:W-:Y:S02]  /*e7b0*/  ISETP.NE.AND P4, PT, R46, RZ, PT ;  /* 0x000000ff2e00720c */ /* 0x000fe40003f85270 */
[----:B------:R-:W-:Y:S01]  /*e7c0*/  @!P3 FSEL R47, R47, R40, P6 ;  /* 0x000000282f2fb208 */ /* 0x000fe20003000000 */
[----:B--2---:R-:W-:Y:S01]  /*e7d0*/  @!P3 IMAD.X R44, R44, 0x1, R43, P5 ;  /* 0x000000012c2cb824 */ /* 0x004fe200028e062b */
[----:B------:R-:W-:-:S03]  /*e7e0*/  @!P3 SEL R68, R68, R41, P6 ;  /* 0x000000294444b207 */ /* 0x000fc60003000000 */
[----:B------:R-:W-:Y:S02]  /*e7f0*/  @!P3 IMAD.MOV.U32 R43, RZ, RZ, R44 ;  /* 0x000000ffff2bb224 */ /* 0x000fe400078e002c */
[----:B------:R-:W-:Y:S02]  /*e800*/  @!P3 IMAD.MOV.U32 R40, RZ, RZ, R47 ;  /* 0x000000ffff28b224 */ /* 0x000fe400078e002f */
[----:B------:R-:W-:Y:S02]  /*e810*/  @!P3 IMAD.MOV.U32 R41, RZ, RZ, R68 ;  /* 0x000000ffff29b224 */ /* 0x000fe400078e0044 */
[----:B------:R-:W-:-:S13]  /*e820*/  VOTE.ALL P4, P4 ;  /* 0x0000000000ff7806 */ /* 0x000fda0002080000 */
.L_x_349:
[----:B------:R-:W-:Y:S05]  /*e830*/  @!P4 BRA `(.L_x_217) ;  /* 0x000000080008c947 */ /* 0x000fea0003800000 */
.L_x_224:
[----:B------:R-:W0:Y:S01]  /*e840*/  LDC.64 R44, c[0x0][0x3b8] ;  /* 0x0000ee00ff2c7b82 */ /* 0x000e220000000a00 */
[----:B------:R-:W-:Y:S05]  /*e850*/  YIELD ;  /* 0x0000000000007946 */ /* 0x000fea0003800000 */
[----:B0-----:R-:W-:-:S07]  /*e860*/  IMAD.WIDE R44, R57, 0x4, R44 ;  /* 0x00000004392c7825 */ /* 0x001fce00078e022c */
.L_x_219:
        /* <DEDUP_REMOVED lines=10> */
.L_x_352:
        /* <DEDUP_REMOVED lines=12> */
.L_x_221:
[----:B------:R-:W0:Y:S02]  /*e9d0*/  LDC.64 R54, c[0x0][0x3c8] ;  /* 0x0000f200ff367b82 */ /* 0x000e240000000a00 */
[----:B0-----:R-:W-:-:S05]  /*e9e0*/  IMAD.WIDE R54, R57, 0x10, R54 ;  /* 0x0000001039367825 */ /* 0x001fca00078e0236 */
[----:B------:R0:W5:Y:S04]  /*e9f0*/  LD.E.64.STRONG.GPU R46, desc[UR8][R54.64] ;  /* 0x00000008362e7980 */ /* 0x000168000c10fb00 */
[----:B------:R0:W5:Y:S02]  /*ea00*/  LD.E.64.STRONG.GPU R44, desc[UR8][R54.64+0x8] ;  /* 0x00000808362c7980 */ /* 0x000164000c10fb00 */
.L_x_222:
[----:B------:R-:W-:Y:S05]  /*ea10*/  BSYNC.RECONVERGENT B0 ;  /* 0x0000000000007941 */ /* 0x000fea0003800200 */
.L_x_220:
[----:B------:R-:W-:-:S03]  /*ea20*/  UMOV UR5, 0xffffffff ;  /* 0xffffffff00057882 */ /* 0x000fc60000000000 */
[----:B------:R-:W-:Y:S05]  /*ea30*/  BRA.DIV UR5, `(.L_x_223) ;  /* 0x0000004e05207947 */ /* 0x000fea000b800000 */
[----:B01----:R-:W-:Y:S01]  /*ea40*/  VOTE.ANY R54, PT, !P3 ;  /* 0x0000000000367806 */ /* 0x003fe200058e0100 */
[----:B-----5:R-:W-:Y:S02]  /*ea50*/  IMAD.MOV.U32 R70, RZ, RZ, R46 ;  /* 0x000000ffff467224 */ /* 0x020fe400078e002e */
[----:B------:R-:W-:Y:S01]  /*ea60*/  VIADD R57, R57, 0xffffffe0 ;  /* 0xffffffe039397836 */ /* 0x000fe20000000000 */
[----:B------:R-:W-:-:S05]  /*ea70*/  LOP3.LUT R54, R54, 0x80000000, R58, 0xec, !PT ;  /* 0x8000000036367812 */ /* 0x000fca00078eec3a */
[----:B------:R-:W-:-:S05]  /*ea80*/  VIADD R55, R54, 0xffffffff ;  /* 0xffffffff36377836 */ /* 0x000fca0000000000 */
[----:B------:R-:W-:-:S06]  /*ea90*/  LOP3.LUT R55, R54, R55, RZ, 0xc, !PT ;  /* 0x0000003736377212 */ /* 0x000fcc00078e0cff */
[----:B------:R-:W0:Y:S02]  /*eaa0*/  POPC R55, R55 ;  /* 0x0000003700377309 */ /* 0x000e240000000000 */
[----:B0-----:R-:W0:Y:S01]  /*eab0*/  SHFL.DOWN PT, R68, R44, 0x1, R55 ;  /* 0x082000002c447989 */ /* 0x001e2200000e0037 */
[----:B------:R-:W-:-:S03]  /*eac0*/  ISETP.GE.AND P5, PT, R4, R55, PT ;  /* 0x000000370400720c */ /* 0x000fc60003fa6270 */
[----:B------:R-:W1:Y:S04]  /*ead0*/  SHFL.DOWN PT, R65, R46, 0x1, R55 ;  /* 0x082000002e417989 */ /* 0x000e6800000e0037 */
[----:B------:R-:W2:Y:S06]  /*eae0*/  SHFL.DOWN PT, R72, R47, 0x1, R55 ;  /* 0x082000002f487989 */ /* 0x000eac00000e0037 */
[----:B------:R-:W-:-:S02]  /*eaf0*/  @!P5 ISETP.EQ.U32.AND P4, PT, R46, RZ, PT ;  /* 0x000000ff2e00d20c */ /* 0x000fc40003f82070 */
[----:B0-----:R-:W-:-:S04]  /*eb00*/  @!P5 FSETP.GEU.AND P3, PT, R44, R68, PT ;  /* 0x000000442c00d20b */ /* 0x001fc80003f6e000 */
[----:B------:R-:W-:Y:S02]  /*eb10*/  @!P5 ISETP.EQ.AND.EX P3, PT, R47, RZ, !P3, P4 ;  /* 0x000000ff2f00d20c */ /* 0x000fe40005f62340 */
[----:B-1----:R-:W-:Y:S02]  /*eb20*/  @!P5 IADD3 R65, P4, PT, R65, R46, RZ ;  /* 0x0000002e4141d210 */ /* 0x002fe40007f9e0ff */
[----:B------:R-:W-:-:S03]  /*eb30*/  @!P5 FSEL R68, R68, R44, P3 ;  /* 0x0000002c4444d208 */ /* 0x000fc60001800000 */
[--C-:B--2---:R-:W-:Y:S02]  /*eb40*/  @!P5 IMAD.X R54, R72, 0x1, R47.reuse, P4 ;  /* 0x000000014836d824 */ /* 0x104fe400020e062f */
[----:B------:R-:W-:Y:S02]  /*eb50*/  @!P5 IMAD.MOV.U32 R44, RZ, RZ, R68 ;  /* 0x000000ffff2cd224 */ /* 0x000fe400078e0044 */
[----:B------:R-:W0:Y:S01]  /*eb60*/  SHFL.DOWN PT, R68, R45, 0x1, R55 ;  /* 0x082000002d447989 */ /* 0x000e2200000e0037 */
[----:B------:R-:W-:Y:S02]  /*eb70*/  IMAD.MOV.U32 R72, RZ, RZ, R47 ;  /* 0x000000ffff487224 */ /* 0x000fe400078e002f */
[----:B------:R-:W-:Y:S02]  /*eb80*/  @!P5 IMAD.MOV.U32 R70, RZ, RZ, R65 ;  /* 0x000000ffff46d224 */ /* 0x000fe400078e0041 */
[----:B------:R-:W-:-:S03]  /*eb90*/  @!P5 IMAD.MOV.U32 R72, RZ, RZ, R54 ;  /* 0x000000ffff48d224 */ /* 0x000fc600078e0036 */
[----:B------:R-:W-:Y:S04]  /*eba0*/  SHFL.DOWN PT, R65, R70, 0x2, R55 ;  /* 0x0840000046417989 */ /* 0x000fe800000e0037 */
[----:B------:R-:W-:Y:S01]  /*ebb0*/  SHFL.DOWN PT, R69, R72, 0x2, R55 ;  /* 0x0840000048457989 */ /* 0x000fe200000e0037 */
[----:B0-----:R-:W-:-:S05]  /*ebc0*/  @!P5 SEL R68, R68, R45, P3 ;  /* 0x0000002d4444d207 */ /* 0x001fca0001800000 */
[----:B------:R-:W-:Y:S01]  /*ebd0*/  @!P5 IMAD.MOV.U32 R45, RZ, RZ, R68 ;  /* 0x000000ffff2dd224 */ /* 0x000fe200078e0044 */
[----:B------:R-:W-:Y:S01]  /*ebe0*/  ISETP.GT.AND P5, PT, R59, R55, PT ;  /* 0x000000373b00720c */ /* 0x000fe20003fa4270 */
[----:B------:R-:W0:-:S12]  /*ebf0*/  SHFL.DOWN PT, R68, R44, 0x2, R55 ;  /* 0x084000002c447989 */ /* 0x000e1800000e0037 */
[----:B------:R-:W-:Y:S02]  /*ec00*/  @!P5 ISETP.EQ.U32.AND P4, PT, R70, RZ, PT ;  /* 0x000000ff4600d20c */ /* 0x000fe40003f82070 */
[----:B0-----:R-:W-:-:S04]  /*ec10*/  @!P5 FSETP.GEU.AND P3, PT, R44, R68, PT ;  /* 0x000000442c00d20b */ /* 0x001fc80003f6e000 */
[----:B------:R-:W-:-:S04]  /*ec20*/  @!P5 ISETP.EQ.AND.EX P3, PT, R72, RZ, !P3, P4 ;  /* 0x000000ff4800d20c */ /* 0x000fc80005f62340 */
[----:B------:R-:W-:-:S05]  /*ec30*/  @!P5 FSEL R68, R68, R44, P3 ;  /* 0x0000002c4444d208 */ /* 0x000fca0001800000 */
[----:B------:R-:W-:Y:S02]  /*ec40*/  @!P5 IMAD.MOV.U32 R44, RZ, RZ, R68 ;  /* 0x000000ffff2cd224 */ /* 0x000fe400078e0044 */
[----:B------:R-:W0:Y:S02]  /*ec50*/  SHFL.DOWN PT, R68, R45, 0x2, R55 ;  /* 0x084000002d447989 */ /* 0x000e2400000e0037 */
[----:B0-----:R-:W-:Y:S02]  /*ec60*/  @!P5 SEL R68, R68, R45, P3 ;  /* 0x0000002d4444d207 */ /* 0x001fe40001800000 */
[----:B------:R-:W-:-:S03]  /*ec70*/  @!P5 IADD3 R65, P3, PT, R65, R70, RZ ;  /* 0x000000464141d210 */ /* 0x000fc60007f7e0ff */
[----:B------:R-:W-:Y:S02]  /*ec80*/  @!P5 IMAD.MOV.U32 R45, RZ, RZ, R68 ;  /* 0x000000ffff2dd224 */ /* 0x000fe400078e0044 */
[----:B------:R-:W0:Y:S01]  /*ec90*/  SHFL.DOWN PT, R68, R44, 0x4, R55 ;  /* 0x088000002c447989 */ /* 0x000e2200000e0037 */
[----:B------:R-:W-:Y:S02]  /*eca0*/  @!P5 IMAD.X R69, R69, 0x1, R72, P3 ;  /* 0x000000014545d824 */ /* 0x000fe400018e0648 */
[----:B------:R-:W-:Y:S02]  /*ecb0*/  @!P5 IMAD.MOV.U32 R70, RZ, RZ, R65 ;  /* 0x000000ffff46d224 */ /* 0x000fe400078e0041 */
[----:B------:R-:W-:Y:S01]  /*ecc0*/  @!P5 IMAD.MOV.U32 R72, RZ, RZ, R69 ;  /* 0x000000ffff48d224 */ /* 0x000fe200078e0045 */
[----:B------:R-:W-:Y:S02]  /*ecd0*/  ISETP.GT.AND P5, PT, R61, R55, PT ;  /* 0x000000373d00720c */ /* 0x000fe40003fa4270 */
[----:B------:R-:W-:Y:S04]  /*ece0*/  SHFL.DOWN PT, R65, R70, 0x4, R55 ;  /* 0x0880000046417989 */ /* 0x000fe800000e0037 */
[----:B------:R-:W-:Y:S07]  /*ecf0*/  SHFL.DOWN PT, R69, R72, 0x4, R55 ;  /* 0x0880000048457989 */ /* 0x000fee00000e0037 */
[----:B------:R-:W-:-:S02]  /*ed00*/  @!P5 ISETP.EQ.U32.AND P4, PT, R70, RZ, PT ;  /* 0x000000ff4600d20c */ /* 0x000fc40003f82070 */
        /* <DEDUP_REMOVED lines=20> */
[----:B------:R-:W0:Y:S04]  /*ee50*/  SHFL.DOWN PT, R68, R45, 0x8, R55 ;  /* 0x090000002d447989 */ /* 0x000e2800000e0037 */
[----:B------:R-:W1:Y:S01]  /*ee60*/  SHFL.DOWN PT, R71, R44, 0x10, R55 ;  /* 0x0a0000002c477989 */ /* 0x000e6200000e0037 */
[----:B0-----:R-:W-:Y:S02]  /*ee70*/  @!P5 SEL R68, R68, R45, P3 ;  /* 0x0000002d4444d207 */ /* 0x001fe40001800000 */
[----:B------:R-:W-:-:S03]  /*ee80*/  @!P5 IADD3 R65, P3, PT, R65, R70, RZ ;  /* 0x000000464141d210 */ /* 0x000fc60007f7e0ff */
[----:B------:R-:W-:Y:S02]  /*ee90*/  @!P5 IMAD.MOV.U32 R45, RZ, RZ, R68 ;  /* 0x000000ffff2dd224 */ /* 0x000fe400078e0044 */
[----:B------:R-:W-:Y:S02]  /*eea0*/  @!P5 IMAD.X R69, R69, 0x1, R72, P3 ;  /* 0x000000014545d824 */ /* 0x000fe400018e0648 */
[----:B------:R-:W-:Y:S01]  /*eeb0*/  @!P5 IMAD.MOV.U32 R70, RZ, RZ, R65 ;  /* 0x000000ffff46d224 */ /* 0x000fe200078e0041 */
[----:B------:R-:W0:Y:S01]  /*eec0*/  SHFL.DOWN PT, R68, R45, 0x10, R55 ;  /* 0x0a0000002d447989 */ /* 0x000e2200000e0037 */
[----:B------:R-:W-:Y:S01]  /*eed0*/  @!P5 IMAD.MOV.U32 R72, RZ, RZ, R69 ;  /* 0x000000ffff48d224 */ /* 0x000fe200078e0045 */
[----:B------:R-:W-:Y:S02]  /*eee0*/  ISETP.GT.AND P5, PT, R63, R55, PT ;  /* 0x000000373f00720c */ /* 0x000fe40003fa4270 */
[----:B------:R-:W2:Y:S04]  /*eef0*/  SHFL.DOWN PT, R65, R70, 0x10, R55 ;  /* 0x0a00000046417989 */ /* 0x000ea800000e0037 */
[----:B------:R-:W3:Y:S07]  /*ef00*/  SHFL.DOWN PT, R69, R72, 0x10, R55 ;  /* 0x0a00000048457989 */ /* 0x000eee00000e0037 */
[----:B------:R-:W-:-:S02]  /*ef10*/  @!P5 ISETP.EQ.U32.AND P4, PT, R70, RZ, PT ;  /* 0x000000ff4600d20c */ /* 0x000fc40003f82070 */
[----:B-1----:R-:W-:-:S04]  /*ef20*/  @!P5 FSETP.GEU.AND P3, PT, R44, R71, PT ;  /* 0x000000472c00d20b */ /* 0x002fc80003f6e000 */
[----:B------:R-:W-:Y:S02]  /*ef30*/  @!P5 ISETP.EQ.AND.EX P3, PT, R72, RZ, !P3, P4 ;  /* 0x000000ff4800d20c */ /* 0x000fe40005f62340 */
[----:B------:R-:W-:Y:S02]  /*ef40*/  ISETP.EQ.U32.AND P4, PT, R42, RZ, PT ;  /* 0x000000ff2a00720c */ /* 0x000fe40003f82070 */
[----:B------:R-:W-:Y:S02]  /*ef50*/  @!P5 FSEL R71, R71, R44, P3 ;  /* 0x0000002c4747d208 */ /* 0x000fe40001800000 */
[----:B0-----:R-:W-:Y:S02]  /*ef60*/  @!P5 SEL R68, R68, R45, P3 ;  /* 0x0000002d4444d207 */ /* 0x001fe40001800000 */
[----:B--2---:R-:W-:Y:S01]  /*ef70*/  @!P5 IADD3 R65, P6, PT, R65, R70, RZ ;  /* 0x000000464141d210 */ /* 0x004fe20007fde0ff */
[----:B------:R-:W-:Y:S02]  /*ef80*/  @!P5 IMAD.MOV.U32 R44, RZ, RZ, R71 ;  /* 0x000000ffff2cd224 */ /* 0x000fe400078e0047 */
[----:B------:R-:W-:-:S02]  /*ef90*/  @!P5 IMAD.MOV.U32 R45, RZ, RZ, R68 ;  /* 0x000000ffff2dd224 */ /* 0x000fc400078e0044 */
[----:B------:R-:W-:Y:S01]  /*efa0*/  @!P5 IMAD.MOV.U32 R70, RZ, RZ, R65 ;  /* 0x000000ffff46d224 */ /* 0x000fe200078e0041 */
[----:B------:R-:W-:Y:S01]  /*efb0*/  FSETP.GT.AND P3, PT, R44, R40, PT ;  /* 0x000000282c00720b */ /* 0x000fe20003f64000 */
[----:B---3--:R-:W-:-:S03]  /*efc0*/  @!P5 IMAD.X R69, R69, 0x1, R72, P6 ;  /* 0x000000014545d824 */ /* 0x008fc600030e0648 */
[----:B------:R-:W-:Y:S01]  /*efd0*/  ISETP.EQ.AND.EX P3, PT, R43, RZ, P3, P4 ;  /* 0x000000ff2b00720c */ /* 0x000fe20001f62340 */
[----:B------:R-:W-:Y:S01]  /*efe0*/  @!P5 IMAD.MOV.U32 R72, RZ, RZ, R69 ;  /* 0x000000ffff48d224 */ /* 0x000fe200078e0045 */
[----:B------:R-:W-:Y:S02]  /*eff0*/  ISETP.NE.AND P4, PT, R64, 0x65, PT ;  /* 0x000000654000780c */ /* 0x000fe40003f85270 */
[----:B------:R-:W-:Y:S02]  /*f000*/  IADD3 R42, P6, PT, R42, R70, RZ ;  /* 0x000000462a2a7210 */ /* 0x000fe40007fde0ff */
[----:B------:R-:W-:Y:S02]  /*f010*/  FSEL R40, R44, R40, P3 ;  /* 0x000000282c287208 */ /* 0x000fe40001800000 */
[----:B------:R-:W-:Y:S01]  /*f020*/  SEL R41, R45, R41, P3 ;  /* 0x000000292d297207 */ /* 0x000fe20001800000 */
[----:B------:R-:W-:-:S06]  /*f030*/  IMAD.X R43, R43, 0x1, R72, P6 ;  /* 0x000000012b2b7824 */ /* 0x000fcc00030e0648 */
[----:B------:R-:W-:-:S13]  /*f040*/  VOTE.ALL P4, P4 ;  /* 0x0000000000ff7806 */ /* 0x000fda0002080000 */
.L_x_376:
[----:B------:R-:W-:Y:S05]  /*f050*/  @P4 BRA `(.L_x_224) ;  /* 0xfffffff400f84947 */ /* 0x000fea000383ffff */
.L_x_217:
[----:B------:R-:W-:Y:S01]  /*f060*/  ISETP.NE.AND P4, PT, R4, RZ, PT ;  /* 0x000000ff0400720c */ /* 0x000fe20003f85270 */
[----:B------:R-:W-:Y:S01]  /*f070*/  BSSY.RECONVERGENT B0, `(.L_x_225) ;  /* 0x000001d000007945 */ /* 0x000fe20003800200 */
[----:B------:R-:W-:-:S11]  /*f080*/  ISETP.NE.AND P3, PT, R3, RZ, PT ;  /* 0x000000ff0300720c */ /* 0x000fd60003f65270 */
[----:B------:R-:W0:Y:S01]  /*f090*/  @!P4 S2R R45, SR_CgaCtaId ;  /* 0x00000000002dc919 */ /* 0x000e220000008800 */
[----:B------:R-:W-:-:S04]  /*f0a0*/  @!P4 MOV R4, 0x400 ;  /* 0x000004000004c802 */ /* 0x000fc80000000f00 */
[----:B0-----:R-:W-:Y:S01]  /*f0b0*/  @!P4 LEA R55, R45, R4, 0x18 ;  /* 0x000000042d37c211 */ /* 0x001fe200078ec0ff */
        /* <DEDUP_REMOVED lines=10> */
[----:B------:R-:W-:-:S02]  /*f160*/  FSEL R36, R40, R36, P3 ;  /* 0x0000002428247208 */ /* 0x000fc40001800000 */
[----:B------:R-:W-:Y:S01]  /*f170*/  SEL R37, R41, R37, P3 ;  /* 0x0000002529257207 */ /* 0x000fe20001800000 */
        /* <DEDUP_REMOVED lines=12> */
.L_x_226:
[----:B------:R-:W-:Y:S05]  /*f240*/  BSYNC.RECONVERGENT B0 ;  /* 0x0000000000007941 */ /* 0x000fea0003800200 */
.L_x_225:
[----:B------:R1:W-:Y:S01]  /*f250*/  @!P4 STS.64 [R55+0x88], R42 ;  /* 0x0000882a3700c388 */ /* 0x0003e20000000a00 */
[----:B------:R-:W-:Y:S02]  /*f260*/  @!P4 IMAD.MOV.U32 R52, RZ, RZ, R42 ;  /* 0x000000ffff34c224 */ /* 0x000fe400078e002a */
[----:B------:R-:W-:Y:S01]  /*f270*/  @!P4 IMAD.MOV.U32 R51, RZ, RZ, R43 ;  /* 0x000000ffff33c224 */ /* 0x000fe200078e002b */
[----:B------:R1:W-:Y:S01]  /*f280*/  @!P4 STS.64 [R55+0x90], R40 ;  /* 0x000090283700c388 */ /* 0x0003e20000000a00 */
[----:B------:R-:W-:Y:S02]  /*f290*/  @!P4 IMAD.MOV.U32 R53, RZ, RZ, R40 ;  /* 0x000000ffff35c224 */ /* 0x000fe400078e0028 */
[----:B------:R-:W-:-:S07]  /*f2a0*/  @!P4 IMAD.MOV.U32 R56, RZ, RZ, R41 ;  /* 0x000000ffff38c224 */ /* 0x000fce00078e0029 */
.L_x_206:
[C---:B------:R-:W-:Y:S01]  /*f2b0*/  ISETP.NE.AND P5, PT, R3.reuse, RZ, PT ;  /* 0x000000ff0300720c */ /* 0x040fe20003fa5270 */
[----:B------:R-:W-:Y:S01]  /*f2c0*/  IMAD.MOV.U32 R4, RZ, RZ, 0x9 ;  /* 0x00000009ff047424 */ /* 0x000fe200078e00ff */
[----:B------:R-:W-:Y:S01]  /*f2d0*/  ISETP.NE.AND P3, PT, R6, R7, PT ;  /* 0x000000070600720c */ /* 0x000fe20003f65270 */
[----:B------:R-:W-:Y:S05]  /*f2e0*/  WARPSYNC.ALL ;  /* 0x0000000000007948 */ /* 0x000fea0003800000 */
[CC--:B0-----:R-:W-:Y:S01]  /*f2f0*/  IMAD R35, R3.reuse, R4.reuse, 0x2 ;  /* 0x0000000203237424 */ /* 0x0c1fe200078e0204 */
[----:B------:R-:W-:Y:S01]  /*f300*/  BAR.SYNC.DEFER_BLOCKING 0x0 ;  /* 0x0000000000007b1d */ /* 0x000fe20000010000 */
[----:B------:R-:W-:Y:S01]  /*f310*/  SEL R59, RZ, 0x1, !P1 ;  /* 0x00000001ff3b7807 */ /* 0x000fe20004800000 */
[----:B------:R-:W-:Y:S01]  /*f320*/  IMAD R39, R3, R4, 0x4 ;  /* 0x0000000403277424 */ /* 0x000fe200078e0204 */
[----:B------:R-:W-:-:S02]  /*f330*/  SEL R38, RZ, 0x1, !P0 ;  /* 0x00000001ff267807 */ /* 0x000fc40004000000 */
[----:B------:R-:W-:Y:S01]  /*f340*/  ISETP.EQ.U32.AND P4, PT, R0, R35, PT ;  /* 0x000000230000720c */ /* 0x000fe20003f82070 */
[----:B------:R-:W-:Y:S03]  /*f350*/  BSSY.RECONVERGENT B0, `(.L_x_227) ;  /* 0x000000f000007945 */ /* 0x000fe60003800200 */
[----:B------:R-:W-:Y:S01]  /*f360*/  ISETP.EQ.OR.EX P3, PT, R2, RZ, P3, P4 ;  /* 0x000000ff0200720c */ /* 0x000fe20001f62740 */
[----:B------:R-:W-:-:S12]  /*f370*/  @!P5 BRA `(.L_x_228) ;  /* 0x000000000030d947 */ /* 0x000fd80003800000 */
[----:B------:R-:W0:Y:S01]  /*f380*/  S2UR UR6, SR_CgaCtaId ;  /* 0x00000000000679c3 */ /* 0x000e220000008800 */
[----:B------:R-:W-:Y:S01]  /*f390*/  UMOV UR5, 0x400 ;  /* 0x0000040000057882 */ /* 0x000fe20000000000 */
[----:B------:R-:W-:Y:S01]  /*f3a0*/  ISETP.EQ.U32.AND P6, PT, R52, RZ, PT ;  /* 0x000000ff3400720c */ /* 0x000fe20003fc2070 */
[----:B0-----:R-:W-:-:S09]  /*f3b0*/  ULEA UR5, UR6, UR5, 0x18 ;  /* 0x0000000506057291 */ /* 0x001fd2000f8ec0ff */
[----:B------:R-:W0:Y:S04]  /*f3c0*/  LDS.64 R34, [UR5+0x90] ;  /* 0x00009005ff227984 */ /* 0x000e280008000a00 */
[----:B------:R-:W2:Y:S01]  /*f3d0*/  LDS.64 R36, [UR5+0x88] ;  /* 0x00008805ff247984 */ /* 0x000ea20008000a00 */
[----:B0-----:R-:W-:Y:S02]  /*f3e0*/  FSETP.GT.AND P4, PT, R34, R53, PT ;  /* 0x000000352200720b */ /* 0x001fe40003f84000 */
[----:B--2---:R-:W-:Y:S02]  /*f3f0*/  IADD3 R52, P5, PT, R36, R52, RZ ;  /* 0x0000003424347210 */ /* 0x004fe40007fbe0ff */
[----:B------:R-:W-:-:S03]  /*f400*/  ISETP.EQ.AND.EX P4, PT, R51, RZ, P4, P6 ;  /* 0x000000ff3300720c */ /* 0x000fc60002782360 */
[----:B------:R-:W-:Y:S01]  /*f410*/  IMAD.X R51, R37, 0x1, R51, P5 ;  /* 0x0000000125337824 */ /* 0x000fe200028e0633 */
[----:B------:R-:W-:Y:S02]  /*f420*/  FSEL R53, R34, R53, P4 ;  /* 0x0000003522357208 */ /* 0x000fe40002000000 */
[----:B------:R-:W-:-:S07]  /*f430*/  SEL R56, R35, R56, P4 ;  /* 0x0000003823387207 */ /* 0x000fce0002000000 */
.L_x_228:
[----:B------:R-:W-:Y:S05]  /*f440*/  BSYNC.RECONVERGENT B0 ;  /* 0x0000000000007941 */ /* 0x000fea0003800200 */
.L_x_227:
[----:B-1----:R-:W-:Y:S01]  /*f450*/  IADD3 R55, P5, PT, R38, R59, RZ ;  /* 0x0000003b26377210 */ /* 0x002fe20007fbe0ff */
[----:B------:R-:W-:Y:S01]  /*f460*/  BSSY.RECONVERGENT B0, `(.L_x_229) ;  /* 0x0000015000007945 */ /* 0x000fe20003800200 */
[----:B------:R-:W-:Y:S02]  /*f470*/  SEL R36, RZ, 0x1, !P3 ;  /* 0x00000001ff247807 */ /* 0x000fe40005800000 */
[----:B------:R-:W-:Y:S01]  /*f480*/  FSETP.LEU.OR P6, PT, R53, R32, P1 ;  /* 0x000000203500720b */ /* 0x000fe20000fcb400 */
[----:B------:R-:W-:Y:S01]  /*f490*/  IMAD.X R58, RZ, RZ, RZ, P5 ;  /* 0x000000ffff3a7224 */ /* 0x000fe200028e06ff */
[----:B------:R-:W-:Y:S02]  /*f4a0*/  ISETP.EQ.U32.AND P4, PT, R0, R39, PT ;  /* 0x000000270000720c */ /* 0x000fe40003f82070 */
[----:B------:R-:W-:Y:S02]  /*f4b0*/  IADD3 R39, P5, PT, R36, R55, RZ ;  /* 0x0000003724277210 */ /* 0x000fe40007fbe0ff */
[----:B------:R-:W-:-:S02]  /*f4c0*/  FSEL R35, R32, R53, P6 ;  /* 0x0000003520237208 */ /* 0x000fc40003000000 */
[----:B------:R-:W-:Y:S01]  /*f4d0*/  SEL R34, R33, R56, P6 ;  /* 0x0000003821227207 */ /* 0x000fe20003000000 */
[----:B------:R-:W-:Y:S01]  /*f4e0*/  IMAD.X R40, RZ, RZ, R58, P5 ;  /* 0x000000ffff287224 */ /* 0x000fe200028e063a */
[----:B------:R-:W-:Y:S01]  /*f4f0*/  SEL R32, RZ, 0x1, !P2 ;  /* 0x00000001ff207807 */ /* 0x000fe20005000000 */
[----:B------:R-:W-:Y:S01]  /*f500*/  IMAD.MOV.U32 R33, RZ, RZ, R30 ;  /* 0x000000ffff217224 */ /* 0x000fe200078e001e */
[----:B------:R-:W-:Y:S02]  /*f510*/  ISETP.NE.AND P6, PT, R8, R9, PT ;  /* 0x000000090800720c */ /* 0x000fe40003fc5270 */
[----:B------:R-:W-:Y:S01]  /*f520*/  IADD3 R41, P5, PT, R39, R32, RZ ;  /* 0x0000002027297210 */ /* 0x000fe20007fbe0ff */
[----:B------:R-:W-:Y:S01]  /*f530*/  IMAD.MOV.U32 R32, RZ, RZ, R31 ;  /* 0x000000ffff207224 */ /* 0x000fe200078e001f */
[----:B------:R-:W-:Y:S01]  /*f540*/  ISETP.EQ.OR.EX P4, PT, R2, RZ, P6, P4 ;  /* 0x000000ff0200720c */ /* 0x000fe20003782740 */
[----:B------:R-:W-:-:S12]  /*f550*/  @P0 BRA `(.L_x_230) ;  /* 0x0000000000140947 */ /* 0x000fd80003800000 */
[----:B------:R-:W-:Y:S01]  /*f560*/  FSETP.GT.AND P6, PT, R35, R30, PT ;  /* 0x0000001e2300720b */ /* 0x000fe20003fc4000 */
[----:B------:R-:W-:Y:S02]  /*f570*/  IMAD.MOV.U32 R33, RZ, RZ, R35 ;  /* 0x000000ffff217224 */ /* 0x000fe400078e0023 */
[----:B------:R-:W-:-:S10]  /*f580*/  IMAD.MOV.U32 R32, RZ, RZ, R34 ;  /* 0x000000ffff207224 */ /* 0x000fd400078e0022 */
[----:B------:R-:W-:Y:S02]  /*f590*/  @!P6 IMAD.MOV.U32 R33, RZ, RZ, R30 ;  /* 0x000000ffff21e224 */ /* 0x000fe400078e001e */
[----:B------:R-:W-:-:S07]  /*f5a0*/  @!P6 IMAD.MOV.U32 R32, RZ, RZ, R31 ;  /* 0x000000ffff20e224 */ /* 0x000fce00078e001f */
.L_x_230:
[----:B------:R-:W-:Y:S05]  /*f5b0*/  BSYNC.RECONVERGENT B0 ;  /* 0x0000000000007941 */ /* 0x000fea0003800200 */
.L_x_229:
        /* <DEDUP_REMOVED lines=9> */
.L_x_232:
[----:B------:R-:W-:Y:S05]  /*f650*/  BSYNC.RECONVERGENT B0 ;  /* 0x0000000000007941 */ /* 0x000fea0003800200 */
.L_x_231:
[----:B------:R-:W-:Y:S01]  /*f660*/  BSSY.RECONVERGENT B0, `(.L_x_233) ;  /* 0x000000b000007945 */ /* 0x000fe20003800200 */
[----:B------:R-:W-:Y:S01]  /*f670*/  IMAD.MOV.U32 R29, RZ, RZ, R26 ;  /* 0x000000ffff1d7224 */ /* 0x000fe200078e001a */
[----:B------:R-:W-:Y:S01]  /*f680*/  SEL R36, RZ, 0x1, !P4 ;  /* 0x00000001ff247807 */ /* 0x000fe20006000000 */
        /* <DEDUP_REMOVED lines=8> */
.L_x_234:
[----:B------:R-:W-:Y:S05]  /*f710*/  BSYNC.RECONVERGENT B0 ;  /* 0x0000000000007941 */ /* 0x000fea0003800200 */
.L_x_233:
[C---:B------:R-:W-:Y:S01]  /*f720*/  IADD3 R26, P5, P6, R52.reuse, R41, R36 ;  /* 0x00000029341a7210 */ /* 0x040fe20007ebe024 */
[----:B------:R-:W-:Y:S01]  /*f730*/  BSSY.RECONVERGENT B0, `(.L_x_235) ;  /* 0x000000b000007945 */ /* 0x000fe20003800200 */
[----:B------:R-:W-:Y:S02]  /*f740*/  IMAD.MOV.U32 R27, RZ, RZ, R24 ;  /* 0x000000ffff1b7224 */ /* 0x000fe400078e0018 */
[----:B------:R-:W-:Y:S01]  /*f750*/  IADD3.X R37, PT, PT, R51, R42, RZ, P5, P6 ;  /* 0x0000002a33257210 */ /* 0x000fe20002fec4ff */
        /* <DEDUP_REMOVED lines=8> */
.L_x_236:
[----:B------:R-:W-:Y:S05]  /*f7e0*/  BSYNC.RECONVERGENT B0 ;  /* 0x0000000000007941 */ /* 0x000fea0003800200 */
.L_x_235:
[C---:B------:R-:W-:Y:S01]  /*f7f0*/  IADD3 R55, P5, PT, R52.reuse, R55, RZ ;  /* 0x0000003734377210 */ /* 0x040fe20007fbe0ff */
[----:B------:R-:W-:Y:S01]  /*f800*/  IMAD.X R62, RZ, RZ, R51, P6 ;  /* 0x000000ffff3e7224 */ /* 0x000fe200030e0633 */
[C---:B------:R-:W-:Y:S01]  /*f810*/  IADD3 R38, P6, PT, R52.reuse, R39, RZ ;  /* 0x0000002734267210 */ /* 0x040fe20007fde0ff */
[----:B------:R-:W-:Y:S01]  /*f820*/  IMAD R25, R3, R4, 0x5 ;  /* 0x0000000503197424 */ /* 0x000fe200078e0204 */
[----:B------:R-:W-:Y:S01]  /*f830*/  BSSY.RECONVERGENT B0, `(.L_x_237) ;  /* 0x0000013000007945 */ /* 0x000fe20003800200 */
[C---:B------:R-:W-:Y:S01]  /*f840*/  IMAD.X R58, R51.reuse, 0x1, R58, P5 ;  /* 0x00000001333a7824 */ /* 0x040fe200028e063a */
[C---:B------:R-:W-:Y:S01]  /*f850*/  IADD3 R39, P5, PT, R52.reuse, R41, RZ ;  /* 0x0000002934277210 */ /* 0x040fe20007fbe0ff */
[C---:B------:R-:W-:Y:S01]  /*f860*/  IMAD.X R45, R51.reuse, 0x1, R40, P6 ;  /* 0x00000001332d7824 */ /* 0x040fe200030e0628 */
[----:B------:R-:W-:Y:S01]  /*f870*/  IADD3 R41, P6, PT, R52, R15, RZ ;  /* 0x0000000f34297210 */ /* 0x000fe20007fde0ff */
[----:B------:R-:W-:Y:S02]  /*f880*/  IMAD.MOV.U32 R43, RZ, RZ, R22 ;  /* 0x000000ffff2b7224 */ /* 0x000fe400078e0016 */
[C---:B------:R-:W-:Y:S01]  /*f890*/  IMAD.X R42, R51.reuse, 0x1, R42, P5 ;  /* 0x00000001332a7824 */ /* 0x040fe200028e062a */
[----:B------:R-:W-:Y:S01]  /*f8a0*/  ISETP.EQ.U32.AND P5, PT, R0, R25, PT ;  /* 0x000000190000720c */ /* 0x000fe20003fa2070 */
[----:B------:R-:W-:Y:S01]  /*f8b0*/  IMAD.X R44, R51, 0x1, R16, P6 ;  /* 0x00000001332c7824 */ /* 0x000fe200030e0610 */
[----:B------:R-:W-:Y:S01]  /*f8c0*/  ISETP.NE.AND P6, PT, R9, R10, PT ;  /* 0x0000000a0900720c */ /* 0x000fe20003fc5270 */
[----:B------:R-:W-:-:S02]  /*f8d0*/  IMAD R15, R3, R4, 0x6 ;  /* 0x00000006030f7424 */ /* 0x000fc400078e0204 */
[----:B------:R-:W-:Y:S01]  /*f8e0*/  IMAD.MOV.U32 R40, RZ, RZ, R23 ;  /* 0x000000ffff287224 */ /* 0x000fe200078e0017 */
[----:B------:R-:W-:-:S13]  /*f8f0*/  ISETP.EQ.OR.EX P5, PT, R2, RZ, P6, P5 ;  /* 0x000000ff0200720c */ /* 0x000fda00037a2750 */
[----:B------:R-:W-:Y:S05]  /*f900*/  @P5 BRA `(.L_x_238) ;  /* 0x0000000000145947 */ /* 0x000fea0003800000 */
[----:B------:R-:W-:Y:S01]  /*f910*/  FSETP.GT.AND P6, PT, R27, R22, PT ;  /* 0x000000161b00720b */ /* 0x000fe20003fc4000 */
[----:B------:R-:W-:Y:S02]  /*f920*/  IMAD.MOV.U32 R43, RZ, RZ, R27 ;  /* 0x000000ffff2b7224 */ /* 0x000fe400078e001b */
[----:B------:R-:W-:-:S10]  /*f930*/  IMAD.MOV.U32 R40, RZ, RZ, R36 ;  /* 0x000000ffff287224 */ /* 0x000fd400078e0024 */
[----:B------:R-:W-:Y:S02]  /*f940*/  @!P6 IMAD.MOV.U32 R43, RZ, RZ, R22 ;  /* 0x000000ffff2be224 */ /* 0x000fe400078e0016 */
[----:B------:R-:W-:-:S07]  /*f950*/  @!P6 IMAD.MOV.U32 R40, RZ, RZ, R23 ;  /* 0x000000ffff28e224 */ /* 0x000fce00078e0017 */
.L_x_238:
[----:B------:R-:W-:Y:S05]  /*f960*/  BSYNC.RECONVERGENT B0 ;  /* 0x0000000000007941 */ /* 0x000fea0003800200 */
.L_x_237:
[----:B------:R-:W-:Y:S01]  /*f970*/  P2R R16, PR, RZ, 0x1 ;  /* 0x00000001ff107803 */ /* 0x000fe20000000000 */
[----:B------:R-:W-:Y:S01]  /*f980*/  BSSY.RECONVERGENT B0, `(.L_x_239) ;  /* 0x0000010000007945 */ /* 0x000fe20003800200 */
[----:B------:R-:W-:Y:S01]  /*f990*/  ISETP.NE.AND P0, PT, R10, R11, PT ;  /* 0x0000000b0a00720c */ /* 0x000fe20003f05270 */
[----:B------:R-:W-:Y:S01]  /*f9a0*/  IMAD R61, R3, R4, 0x7 ;  /* 0x00000007033d7424 */ /* 0x000fe200078e0204 */
[----:B------:R-:W-:Y:S01]  /*f9b0*/  ISETP.EQ.U32.AND P6, PT, R0, R15, PT ;  /* 0x0000000f0000720c */ /* 0x000fe20003fc2070 */
[----:B------:R-:W-:-:S03]  /*f9c0*/  IMAD.MOV.U32 R46, RZ, RZ, R21 ;  /* 0x000000ffff2e7224 */ /* 0x000fc600078e0015 */
[----:B------:R-:W-:Y:S02]  /*f9d0*/  ISETP.EQ.OR.EX P6, PT, R2, RZ, P0, P6 ;  /* 0x000000ff0200720c */ /* 0x000fe400007c2760 */
[----:B------:R-:W-:-:S05]  /*f9e0*/  IADD3 R47, P0, PT, R52, R17, RZ ;  /* 0x00000011342f7210 */ /* 0x000fca0007f1e0ff */
[----:B------:R-:W-:Y:S01]  /*f9f0*/  IMAD.X R54, R51, 0x1, R49, P0 ;  /* 0x0000000133367824 */ /* 0x000fe200000e0631 */
[----:B------:R-:W-:Y:S01]  /*fa00*/  ISETP.NE.AND P0, PT, R16, RZ, PT ;  /* 0x000000ff1000720c */ /* 0x000fe20003f05270 */
[----:B------:R-:W-:-:S04]  /*fa10*/  IMAD.MOV.U32 R49, RZ, RZ, R20 ;  /* 0x000000ffff317224 */ /* 0x000fc800078e0014 */
[----:B------:R-:W-:Y:S08]  /*fa20*/  @P6 BRA `(.L_x_240) ;  /* 0x0000000000146947 */ /* 0x000ff00003800000 */
[----:B------:R-:W-:Y:S01]  /*fa30*/  FSETP.GT.AND P6, PT, R43, R20, PT ;  /* 0x000000142b00720b */ /* 0x000fe20003fc4000 */
[----:B------:R-:W-:Y:S02]  /*fa40*/  IMAD.MOV.U32 R49, RZ, RZ, R43 ;  /* 0x000000ffff317224 */ /* 0x000fe400078e002b */
[----:B------:R-:W-:-:S10]  /*fa50*/  IMAD.MOV.U32 R46, RZ, RZ, R40 ;  /* 0x000000ffff2e7224 */ /* 0x000fd400078e0028 */
[----:B------:R-:W-:Y:S02]  /*fa60*/  @!P6 IMAD.MOV.U32 R49, RZ, RZ, R20 ;  /* 0x000000ffff31e224 */ /* 0x000fe400078e0014 */
[----:B------:R-:W-:-:S07]  /*fa70*/  @!P6 IMAD.MOV.U32 R46, RZ, RZ, R21 ;  /* 0x000000ffff2ee224 */ /* 0x000fce00078e0015 */
.L_x_240:
[----:B------:R-:W-:Y:S05]  /*fa80*/  BSYNC.RECONVERGENT B0 ;  /* 0x0000000000007941 */ /* 0x000fea0003800200 */
.L_x_239:
[----:B------:R-:W0:Y:S01]  /*fa90*/  S2R R17, SR_CgaCtaId ;  /* 0x0000000000117919 */ /* 0x000e220000008800 */
[----:B------:R-:W-:Y:S01]  /*faa0*/  P2R R16, PR, RZ, 0x1 ;  /* 0x00000001ff107803 */ /* 0x000fe20000000000 */
[----:B------:R-:W-:Y:S01]  /*fab0*/  BSSY.RECONVERGENT B0, `(.L_x_241) ;  /* 0x0000014000007945 */ /* 0x000fe20003800200 */
[----:B------:R-:W-:Y:S02]  /*fac0*/  ISETP.NE.AND P0, PT, R11, R12, PT ;  /* 0x0000000c0b00720c */ /* 0x000fe40003f05270 */
[----:B------:R-:W-:Y:S02]  /*fad0*/  ISETP.EQ.U32.AND P6, PT, R0, R61, PT ;  /* 0x0000003d0000720c */ /* 0x000fe40003fc2070 */
[----:B------:R-:W-:Y:S02]  /*fae0*/  MOV R24, 0x400 ;  /* 0x0000040000187802 */ /* 0x000fe40000000f00 */
[----:B------:R-:W-:Y:S02]  /*faf0*/  ISETP.EQ.OR.EX P6, PT, R2, RZ, P0, P6 ;  /* 0x000000ff0200720c */ /* 0x000fe400007c2760 */
[----:B------:R-:W-:Y:S01]  /*fb00*/  IADD3 R57, P0, PT, R52, R48, RZ ;  /* 0x0000003034397210 */ /* 0x000fe20007f1e0ff */
[----:B------:R-:W-:-:S04]  /*fb10*/  IMAD.MOV.U32 R48, RZ, RZ, R18 ;  /* 0x000000ffff307224 */ /* 0x000fc800078e0012 */
[----:B------:R-:W-:Y:S01]  /*fb20*/  IMAD.X R60, R51, 0x1, R50, P0 ;  /* 0x00000001333c7824 */ /* 0x000fe200000e0632 */
[----:B------:R-:W-:Y:S01]  /*fb30*/  ISETP.NE.AND P0, PT, R16, RZ, PT ;  /* 0x000000ff1000720c */ /* 0x000fe20003f05270 */
[----:B------:R-:W-:Y:S01]  /*fb40*/  IMAD.MOV.U32 R50, RZ, RZ, R19 ;  /* 0x000000ffff327224 */ /* 0x000fe200078e0013 */
[----:B0-----:R-:W-:-:S05]  /*fb50*/  LEA R24, R17, R24, 0x18 ;  /* 0x0000001811187211 */ /* 0x001fca00078ec0ff */
[----:B------:R0:W1:Y:S04]  /*fb60*/  LDS.64 R22, [R24+0xc8] ;  /* 0x0000c80018167984 */ /* 0x0000680000000a00 */
[----:B------:R0:W2:Y:S04]  /*fb70*/  LDS.64 R16, [R24+0xb8] ;  /* 0x0000b80018107984 */ /* 0x0000a80000000a00 */
[----:B------:R0:W3:Y:S01]  /*fb80*/  LDS.64 R20, [R24+0xc0] ;  /* 0x0000c00018147984 */ /* 0x0000e20000000a00 */
[----:B------:R-:W-:Y:S05]  /*fb90*/  @P6 BRA `(.L_x_242) ;  /* 0x0000000000146947 */ /* 0x000fea0003800000 */
[----:B------:R-:W-:Y:S01]  /*fba0*/  FSETP.GT.AND P6, PT, R49, R18, PT ;  /* 0x000000123100720b */ /* 0x000fe20003fc4000 */
[----:B------:R-:W-:Y:S02]  /*fbb0*/  IMAD.MOV.U32 R48, RZ, RZ, R49 ;  /* 0x000000ffff307224 */ /* 0x000fe400078e0031 */
[----:B------:R-:W-:-:S10]  /*fbc0*/  IMAD.MOV.U32 R50, RZ, RZ, R46 ;  /* 0x000000ffff327224 */ /* 0x000fd400078e002e */
[----:B------:R-:W-:Y:S02]  /*fbd0*/  @!P6 IMAD.MOV.U32 R48, RZ, RZ, R18 ;  /* 0x000000ffff30e224 */ /* 0x000fe400078e0012 */
[----:B------:R-:W-:-:S07]  /*fbe0*/  @!P6 IMAD.MOV.U32 R50, RZ, RZ, R19 ;  /* 0x000000ffff32e224 */ /* 0x000fce00078e0013 */
.L_x_242:
[----:B------:R-:W-:Y:S05]  /*fbf0*/  BSYNC.RECONVERGENT B0 ;  /* 0x0000000000007941 */ /* 0x000fea0003800200 */
.L_x_241:
[----:B-1----:R-:W-:Y:S01]  /*fc00*/  ISETP.GE.U32.AND P6, PT, R22, 0x101, PT ;  /* 0x000001011600780c */ /* 0x002fe20003fc6070 */
[----:B------:R-:W-:Y:S03]  /*fc10*/  BSSY.RECONVERGENT B0, `(.L_x_243) ;  /* 0x0000148000007945 */ /* 0x000fe60003800200 */
[----:B------:R-:W-:-:S13]  /*fc20*/  ISETP.GE.AND.EX P6, PT, R23, RZ, PT, P6 ;  /* 0x000000ff1700720c */ /* 0x000fda0003fc6360 */
[----:B------:R-:W-:Y:S05]  /*fc30*/  @!P6 BRA `(.L_x_244) ;  /* 0x0000000800b4e947 */ /* 0x000fea0003800000 */
[----:B------:R-:W1:Y:S01]  /*fc40*/  LDS.64 R18, [R24+0xa8] ;  /* 0x0000a80018127984 */ /* 0x000e620000000a00 */
[----:B------:R-:W-:Y:S01]  /*fc50*/  ISETP.NE.U32.AND P6, PT, R0, R15, PT ;  /* 0x0000000f0000720c */ /* 0x000fe20003fc5070 */
[----:B------:R-:W-:Y:S01]  /*fc60*/  IMAD R37, R3, R4, 0x8 ;  /* 0x0000000803257424 */ /* 0x000fe200078e0204 */
[----:B------:R-:W4:Y:S01]  /*fc70*/  LDCU.64 UR12, c[0x0][0x398] ;  /* 0x00007300ff0c77ac */ /* 0x000f220008000a00 */
[----:B------:R-:W-:Y:S01]  /*fc80*/  BSSY.RECONVERGENT B1, `(.L_x_245) ;  /* 0x00000a7000017945 */ /* 0x000fe20003800200 */
[----:B------:R-:W0:Y:S01]  /*fc90*/  LDCU.128 UR16, c[0x0][0x3a0] ;  /* 0x00007400ff1077ac */ /* 0x000e220008000c00 */
[--C-:B-1----:R-:W-:Y:S02]  /*fca0*/  @P1 IMAD.IADD R25, R52, 0x1, -R18.reuse ;  /* 0x0000000134191824 */ /* 0x102fe400078e0a12 */
[----:B------:R-:W-:Y:S02]  /*fcb0*/  @P0 IMAD.IADD R59, R59, 0x1, -R18 ;  /* 0x000000013b3b0824 */ /* 0x000fe400078e0a12 */
[--C-:B------:R-:W-:Y:S01]  /*fcc0*/  @P1 IMAD R25, R25, 0xc, R24.reuse ;  /* 0x0000000c19191824 */ /* 0x100fe200078e0218 */
[----:B------:R-:W-:Y:S01]  /*fcd0*/  BAR.SYNC.DEFER_BLOCKING 0x0 ;  /* 0x0000000000007b1d */ /* 0x000fe20000010000 */
[----:B------:R-:W-:-:S02]  /*fce0*/  @P0 IMAD R42, R59, 0xc, R24 ;  /* 0x0000000c3b2a0824 */ /* 0x000fc400078e0218 */
[--C-:B------:R-:W-:Y:S02]  /*fcf0*/  @P3 IMAD.IADD R55, R55, 0x1, -R18.reuse ;  /* 0x0000000137373824 */ /* 0x100fe400078e0a12 */
[----:B------:R-:W-:Y:S02]  /*fd00*/  @P2 IMAD.IADD R15, R38, 0x1, -R18 ;  /* 0x00000001260f2824 */ /* 0x000fe400078e0a12 */
[----:B------:R-:W-:Y:S02]  /*fd10*/  @P3 IMAD R55, R55, 0xc, R24 ;  /* 0x0000000c37373824 */ /* 0x000fe400078e0218 */
[----:B------:R-:W-:Y:S02]  /*fd20*/  @P4 IMAD.IADD R39, R39, 0x1, -R18 ;  /* 0x0000000127274824 */ /* 0x000fe400078e0a12 */
[--C-:B------:R-:W-:Y:S02]  /*fd30*/  @P2 IMAD R4, R15, 0xc, R24.reuse ;  /* 0x0000000c0f042824 */ /* 0x100fe400078e0218 */
[----:B------:R-:W-:Y:S01]  /*fd40*/  @P4 IMAD R39, R39, 0xc, R24 ;  /* 0x0000000c27274824 */ /* 0x000fe200078e0218 */
[----:B------:R-:W-:Y:S04]  /*fd50*/  @P1 STS [R25], R14 ;  /* 0x0000000e19001388 */ /* 0x000fe80000000800 */
[----:B------:R-:W-:Y:S04]  /*fd60*/  @P1 STS [R25+0x4], R53 ;  /* 0x0000043519001388 */ /* 0x000fe80000000800 */
[----:B------:R-:W-:Y:S01]  /*fd70*/  @P1 STS [R25+0x8], R56 ;  /* 0x0000083819001388 */ /* 0x000fe20000000800 */
[----:B------:R-:W-:-:S03]  /*fd80*/  ISETP.NE.U32.AND P1, PT, R0, R61, PT ;  /* 0x0000003d0000720c */ /* 0x000fc60003f25070 */
[----:B------:R1:W-:Y:S04]  /*fd90*/  @P0 STS [R42], R5 ;  /* 0x000000052a000388 */ /* 0x0003e80000000800 */
[----:B------:R-:W-:Y:S04]  /*fda0*/  @P0 STS [R42+0x4], R35 ;  /* 0x000004232a000388 */ /* 0x000fe80000000800 */
[----:B------:R-:W-:Y:S01]  /*fdb0*/  @P0 STS [R42+0x8], R34 ;  /* 0x000008222a000388 */ /* 0x000fe20000000800 */
[----:B------:R-:W-:Y:S01]  /*fdc0*/  ISETP.NE.AND P0, PT, R10, R11, PT ;  /* 0x0000000b0a00720c */ /* 0x000fe20003f05270 */
[----:B-1----:R-:W-:-:S02]  /*fdd0*/  @P5 IMAD.IADD R5, R26, 0x1, -R18 ;  /* 0x000000011a055824 */ /* 0x002fc400078e0a12 */
[----:B------:R1:W-:Y:S01]  /*fde0*/  @P3 STS [R55], R6 ;  /* 0x0000000637003388 */ /* 0x0003e20000000800 */
[----:B------:R-:W-:Y:S02]  /*fdf0*/  ISETP.NE.AND.EX P0, PT, R2, RZ, !P0, P6 ;  /* 0x000000ff0200720c */ /* 0x000fe40004705360 */
[----:B------:R-:W-:Y:S01]  /*fe00*/  ISETP.NE.U32.AND P6, PT, R0, R37, PT ;  /* 0x000000250000720c */ /* 0x000fe20003fc5070 */
[----:B------:R-:W-:Y:S04]  /*fe10*/  @P3 STS [R55+0x4], R33 ;  /* 0x0000042137003388 */ /* 0x000fe80000000800 */
[----:B------:R-:W-:Y:S01]  /*fe20*/  @P3 STS [R55+0x8], R32 ;  /* 0x0000082037003388 */ /* 0x000fe20000000800 */
[----:B------:R-:W-:Y:S01]  /*fe30*/  ISETP.NE.AND P3, PT, R11, R12, PT ;  /* 0x0000000c0b00720c */ /* 0x000fe20003f65270 */
[----:B-1----:R-:W-:-:S02]  /*fe40*/  @P5 IMAD R6, R5, 0xc, R24 ;  /* 0x0000000c05065824 */ /* 0x002fc400078e0218 */
[----:B------:R-:W-:Y:S01]  /*fe50*/  @P2 STS [R4], R7 ;  /* 0x0000000704002388 */ /* 0x000fe20000000800 */
[----:B------:R-:W-:Y:S01]  /*fe60*/  ISETP.NE.AND.EX P1, PT, R2, RZ, !P3, P1 ;  /* 0x000000ff0200720c */ /* 0x000fe20005f25310 */
[----:B------:R-:W-:Y:S01]  /*fe70*/  @!P0 IMAD.IADD R41, R41, 0x1, -R18 ;  /* 0x0000000129298824 */ /* 0x000fe200078e0a12 */
[----:B------:R-:W-:Y:S01]  /*fe80*/  ISETP.NE.AND P3, PT, R12, R13, PT ;  /* 0x0000000d0c00720c */ /* 0x000fe20003f65270 */
[----:B------:R-:W-:Y:S02]  /*fe90*/  @P2 STS [R4+0x4], R31 ;  /* 0x0000041f04002388 */ /* 0x000fe40000000800 */
[----:B------:R-:W-:Y:S01]  /*fea0*/  @!P0 IMAD R41, R41, 0xc, R24 ;  /* 0x0000000c29298824 */ /* 0x000fe200078e0218 */
[----:B------:R-:W-:Y:S01]  /*feb0*/  ISETP.NE.AND.EX P6, PT, R2, RZ, !P3, P6 ;  /* 0x000000ff0200720c */ /* 0x000fe20005fc5360 */
[----:B------:R1:W-:Y:S04]  /*fec0*/  @P2 STS [R4+0x8], R30 ;  /* 0x0000081e04002388 */ /* 0x0003e80000000800 */
[----:B------:R0:W-:Y:S02]  /*fed0*/  @P4 STS [R39], R8 ;  /* 0x0000000827004388 */ /* 0x0001e40000000800 */
[----:B------:R-:W-:-:S02]  /*fee0*/  @!P1 IMAD.IADD R47, R47, 0x1, -R18 ;  /* 0x000000012f2f9824 */ /* 0x000fc400078e0a12 */
[----:B------:R0:W-:Y:S02]  /*fef0*/  @P4 STS [R39+0x4], R29 ;  /* 0x0000041d27004388 */ /* 0x0001e40000000800 */
[----:B-1----:R-:W-:Y:S02]  /*ff00*/  @!P1 IMAD R4, R47, 0xc, R24 ;  /* 0x0000000c2f049824 */ /* 0x002fe400078e0218 */
[----:B------:R1:W-:Y:S01]  /*ff10*/  @P4 STS [R39+0x8], R28 ;  /* 0x0000081c27004388 */ /* 0x0003e20000000800 */
[----:B------:R-:W-:-:S03]  /*ff20*/  @!P6 IMAD.IADD R57, R57, 0x1, -R18 ;  /* 0x000000013939e824 */ /* 0x000fc600078e0a12 */
[----:B------:R1:W-:Y:S01]  /*ff30*/  @P5 STS [R6], R9 ;  /* 0x0000000906005388 */ /* 0x0003e20000000800 */
[----:B------:R-:W-:-:S03]  /*ff40*/  @!P6 IMAD R57, R57, 0xc, R24 ;  /* 0x0000000c3939e824 */ /* 0x000fc600078e0218 */
[----:B------:R1:W-:Y:S04]  /*ff50*/  @P5 STS [R6+0x4], R27 ;  /* 0x0000041b06005388 */ /* 0x0003e80000000800 */
[----:B------:R1:W-:Y:S04]  /*ff60*/  @P5 STS [R6+0x8], R36 ;  /* 0x0000082406005388 */ /* 0x0003e80000000800 */
[----:B------:R1:W-:Y:S04]  /*ff70*/  @!P0 STS [R41], R10 ;  /* 0x0000000a29008388 */ /* 0x0003e80000000800 */
[----:B------:R1:W-:Y:S04]  /*ff80*/  @!P0 STS [R41+0x4], R43 ;  /* 0x0000042b29008388 */ /* 0x0003e80000000800 */
[----:B------:R1:W-:Y:S01]  /*ff90*/  @!P0 STS [R41+0x8], R40 ;  /* 0x0000082829008388 */ /* 0x0003e20000000800 */
[----:B------:R-:W-:-:S03]  /*ffa0*/  ISETP.GT.U32.AND P0, PT, R22, R3, PT ;  /* 0x000000031600720c */ /* 0x000fc60003f04070 */
[----:B------:R1:W-:Y:S01]  /*ffb0*/  @!P1 STS [R4], R11 ;  /* 0x0000000b04009388 */ /* 0x0003e20000000800 */
[----:B------:R-:W-:-:S03]  /*ffc0*/  ISETP.GT.U32.AND.EX P0, PT, R23, RZ, PT, P0 ;  /* 0x000000ff1700720c */ /* 0x000fc60003f04100 */
[----:B------:R1:W-:Y:S04]  /*ffd0*/  @!P1 STS [R4+0x4], R49 ;  /* 0x0000043104009388 */ /* 0x0003e80000000800 */
[----:B------:R1:W-:Y:S04]  /*ffe0*/  @!P1 STS [R4+0x8], R46 ;  /* 0x0000082e04009388 */ /* 0x0003e80000000800 */
[----:B------:R1:W-:Y:S04]  /*fff0*/  @!P6 STS [R57], R12 ;  /* 0x0000000c3900e388 */ /* 0x0003e80000000800 */
[----:B------:R1:W-:Y:S04]  /*10000*/  @!P6 STS [R57+0x4], R48 ;  /* 0x000004303900e388 */ /* 0x0003e80000000800 */
[----:B------:R1:W-:Y:S01]  /*10010*/  @!P6 STS [R57+0x8], R50 ;  /* 0x000008323900e388 */ /* 0x0003e20000000800 */
[----:B------:R-:W-:Y:S06]  /*10020*/  BAR.SYNC.DEFER_BLOCKING 0x0 ;  /* 0x0000000000007b1d */ /* 0x000fec0000010000 */
[----:B0---4-:R-:W-:Y:S05]  /*10030*/  @!P0 BRA `(.L_x_246) ;  /* 0x0000000400ac8947 */ /* 0x011fea0003800000 */
[----:B------:R-:W-:Y:S01]  /*10040*/  IMAD.MOV.U32 R51, RZ, RZ, R3 ;  /* 0x000000ffff337224 */ /* 0x000fe200078e0003 */
[----:B------:R-:W-:Y:S01]  /*10050*/  BSSY.RECONVERGENT B2, `(.L_x_247) ;  /* 0x0000038000027945 */ /* 0x000fe20003800200 */
[----:B------:R-:W-:-:S03]  /*10060*/  IMAD.MOV.U32 R53, RZ, RZ, RZ ;  /* 0x000000ffff357224 */ /* 0x000fc600078e00ff */
[----:B------:R-:W-:-:S04]  /*10070*/  LOP3.LUT R5, RZ, R51, RZ, 0x33, !PT ;  /* 0x00000033ff057212 */ /* 0x000fc800078e33ff */
[----:B------:R-:W-:Y:S02]  /*10080*/  IADD3 R26, P0, PT, R22, R5, RZ ;  /* 0x00000005161a7210 */ /* 0x000fe40007f1e0ff */
[----:B------:R-:W-:Y:S02]  /*10090*/  LOP3.LUT R5, RZ, R53, RZ, 0x33, !PT ;  /* 0x00000035ff057212 */ /* 0x000fe400078e33ff */
[----:B-1----:R-:W-:-:S03]  /*100a0*/  LOP3.LUT R4, R26, 0x300, RZ, 0xc0, !PT ;  /* 0x000003001a047812 */ /* 0x002fc600078ec0ff */
[----:B------:R-:W-:Y:S01]  /*100b0*/  IMAD.X R5, R23, 0x1, R5, P0 ;  /* 0x0000000117057824 */ /* 0x000fe200000e0605 */
[----:B------:R-:W-:Y:S02]  /*100c0*/  ISETP.NE.U32.AND P1, PT, R4, 0x300, PT ;  /* 0x000003000400780c */ /* 0x000fe40003f25070 */
[----:B------:R-:W-:Y:S02]  /*100d0*/  ISETP.GE.U32.AND P0, PT, R26, 0x300, PT ;  /* 0x000003001a00780c */ /* 0x000fe40003f06070 */
[----:B------:R-:W-:Y:S02]  /*100e0*/  ISETP.NE.AND.EX P1, PT, RZ, RZ, PT, P1 ;  /* 0x000000ffff00720c */ /* 0x000fe40003f25310 */
[----:B------:R-:W-:-:S11]  /*100f0*/  ISETP.GE.U32.AND.EX P0, PT, R5, RZ, PT, P0 ;  /* 0x000000ff0500720c */ /* 0x000fd60003f06100 */
[----:B------:R-:W-:Y:S05]  /*10100*/  @!P1 BRA `(.L_x_248) ;  /* 0x0000000000b09947 */ /* 0x000fea0003800000 */
[----:B------:R-:W0:Y:S01]  /*10110*/  LDCU.128 UR4, c[0x0][0x3a0] ;  /* 0x00007400ff0477ac */ /* 0x000e220008000c00 */
[----:B------:R-:W-:Y:S01]  /*10120*/  SHF.R.U64 R26, R26, 0x8, R5 ;  /* 0x000000081a1a7819 */ /* 0x000fe20000001205 */
[----:B------:R-:W-:Y:S01]  /*10130*/  IMAD.MOV.U32 R29, RZ, RZ, RZ ;  /* 0x000000ffff1d7224 */ /* 0x000fe200078e00ff */
[----:B------:R-:W-:Y:S01]  /*10140*/  IADD3 R15, P1, PT, R18, R51, RZ ;  /* 0x00000033120f7210 */ /* 0x000fe20007f3e0ff */
[----:B------:R-:W1:Y:S01]  /*10150*/  LDCU.64 UR10, c[0x0][0x398] ;  /* 0x00007300ff0a77ac */ /* 0x000e620008000a00 */
[----:B------:R-:W-:Y:S02]  /*10160*/  IMAD R8, R3, 0xc, R24 ;  /* 0x0000000c03087824 */ /* 0x000fe400078e0218 */
[----:B------:R-:W-:Y:S02]  /*10170*/  VIADD R26, R26, 0x1 ;  /* 0x000000011a1a7836 */ /* 0x000fe40000000000 */
[----:B------:R-:W-:Y:S02]  /*10180*/  IMAD.X R4, R19, 0x1, R53, P1 ;  /* 0x0000000113047824 */ /* 0x000fe400008e0635 */
[C---:B------:R-:W-:Y:S01]  /*10190*/  IMAD.SHL.U32 R10, R15.reuse, 0x4, RZ ;  /* 0x000000040f0a7824 */ /* 0x040fe200078e00ff */
[----:B------:R-:W-:Y:S01]  /*101a0*/  LOP3.LUT R26, R26, 0x3, RZ, 0xc0, !PT ;  /* 0x000000031a1a7812 */ /* 0x000fe200078ec0ff */
[----:B------:R-:W-:Y:S01]  /*101b0*/  VIADD R8, R8, 0x4 ;  /* 0x0000000408087836 */ /* 0x000fe20000000000 */
[----:B------:R-:W-:-:S02]  /*101c0*/  SHF.L.U64.HI R15, R15, 0x2, R4 ;  /* 0x000000020f0f7819 */ /* 0x000fc40000010204 */
        /* <DEDUP_REMOVED lines=8> */
.L_x_249:
[----:B0-----:R-:W0:Y:S01]  /*10250*/  LDS R7, [R8+-0x4] ;  /* 0xfffffc0008077984 */ /* 0x001e220000000800 */
[----:B------:R-:W-:Y:S01]  /*10260*/  IMAD.MOV.U32 R4, RZ, RZ, R10 ;  /* 0x000000ffff047224 */ /* 0x000fe200078e000a */
[----:B------:R-:W-:Y:S01]  /*10270*/  IADD3 R26, P1, PT, R26, -0x1, RZ ;  /* 0xffffffff1a1a7810 */ /* 0x000fe20007f3e0ff */
[----:B------:R-:W-:Y:S01]  /*10280*/  IMAD.MOV.U32 R5, RZ, RZ, R15 ;  /* 0x000000ffff057224 */ /* 0x000fe200078e000f */
[----:B------:R-:W1:Y:S01]  /*10290*/  LDS R9, [R8] ;  /* 0x0000000008097984 */ /* 0x000e620000000800 */
[----:B------:R-:W-:Y:S01]  /*102a0*/  IMAD.MOV.U32 R6, RZ, RZ, R14 ;  /* 0x000000ffff067224 */ /* 0x000fe200078e000e */
[----:B------:R-:W-:Y:S02]  /*102b0*/  IADD3.X R29, PT, PT, R29, -0x1, RZ, P1, !PT ;  /* 0xffffffff1d1d7810 */ /* 0x000fe40000ffe4ff */
[----:B------:R4:W5:Y:S01]  /*102c0*/  LDS R11, [R8+0x4] ;  /* 0x00000400080b7984 */ /* 0x0009620000000800 */
[----:B------:R-:W-:Y:S02]  /*102d0*/  ISETP.NE.U32.AND P1, PT, R26, RZ, PT ;  /* 0x000000ff1a00720c */ /* 0x000fe40003f25070 */
[----:B------:R-:W-:-:S02]  /*102e0*/  IADD3 R14, P2, PT, R14, 0x400, RZ ;  /* 0x000004000e0e7810 */ /* 0x000fc40007f5e0ff */
[----:B------:R-:W-:Y:S02]  /*102f0*/  ISETP.NE.AND.EX P1, PT, R29, RZ, PT, P1 ;  /* 0x000000ff1d00720c */ /* 0x000fe40003f25310 */
[----:B------:R-:W-:Y:S01]  /*10300*/  IADD3 R10, P4, PT, R10, 0x400, RZ ;  /* 0x000004000a0a7810 */ /* 0x000fe20007f9e0ff */
[----:B----4-:R-:W-:-:S04]  /*10310*/  VIADD R8, R8, 0xc00 ;  /* 0x00000c0008087836 */ /* 0x010fc80000000000 */
        /* <DEDUP_REMOVED lines=9> */
[----:B-----5:R0:W-:Y:S01]  /*103b0*/  STG.E desc[UR8][R6.64], R11 ;  /* 0x0000000b06007986 */ /* 0x0201e2000c101908 */
[----:B------:R-:W-:Y:S05]  /*103c0*/  @P1 BRA `(.L_x_249) ;  /* 0xfffffffc00a01947 */ /* 0x000fea000383ffff */
.L_x_248:
[----:B------:R-:W-:Y:S05]  /*103d0*/  BSYNC.RECONVERGENT B2 ;  /* 0x0000000000027941 */ /* 0x000fea0003800200 */
.L_x_247:
[----:B------:R-:W-:Y:S05]  /*103e0*/  @!P0 BRA `(.L_x_246) ;  /* 0x0000000000c08947 */ /* 0x000fea0003800000 */
.L_x_250:
[C---:B0-----:R-:W-:Y:S01]  /*103f0*/  IMAD R4, R51.reuse, 0xc, R24 ;  /* 0x0000000c33047824 */ /* 0x041fe200078e0218 */
[----:B------:R-:W-:Y:S01]  /*10400*/  IADD3 R7, P0, PT, R18, R51, RZ ;  /* 0x0000003312077210 */ /* 0x000fe20007f1e0ff */
[----:B------:R-:W-:-:S03]  /*10410*/  VIADD R51, R51, 0x400 ;  /* 0x0000040033337836 */ /* 0x000fc60000000000 */
[----:B------:R-:W0:Y:S01]  /*10420*/  LDS R25, [R4] ;  /* 0x0000000004197984 */ /* 0x000e220000000800 */
[----:B------:R-:W-:Y:S02]  /*10430*/  IMAD.X R6, R19, 0x1, R53, P0 ;  /* 0x0000000113067824 */ /* 0x000fe400000e0635 */
[C---:B------:R-:W-:Y:S01]  /*10440*/  IMAD.SHL.U32 R26, R7.reuse, 0x4, RZ ;  /* 0x00000004071a7824 */ /* 0x040fe200078e00ff */
[----:B------:R-:W1:Y:S01]  /*10450*/  LDS R29, [R4+0x4] ;  /* 0x00000400041d7984 */ /* 0x000e620000000800 */
[----:B------:R-:W-:Y:S01]  /*10460*/  IMAD.X R8, RZ, RZ, R19, P0 ;  /* 0x000000ffff087224 */ /* 0x000fe200000e0613 */
[----:B------:R-:W-:Y:S01]  /*10470*/  SHF.L.U64.HI R5, R7, 0x2, R6 ;  /* 0x0000000207057819 */ /* 0x000fe20000010206 */
[----:B------:R-:W-:Y:S01]  /*10480*/  IMAD.MOV.U32 R53, RZ, RZ, RZ ;  /* 0x000000ffff357224 */ /* 0x000fe200078e00ff */
[----:B------:R-:W4:Y:S01]  /*10490*/  LDS R31, [R4+0x8] ;  /* 0x00000800041f7984 */ /* 0x000f220000000800 */
[C---:B------:R-:W-:Y:S02]  /*104a0*/  IADD3 R10, P1, PT, R26.reuse, UR12, RZ ;  /* 0x0000000c1a0a7c10 */ /* 0x040fe4000ff3e0ff */
[C---:B------:R-:W-:Y:S01]  /*104b0*/  IADD3 R14, P0, PT, R26.reuse, UR16, RZ ;  /* 0x000000101a0e7c10 */ /* 0x040fe2000ff1e0ff */
[----:B------:R-:W5:Y:S01]  /*104c0*/  LDS R33, [R4+0xc00] ;  /* 0x000c000004217984 */ /* 0x000f620000000800 */
[----:B------:R-:W-:-:S02]  /*104d0*/  IADD3 R26, P2, PT, R26, UR18, RZ ;  /* 0x000000121a1a7c10 */ /* 0x000fc4000ff5e0ff */
[----:B------:R-:W-:Y:S01]  /*104e0*/  SHF.L.U64.HI R8, R7, 0x2, R8 ;  /* 0x0000000207087819 */ /* 0x000fe20000010208 */
[----:B------:R-:W2:Y:S01]  /*104f0*/  LDS R35, [R4+0xc04] ;  /* 0x000c040004237984 */ /* 0x000ea20000000800 */
[C---:B------:R-:W-:Y:S01]  /*10500*/  IADD3.X R11, PT, PT, R5.reuse, UR13, RZ, P1, !PT ;  /* 0x0000000d050b7c10 */ /* 0x040fe20008ffe4ff */
[----:B------:R-:W-:Y:S01]  /*10510*/  IMAD.MOV.U32 R6, RZ, RZ, R14 ;  /* 0x000000ffff067224 */ /* 0x000fe200078e000e */
[C---:B------:R-:W-:Y:S01]  /*10520*/  IADD3.X R15, PT, PT, R5.reuse, UR17, RZ, P0, !PT ;  /* 0x00000011050f7c10 */ /* 0x040fe200087fe4ff */
[----:B------:R-:W3:Y:S01]  /*10530*/  LDS R37, [R4+0xc08] ;  /* 0x000c080004257984 */ /* 0x000ee20000000800 */
[----:B------:R-:W-:Y:S02]  /*10540*/  IADD3.X R27, PT, PT, R5, UR19, RZ, P2, !PT ;  /* 0x00000013051b7c10 */ /* 0x000fe400097fe4ff */
[C---:B------:R-:W-:Y:S01]  /*10550*/  IADD3.X R5, PT, PT, R8.reuse, UR13, RZ, P1, !PT ;  /* 0x0000000d08057c10 */ /* 0x040fe20008ffe4ff */
[----:B------:R-:W3:Y:S01]  /*10560*/  LDS R39, [R4+0x1800] ;  /* 0x0018000004277984 */ /* 0x000ee20000000800 */
[----:B------:R-:W-:-:S02]  /*10570*/  IADD3.X R7, PT, PT, R8, UR17, RZ, P0, !PT ;  /* 0x0000001108077c10 */ /* 0x000fc400087fe4ff */
[----:B------:R-:W-:Y:S01]  /*10580*/  IADD3.X R9, PT, PT, R8, UR19, RZ, P2, !PT ;  /* 0x0000001308097c10 */ /* 0x000fe200097fe4ff */
[----:B------:R-:W3:Y:S01]  /*10590*/  LDS R41, [R4+0x1804] ;  /* 0x0018040004297984 */ /* 0x000ee20000000800 */
[----:B------:R-:W-:Y:S01]  /*105a0*/  IMAD.MOV.U32 R8, RZ, RZ, R26 ;  /* 0x000000ffff087224 */ /* 0x000fe200078e001a */
[----:B------:R-:W-:Y:S02]  /*105b0*/  ISETP.GT.U32.AND P0, PT, R22, R51, PT ;  /* 0x000000331600720c */ /* 0x000fe40003f04070 */
[----:B------:R-:W3:Y:S02]  /*105c0*/  LDS R43, [R4+0x1808] ;  /* 0x00180800042b7984 */ /* 0x000ee40000000800 */
[----:B------:R-:W-:Y:S02]  /*105d0*/  ISETP.GT.U32.AND.EX P0, PT, R23, RZ, PT, P0 ;  /* 0x000000ff1700720c */ /* 0x000fe40003f04100 */
[----:B------:R-:W3:Y:S04]  /*105e0*/  LDS R45, [R4+0x2400] ;  /* 0x00240000042d7984 */ /* 0x000ee80000000800 */
[----:B------:R-:W3:Y:S04]  /*105f0*/  LDS R47, [R4+0x2404] ;  /* 0x00240400042f7984 */ /* 0x000ee80000000800 */
[----:B------:R1:W3:Y:S04]  /*10600*/  LDS R49, [R4+0x2408] ;  /* 0x0024080004317984 */ /* 0x0002e80000000800 */
[----:B0-----:R0:W-:Y:S01]  /*10610*/  STG.E desc[UR8][R10.64], R25 ;  /* 0x000000190a007986 */ /* 0x0011e2000c101908 */
[----:B-1----:R-:W-:-:S03]  /*10620*/  IMAD.MOV.U32 R4, RZ, RZ, R10 ;  /* 0x000000ffff047224 */ /* 0x002fc600078e000a */
[----:B------:R0:W-:Y:S04]  /*10630*/  STG.E desc[UR8][R14.64], R29 ;  /* 0x0000001d0e007986 */ /* 0x0001e8000c101908 */
[----:B----4-:R0:W-:Y:S04]  /*10640*/  STG.E desc[UR8][R26.64], R31 ;  /* 0x0000001f1a007986 */ /* 0x0101e8000c101908 */
[----:B-----5:R0:W-:Y:S04]  /*10650*/  STG.E desc[UR8][R4.64+0x400], R33 ;  /* 0x0004002104007986 */ /* 0x0201e8000c101908 */
[----:B--2---:R0:W-:Y:S04]  /*10660*/  STG.E desc[UR8][R6.64+0x400], R35 ;  /* 0x0004002306007986 */ /* 0x0041e8000c101908 */
[----:B---3--:R0:W-:Y:S04]  /*10670*/  STG.E desc[UR8][R8.64+0x400], R37 ;  /* 0x0004002508007986 */ /* 0x0081e8000c101908 */
[----:B------:R0:W-:Y:S04]  /*10680*/  STG.E desc[UR8][R4.64+0x800], R39 ;  /* 0x0008002704007986 */ /* 0x0001e8000c101908 */
[----:B------:R0:W-:Y:S04]  /*10690*/  STG.E desc[UR8][R6.64+0x800], R41 ;  /* 0x0008002906007986 */ /* 0x0001e8000c101908 */
[----:B------:R0:W-:Y:S04]  /*106a0*/  STG.E desc[UR8][R8.64+0x800], R43 ;  /* 0x0008002b08007986 */ /* 0x0001e8000c101908 */
[----:B------:R0:W-:Y:S04]  /*106b0*/  STG.E desc[UR8][R4.64+0xc00], R45 ;  /* 0x000c002d04007986 */ /* 0x0001e8000c101908 */
[----:B------:R0:W-:Y:S04]  /*106c0*/  STG.E desc[UR8][R6.64+0xc00], R47 ;  /* 0x000c002f06007986 */ /* 0x0001e8000c101908 */
[----:B------:R0:W-:Y:S01]  /*106d0*/  STG.E desc[UR8][R8.64+0xc00], R49 ;  /* 0x000c003108007986 */ /* 0x0001e2000c101908 */
[----:B------:R-:W-:Y:S05]  /*106e0*/  @P0 BRA `(.L_x_250) ;  /* 0xfffffffc00400947 */ /* 0x000fea000383ffff */
.L_x_246:
[----:B------:R-:W-:Y:S05]  /*106f0*/  BSYNC.RECONVERGENT B1 ;  /* 0x0000000000017941 */ /* 0x000fea0003800200 */
.L_x_245:
[----:B------:R-:W-:Y:S05]  /*10700*/  BRA `(.L_x_251) ;  /* 0x0000000800607947 */ /* 0x000fea0003800000 */
.L_x_244:
[----:B------:R-:W-:Y:S04]  /*10710*/  BSSY.RECONVERGENT B1, `(.L_x_252) ;  /* 0x000000f000017945 */ /* 0x000fe80003800200 */
[----:B------:R-:W-:Y:S05]  /*10720*/  @!P1 BRA `(.L_x_253) ;  /* 0x0000000000349947 */ /* 0x000fea0003800000 */
        /* <DEDUP_REMOVED lines=13> */
.L_x_253:
[----:B------:R-:W-:Y:S05]  /*10800*/  BSYNC.RECONVERGENT B1 ;  /* 0x0000000000017941 */ /* 0x000fea0003800200 */
.L_x_252:
[----:B------:R-:W-:Y:S01]  /*10810*/  BSSY.RECONVERGENT B1, `(.L_x_254) ;  /* 0x0000010000017945 */ /* 0x000fe20003800200 */
[----:B------:R-:W-:-:S03]  /*10820*/  ISETP.NE.U32.AND P1, PT, R0, R15, PT ;  /* 0x0000000f0000720c */ /* 0x000fc60003f25070 */
[----:B------:R-:W-:Y:S10]  /*10830*/  @!P0 BRA `(.L_x_255) ;  /* 0x0000000000348947 */ /* 0x000ff40003800000 */
[----:B------:R-:W4:Y:S01]  /*10840*/  LDCU.64 UR4, c[0x0][0x398] ;  /* 0x00007300ff0477ac */ /* 0x000f220008000a00 */
[C---:B-1----:R-:W-:Y:S01]  /*10850*/  IMAD.SHL.U32 R22, R59.reuse, 0x4, RZ ;  /* 0x000000043b167824 */ /* 0x042fe200078e00ff */
        /* <DEDUP_REMOVED lines=11> */
.L_x_255:
[----:B------:R-:W-:Y:S05]  /*10910*/  BSYNC.RECONVERGENT B1 ;  /* 0x0000000000017941 */ /* 0x000fea0003800200 */
.L_x_254:
[----:B------:R-:W-:Y:S01]  /*10920*/  BSSY.RECONVERGENT B1, `(.L_x_256) ;  /* 0x0000011000017945 */ /* 0x000fe20003800200 */
[----:B------:R-:W-:Y:S01]  /*10930*/  ISETP.NE.U32.AND P0, PT, R0, R61, PT ;  /* 0x0000003d0000720c */ /* 0x000fe20003f05070 */
[----:B-1--4-:R-:W-:Y:S02]  /*10940*/  IMAD R23, R3, R4, 0x8 ;  /* 0x0000000803177424 */ /* 0x012fe400078e0204 */
[----:B------:R-:W-:Y:S10]  /*10950*/  @!P3 BRA `(.L_x_257) ;  /* 0x000000000034b947 */ /* 0x000ff40003800000 */
[----:B------:R-:W1:Y:S01]  /*10960*/  LDCU.64 UR4, c[0x0][0x398] ;  /* 0x00007300ff0477ac */ /* 0x000e620008000a00 */
[C---:B------:R-:W-:Y:S01]  /*10970*/  IMAD.SHL.U32 R18, R55.reuse, 0x4, RZ ;  /* 0x0000000437127824 */ /* 0x040fe200078e00ff */
[----:B------:R-:W-:Y:S01]  /*10980*/  SHF.L.U64.HI R58, R55, 0x2, R58 ;  /* 0x00000002373a7819 */ /* 0x000fe2000001023a */
[----:B------:R-:W4:Y:S03]  /*10990*/  LDCU.128 UR12, c[0x0][0x3a0] ;  /* 0x00007400ff0c77ac */ /* 0x000f260008000c00 */
[C---:B-1----:R-:W-:Y:S02]  /*109a0*/  IADD3 R4, P6, PT, R18.reuse, UR4, RZ ;  /* 0x0000000412047c10 */ /* 0x042fe4000ffde0ff */
[----:B----4-:R-:W-:Y:S02]  /*109b0*/  IADD3 R14, P3, PT, R18, UR12, RZ ;  /* 0x0000000c120e7c10 */ /* 0x010fe4000ff7e0ff */
[----:B------:R-:W-:-:S02]  /*109c0*/  IADD3.X R5, PT, PT, R58, UR5, RZ, P6, !PT ;  /* 0x000000053a057c10 */ /* 0x000fc4000b7fe4ff */
[----:B------:R-:W-:Y:S02]  /*109d0*/  IADD3 R18, P6, PT, R18, UR14, RZ ;  /* 0x0000000e12127c10 */ /* 0x000fe4000ffde0ff */
[C---:B------:R-:W-:Y:S01]  /*109e0*/  IADD3.X R15, PT, PT, R58.reuse, UR13, RZ, P3, !PT ;  /* 0x0000000d3a0f7c10 */ /* 0x040fe20009ffe4ff */
[----:B------:R1:W-:Y:S01]  /*109f0*/  STG.E desc[UR8][R4.64], R6 ;  /* 0x0000000604007986 */ /* 0x0003e2000c101908 */
[----:B------:R-:W-:-:S03]  /*10a00*/  IADD3.X R19, PT, PT, R58, UR15, RZ, P6, !PT ;  /* 0x0000000f3a137c10 */ /* 0x000fc6000b7fe4ff */
[----:B------:R1:W-:Y:S04]  /*10a10*/  STG.E desc[UR8][R14.64], R33 ;  /* 0x000000210e007986 */ /* 0x0003e8000c101908 */
[----:B------:R1:W-:Y:S02]  /*10a20*/  STG.E desc[UR8][R18.64], R32 ;  /* 0x0000002012007986 */ /* 0x0003e4000c101908 */
.L_x_257:
[----:B------:R-:W-:Y:S05]  /*10a30*/  BSYNC.RECONVERGENT B1 ;  /* 0x0000000000017941 */ /* 0x000fea0003800200 */
.L_x_256:
        /* <DEDUP_REMOVED lines=16> */
.L_x_259:
[----:B------:R-:W-:Y:S05]  /*10b40*/  BSYNC.RECONVERGENT B1 ;  /* 0x0000000000017941 */ /* 0x000fea0003800200 */
.L_x_258:
[----:B------:R-:W-:Y:S04]  /*10b50*/  BSSY.RECONVERGENT B1, `(.L_x_260) ;  /* 0x000000f000017945 */ /* 0x000fe80003800200 */
[----:B------:R-:W-:Y:S05]  /*10b60*/  @!P4 BRA `(.L_x_261) ;  /* 0x000000000034c947 */ /* 0x000fea0003800000 */
[----:B------:R-:W5:Y:S01]  /*10b70*/  LDCU.64 UR4, c[0x0][0x398] ;  /* 0x00007300ff0477ac */ /* 0x000f620008000a00 */
[C---:B-1--4-:R-:W-:Y:S01]  /*10b80*/  IMAD.SHL.U32 R14, R39.reuse, 0x4, RZ ;  /* 0x00000004270e7824 */ /* 0x052fe200078e00ff */
        /* <DEDUP_REMOVED lines=11> */
.L_x_261:
[----:B------:R-:W-:Y:S05]  /*10c40*/  BSYNC.RECONVERGENT B1 ;  /* 0x0000000000017941 */ /* 0x000fea0003800200 */
.L_x_260:
        /* <DEDUP_REMOVED lines=15> */
.L_x_263:
[----:B------:R-:W-:Y:S05]  /*10d40*/  BSYNC.RECONVERGENT B1 ;  /* 0x0000000000017941 */ /* 0x000fea0003800200 */
.L_x_262:
[----:B------:R-:W-:Y:S01]  /*10d50*/  ISETP.NE.AND P5, PT, R10, R11, PT ;  /* 0x0000000b0a00720c */ /* 0x000fe20003fa5270 */
[----:B------:R-:W-:Y:S01]  /*10d60*/  BSSY.RECONVERGENT B1, `(.L_x_264) ;  /* 0x0000014000017945 */ /* 0x000fe20003800200 */
[----:B------:R-:W-:Y:S02]  /*10d70*/  ISETP.NE.AND.EX P1, PT, R2, RZ, PT, P1 ;  /* 0x000000ff0200720c */ /* 0x000fe40003f25310 */
[----:B------:R-:W-:Y:S02]  /*10d80*/  ISETP.NE.AND P4, PT, R11, R12, PT ;  /* 0x0000000c0b00720c */ /* 0x000fe40003f85270 */
[----:B------:R-:W-:Y:S02]  /*10d90*/  ISETP.NE.AND P2, PT, R12, R13, PT ;  /* 0x0000000d0c00720c */ /* 0x000fe40003f45270 */
[C---:B------:R-:W-:Y:S02]  /*10da0*/  ISETP.NE.AND.EX P0, PT, R2.reuse, RZ, PT, P0 ;  /* 0x000000ff0200720c */ /* 0x040fe40003f05300 */
[----:B------:R-:W-:-:S05]  /*10db0*/  ISETP.NE.AND.EX P3, PT, R2, RZ, PT, P3 ;  /* 0x000000ff0200720c */ /* 0x000fca0003f65330 */
[----:B------:R-:W-:Y:S08]  /*10dc0*/  @!P5 BRA P1, `(.L_x_265) ;  /* 0x000000000034d947 */ /* 0x000ff00000800000 */
[----:B------:R-:W4:Y:S01]  /*10dd0*/  LDCU.64 UR4, c[0x0][0x398] ;  /* 0x00007300ff0477ac */ /* 0x000f220008000a00 */
[C---:B-1----:R-:W-:Y:S01]  /*10de0*/  IMAD.SHL.U32 R8, R41.reuse, 0x4, RZ ;  /* 0x0000000429087824 */ /* 0x042fe200078e00ff */
[----:B------:R-:W-:Y:S01]  /*10df0*/  SHF.L.U64.HI R44, R41, 0x2, R44 ;  /* 0x00000002292c7819 */ /* 0x000fe2000001022c */
[----:B------:R-:W1:Y:S03]  /*10e00*/  LDCU.128 UR12, c[0x0][0x3a0] ;  /* 0x00007400ff0c77ac */ /* 0x000e660008000c00 */
[C---:B----4-:R-:W-:Y:S02]  /*10e10*/  IADD3 R4, P1, PT, R8.reuse, UR4, RZ ;  /* 0x0000000408047c10 */ /* 0x050fe4000ff3e0ff */
        /* <DEDUP_REMOVED lines=8> */
.L_x_265:
[----:B------:R-:W-:Y:S05]  /*10ea0*/  BSYNC.RECONVERGENT B1 ;  /* 0x0000000000017941 */ /* 0x000fea0003800200 */
.L_x_264:
[----:B------:R-:W-:Y:S04]  /*10eb0*/  BSSY.RECONVERGENT B1, `(.L_x_266) ;  /* 0x000000f000017945 */ /* 0x000fe80003800200 */
[----:B------:R-:W-:Y:S05]  /*10ec0*/  @!P4 BRA P0, `(.L_x_267) ;  /* 0x000000000034c947 */ /* 0x000fea0000000000 */
        /* <DEDUP_REMOVED lines=13> */
.L_x_267:
[----:B------:R-:W-:Y:S05]  /*10fa0*/  BSYNC.RECONVERGENT B1 ;  /* 0x0000000000017941 */ /* 0x000fea0003800200 */
.L_x_266:
        /* <DEDUP_REMOVED lines=14> */
.L_x_251:
[----:B------:R-:W-:Y:S05]  /*11090*/  BSYNC.RECONVERGENT B0 ;  /* 0x0000000000007941 */ /* 0x000fea0003800200 */
.L_x_243:
[----:B------:R-:W-:-:S13]  /*110a0*/  ISETP.NE.AND P0, PT, R3, 0xff, PT ;  /* 0x000000ff0300780c */ /* 0x000fda0003f05270 */
[----:B------:R-:W-:Y:S05]  /*110b0*/  @P0 EXIT ;  /* 0x000000000000094d */ /* 0x000fea0003800000 */
[----:B01----:R-:W0:Y:S01]  /*110c0*/  LDC.64 R8, c[0x0][0x3b0] ;  /* 0x0000ec00ff087b82 */ /* 0x003e220000000a00 */
[----:B------:R-:W-:-:S04]  /*110d0*/  ISETP.NE.U32.AND P0, PT, R0, 0x900, PT ;  /* 0x000009000000780c */ /* 0x000fc80003f05070 */
[----:B------:R-:W-:-:S13]  /*110e0*/  ISETP.NE.AND.EX P0, PT, R2, RZ, PT, P0 ;  /* 0x000000ff0200720c */ /* 0x000fda0003f05300 */
[----:B------:R-:W-:Y:S05]  /*110f0*/  @P0 BRA `(.L_x_268) ;  /* 0x00000000003c0947 */ /* 0x000fea0003800000 */
[----:B------:R-:W1:Y:S01]  /*11100*/  LDCU.64 UR4, c[0x0][0x398] ;  /* 0x00007300ff0477ac */ /* 0x000e620008000a00 */
[C---:B--2---:R-:W-:Y:S01]  /*11110*/  IMAD.SHL.U32 R6, R16.reuse, 0x4, RZ ;  /* 0x0000000410067824 */ /* 0x044fe200078e00ff */
[----:B------:R-:W-:Y:S01]  /*11120*/  SHF.L.U64.HI R0, R16, 0x2, R17 ;  /* 0x0000000210007819 */ /* 0x000fe20000010211 */
[----:B------:R-:W4:Y:S03]  /*11130*/  LDCU.128 UR12, c[0x0][0x3a0] ;  /* 0x00007400ff0c77ac */ /* 0x000f260008000c00 */
[C---:B-1----:R-:W-:Y:S02]  /*11140*/  IADD3 R2, P0, PT, R6.reuse, UR4, RZ ;  /* 0x0000000406027c10 */ /* 0x042fe4000ff1e0ff */
[C---:B----4-:R-:W-:Y:S02]  /*11150*/  IADD3 R4, P1, PT, R6.reuse, UR12, RZ ;  /* 0x0000000c06047c10 */ /* 0x050fe4000ff3e0ff */
[----:B------:R-:W-:-:S02]  /*11160*/  IADD3 R6, P2, PT, R6, UR14, RZ ;  /* 0x0000000e06067c10 */ /* 0x000fc4000ff5e0ff */
[C---:B------:R-:W-:Y:S02]  /*11170*/  IADD3.X R3, PT, PT, R0.reuse, UR5, RZ, P0, !PT ;  /* 0x0000000500037c10 */ /* 0x040fe400087fe4ff */
[C---:B------:R-:W-:Y:S02]  /*11180*/  IADD3.X R5, PT, PT, R0.reuse, UR13, RZ, P1, !PT ;  /* 0x0000000d00057c10 */ /* 0x040fe40008ffe4ff */
[----:B------:R-:W-:Y:S01]  /*11190*/  IADD3.X R7, PT, PT, R0, UR15, RZ, P2, !PT ;  /* 0x0000000f00077c10 */ /* 0x000fe200097fe4ff */
[----:B------:R1:W-:Y:S01]  /*111a0*/  STG.E desc[UR8][R2.64], R13 ;  /* 0x0000000d02007986 */ /* 0x0003e2000c101908 */
[----:B------:R-:W-:-:S03]  /*111b0*/  IADD3 R16, P0, PT, R16, 0x1, RZ ;  /* 0x0000000110107810 */ /* 0x000fc60007f1e0ff */
[----:B---3--:R1:W-:Y:S02]  /*111c0*/  STG.E desc[UR8][R4.64], R20 ;  /* 0x0000001404007986 */ /* 0x0083e4000c101908 */
[----:B------:R-:W-:Y:S02]  /*111d0*/  IMAD.X R17, RZ, RZ, R17, P0 ;  /* 0x000000ffff117224 */ /* 0x000fe400000e0611 */
[----:B------:R1:W-:Y:S06]  /*111e0*/  STG.E desc[UR8][R6.64], R21 ;  /* 0x0000001506007986 */ /* 0x0003ec000c101908 */
.L_x_268:
[----:B0-2---:R-:W-:Y:S01]  /*111f0*/  STG.E.64 desc[UR8][R8.64], R16 ;  /* 0x0000001008007986 */ /* 0x005fe2000c101b08 */
[----:B------:R-:W-:Y:S05]  /*11200*/  EXIT ;  /* 0x000000000000794d */ /* 0x000fea0003800000 */
.L_x_77:
[----:B------:R-:W-:Y:S01]  /*11210*/  BSSY B0, `(.L_x_269) ;  /* 0x0000006000007945 */ /* 0x000fe20003800000 */
[----:B------:R-:W-:Y:S01]  /*11220*/  PLOP3.LUT P3, PT, P0, PT, PT, 0x8, 0x80 ;  /* 0x000000000080781c */ /* 0x000fe2000076e170 */
[----:B------:R-:W-:-:S12]  /*11230*/  IMAD.MOV.U32 R54, RZ, RZ, -0x1 ;  /* 0xffffffffff367424 */ /* 0x000fd800078e00ff */
[----:B------:R-:W-:Y:S05]  /*11240*/  WARPSYNC.COLLECTIVE R54, `(.L_x_270) ;  /* 0x0000000036087348 */ /* 0x000fea0003c00000 */
[----:B------:R-:W-:Y:S01]  /*11250*/  VOTE.ANY P3, P3 ;  /* 0x0000000000ff7806 */ /* 0x000fe20001860100 */
[----:B------:R-:W-:-:S12]  /*11260*/  ENDCOLLECTIVE ;  /* 0x000000000000791b */ /* 0x000fd80003800000 */
.L_x_270:
[----:B------:R-:W-:Y:S05]  /*11270*/  BSYNC B0 ;  /* 0x0000000000007941 */ /* 0x000fea0003800000 */
.L_x_269:
[----:B------:R-:W-:Y:S01]  /*11280*/  PLOP3.LUT P0, PT, P3, PT, PT, 0x80, 0x8 ;  /* 0x000000000008781c */ /* 0x000fe20001f0f070 */
[----:B------:R-:W-:-:S12]  /*11290*/  BRA `(.L_x_271) ;  /* 0xffffff4000447947 */ /* 0x000fd8000383ffff */
.L_x_82:
[----:B------:R-:W2:Y:S01]  /*112a0*/  S2R R0, SR_GEMASK ;  /* 0x0000000000007919 */ /* 0x000ea20000003c00 */
[----:B------:R-:W-:Y:S01]  /*112b0*/  BSSY B0, `(.L_x_272) ;  /* 0x0000007000007945 */ /* 0x000fe20003800000 */
[----:B------:R-:W-:Y:S01]  /*112c0*/  ISETP.NE.AND P0, PT, R52, 0x65, PT ;  /* 0x000000653400780c */ /* 0x000fe20003f05270 */
[----:B------:R-:W-:Y:S01]  /*112d0*/  IMAD.MOV.U32 R54, RZ, RZ, -0x1 ;  /* 0xffffffffff367424 */ /* 0x000fe200078e00ff */
[----:B------:R-:W-:-:S13]  /*112e0*/  PLOP3.LUT P3, PT, P1, PT, PT, 0x8, 0x80 ;  /* 0x000000000080781c */ /* 0x000fda0000f6e170 */
[----:B012--5:R-:W-:Y:S05]  /*112f0*/  WARPSYNC.COLLECTIVE R54, `(.L_x_273) ;  /* 0x0000000036087348 */ /* 0x027fea0003c00000 */
[----:B------:R-:W-:Y:S01]  /*11300*/  VOTE.ANY R54, PT, P3 ;  /* 0x0000000000367806 */ /* 0x000fe200018e0100 */
[----:B012--5:R-:W-:Y:S06]  /*11310*/  ENDCOLLECTIVE ;  /* 0x000000000000791b */ /* 0x027fec0003800000 */
.L_x_273:
[----:B------:R-:W-:Y:S05]  /*11320*/  BSYNC B0 ;  /* 0x0000000000007941 */ /* 0x000fea0003800000 */
.L_x_272:
[----:B------:R-:W-:Y:S01]  /*11330*/  LOP3.LUT R54, R54, 0x80000000, R0, 0xec, !PT ;  /* 0x8000000036367812 */ /* 0x000fe200078eec00 */
[----:B------:R-:W-:Y:S02]  /*11340*/  IMAD.MOV.U32 R67, RZ, RZ, R24 ;  /* 0x000000ffff437224 */ /* 0x000fe400078e0018 */
[----:B------:R-:W-:Y:S02]  /*11350*/  IMAD.MOV.U32 R66, RZ, RZ, 0x1 ;  /* 0x00000001ff427424 */ /* 0x000fe400078e00ff */
[C---:B------:R-:W-:Y:S02]  /*11360*/  VIADD R51, R54.reuse, 0xffffffff ;  /* 0xffffffff36337836 */ /* 0x040fe40000000000 */
[C---:B------:R-:W-:Y:S02]  /*11370*/  VIADD R62, R57.reuse, 0x4 ;  /* 0x00000004393e7836 */ /* 0x040fe40000000000 */
[----:B------:R-:W-:Y:S01]  /*11380*/  VIADD R64, R57, 0x10 ;  /* 0x0000001039407836 */ /* 0x000fe20000000000 */
[----:B------:R-:W-:Y:S01]  /*11390*/  LOP3.LUT R51, R54, R51, RZ, 0xc, !PT ;  /* 0x0000003336337212 */ /* 0x000fe200078e0cff */
[----:B------:R-:W-:-:S03]  /*113a0*/  IMAD.MOV.U32 R54, RZ, RZ, -0x1 ;  /* 0xffffffffff367424 */ /* 0x000fc600078e00ff */
[----:B------:R0:W1:Y:S04]  /*113b0*/  POPC R55, R51 ;  /* 0x0000003300377309 */ /* 0x0000680000000000 */
[----:B01----:R-:W-:Y:S05]  /*113c0*/  WARPSYNC.COLLECTIVE R54, `(.L_x_274) ;  /* 0x0000000036087348 */ /* 0x003fea0003c00000 */
[----:B-1----:R1:W2:Y:S02]  /*113d0*/  SHFL.DOWN P4, R68, R67, R66, R55 ;  /* 0x0800004243447389 */ /* 0x0022a40000080037 */
[----:B012---:R-:W-:Y:S05]  /*113e0*/  ENDCOLLECTIVE ;  /* 0x000000000000791b */ /* 0x007fea0003800000 */
.L_x_274:
[----:B------:R-:W-:Y:S01]  /*113f0*/  ISETP.GE.AND P3, PT, R57, R55, PT ;  /* 0x000000373900720c */ /* 0x000fe20003f66270 */
[----:B------:R-:W-:-:S12]  /*11400*/  IMAD.MOV.U32 R67, RZ, RZ, R25 ;  /* 0x000000ffff437224 */ /* 0x000fd800078e0019 */
[----:B------:R-:W-:Y:S01]  /*11410*/  @!P3 ISETP.EQ.U32.AND P2, PT, R24, RZ, PT ;  /* 0x000000ff1800b20c */ /* 0x000fe20003f42070 */
[----:B------:R-:W-:-:S12]  /*11420*/  IMAD.MOV.U32 R53, RZ, RZ, R68 ;  /* 0x000000ffff357224 */ /* 0x000fd800078e0044 */
[----:B------:R-:W-:Y:S05]  /*11430*/  WARPSYNC.COLLECTIVE R54, `(.L_x_275) ;  /* 0x0000000036087348 */ /* 0x000fea0003c00000 */
[----:B------:R0:W1:Y:S02]  /*11440*/  SHFL.DOWN P4, R68, R67, R66, R55 ;  /* 0x0800004243447389 */ /* 0x0000640000080037 */
[----:B01----:R-:W-:Y:S05]  /*11450*/  ENDCOLLECTIVE ;  /* 0x000000000000791b */ /* 0x003fea0003800000 */
.L_x_275:
[----:B------:R-:W-:Y:S02]  /*11460*/  IMAD.MOV.U32 R67, RZ, RZ, R26 ;  /* 0x000000ffff437224 */ /* 0x000fe400078e001a */
[----:B------:R-:W-:-:S07]  /*11470*/  IMAD.MOV.U32 R50, RZ, RZ, R68 ;  /* 0x000000ffff327224 */ /* 0x000fce00078e0044 */
[----:B------:R-:W-:Y:S05]  /*11480*/  WARPSYNC.COLLECTIVE R54, `(.L_x_276) ;  /* 0x0000000036087348 */ /* 0x000fea0003c00000 */
[----:B------:R0:W1:Y:S02]  /*11490*/  SHFL.DOWN P4, R68, R67, R66, R55 ;  /* 0x0800004243447389 */ /* 0x0000640000080037 */
[----:B01----:R-:W-:Y:S05]  /*114a0*/  ENDCOLLECTIVE ;  /* 0x000000000000791b */ /* 0x003fea0003800000 */
.L_x_276:
[----:B------:R-:W-:Y:S02]  /*114b0*/  IMAD.MOV.U32 R67, RZ, RZ, R27 ;  /* 0x000000ffff437224 */ /* 0x000fe400078e001b */
[----:B------:R-:W-:-:S07]  /*114c0*/  IMAD.MOV.U32 R61, RZ, RZ, R68 ;  /* 0x000000ffff3d7224 */ /* 0x000fce00078e0044 */
[----:B------:R-:W-:Y:S05]  /*114d0*/  WARPSYNC.COLLECTIVE R54, `(.L_x_277) ;  /* 0x0000000036087348 */ /* 0x000fea0003c00000 */
[----:B------:R0:W1:Y:S02]  /*114e0*/  SHFL.DOWN P4, R68, R67, R66, R55 ;  /* 0x0800004243447389 */ /* 0x0000640000080037 */
[----:B01----:R-:W-:Y:S05]  /*114f0*/  ENDCOLLECTIVE ;  /* 0x000000000000791b */ /* 0x003fea0003800000 */
.L_x_277:
[----:B------:R-:W-:-:S04]  /*11500*/  @!P3 FSETP.GEU.AND P1, PT, R26, R61, PT ;  /* 0x0000003d1a00b20b */ /* 0x000fc80003f2e000 */
[----:B------:R-:W-:Y:S02]  /*11510*/  @!P3 ISETP.EQ.AND.EX P1, PT, R25, RZ, !P1, P2 ;  /* 0x000000ff1900b20c */ /* 0x000fe40004f22320 */
[----:B------:R-:W-:Y:S02]  /*11520*/  @!P3 IADD3 R53, P2, PT, R53, R24, RZ ;  /* 0x000000183535b210 */ /* 0x000fe40007f5e0ff */
[----:B------:R-:W-:-:S03]  /*11530*/  @!P3 FSEL R61, R61, R26, P1 ;  /* 0x0000001a3d3db208 */ /* 0x000fc60000800000 */
[----:B------:R-:W-:Y:S02]  /*11540*/  @!P3 IMAD.MOV.U32 R24, RZ, RZ, R53 ;  /* 0x000000ffff18b224 */ /* 0x000fe400078e0035 */
[----:B------:R-:W-:Y:S02]  /*11550*/  IMAD.MOV.U32 R66, RZ, RZ, 0x2 ;  /* 0x00000002ff427424 */ /* 0x000fe400078e00ff */
[----:B------:R-:W-:Y:S02]  /*11560*/  IMAD.MOV.U32 R67, RZ, RZ, R24 ;  /* 0x000000ffff437224 */ /* 0x000fe400078e0018 */
[----:B------:R-:W-:Y:S02]  /*11570*/  @!P3 IMAD.X R50, R50, 0x1, R25, P2 ;  /* 0x000000013232b824 */ /* 0x000fe400010e0619 */
[----:B------:R-:W-:Y:S01]  /*11580*/  @!P3 IMAD.MOV.U32 R26, RZ, RZ, R61 ;  /* 0x000000ffff1ab224 */ /* 0x000fe200078e003d */
[----:B------:R-:W-:Y:S01]  /*11590*/  @!P3 SEL R68, R68, R27, P1 ;  /* 0x0000001b4444b207 */ /* 0x000fe20000800000 */
[----:B------:R-:W-:-:S02]  /*115a0*/  @!P3 IMAD.MOV.U32 R25, RZ, RZ, R50 ;  /* 0x000000ffff19b224 */ /* 0x000fc400078e0032 */
[----:B------:R-:W-:Y:S02]  /*115b0*/  VIADD R61, R57, 0x2 ;  /* 0x00000002393d7836 */ /* 0x000fe40000000000 */
[----:B------:R-:W-:-:S07]  /*115c0*/  @!P3 IMAD.MOV.U32 R27, RZ, RZ, R68 ;  /* 0x000000ffff1bb224 */ /* 0x000fce00078e0044 */
[----:B------:R-:W-:Y:S05]  /*115d0*/  WARPSYNC.COLLECTIVE R54, `(.L_x_278) ;  /* 0x0000000036087348 */ /* 0x000fea0003c00000 */
[----:B------:R0:W1:Y:S02]  /*115e0*/  SHFL.DOWN P4, R68, R67, R66, R55 ;  /* 0x0800004243447389 */ /* 0x0000640000080037 */
[----:B01----:R-:W-:Y:S05]  /*115f0*/  ENDCOLLECTIVE ;  /* 0x000000000000791b */ /* 0x003fea0003800000 */
.L_x_278:
[----:B------:R-:W-:Y:S01]  /*11600*/  ISETP.GT.AND P3, PT, R61, R55, PT ;  /* 0x000000373d00720c */ /* 0x000fe20003f64270 */
[----:B------:R-:W-:-:S12]  /*11610*/  IMAD.MOV.U32 R67, RZ, RZ, R25 ;  /* 0x000000ffff437224 */ /* 0x000fd800078e0019 */
[----:B------:R-:W-:Y:S01]  /*11620*/  @!P3 ISETP.EQ.U32.AND P2, PT, R24, RZ, PT ;  /* 0x000000ff1800b20c */ /* 0x000fe20003f42070 */
[----:B------:R-:W-:-:S12]  /*11630*/  IMAD.MOV.U32 R51, RZ, RZ, R68 ;  /* 0x000000ffff337224 */ /* 0x000fd800078e0044 */
[----:B------:R-:W-:Y:S05]  /*11640*/  WARPSYNC.COLLECTIVE R54, `(.L_x_279) ;  /* 0x0000000036087348 */ /* 0x000fea0003c00000 */
[----:B------:R0:W1:Y:S02]  /*11650*/  SHFL.DOWN P4, R68, R67, R66, R55 ;  /* 0x0800004243447389 */ /* 0x0000640000080037 */
[----:B01----:R-:W-:Y:S05]  /*11660*/  ENDCOLLECTIVE ;  /* 0x000000000000791b */ /* 0x003fea0003800000 */
.L_x_279:
[----:B------:R-:W-:Y:S02]  /*11670*/  IMAD.MOV.U32 R67, RZ, RZ, R26 ;  /* 0x000000ffff437224 */ /* 0x000fe400078e001a */
[----:B------:R-:W-:-:S07]  /*11680*/  IMAD.MOV.U32 R50, RZ, RZ, R68 ;  /* 0x000000ffff327224 */ /* 0x000fce00078e0044 */
[----:B------:R-:W-:Y:S05]  /*11690*/  WARPSYNC.COLLECTIVE R54, `(.L_x_280) ;  /* 0x0000000036087348 */ /* 0x000fea0003c00000 */
[----:B------:R0:W1:Y:S02]  /*116a0*/  SHFL.DOWN P4, R68, R67, R66, R55 ;  /* 0x0800004243447389 */ /* 0x0000640000080037 */
[----:B01----:R-:W-:Y:S05]  /*116b0*/  ENDCOLLECTIVE ;  /* 0x000000000000791b */ /* 0x003fea0003800000 */
.L_x_280:
[----:B------:R-:W-:Y:S02]  /*116c0*/  IMAD.MOV.U32 R67, RZ, RZ, R27 ;  /* 0x000000ffff437224 */ /* 0x000fe400078e001b */
[----:B------:R-:W-:-:S07]  /*116d0*/  IMAD.MOV.U32 R63, RZ, RZ, R68 ;  /* 0x000000ffff3f7224 */ /* 0x000fce00078e0044 */
[----:B------:R-:W-:Y:S05]  /*116e0*/  WARPSYNC.COLLECTIVE R54, `(.L_x_281) ;  /* 0x0000000036087348 */ /* 0x000fea0003c00000 */
[----:B------:R0:W1:Y:S02]  /*116f0*/  SHFL.DOWN P4, R68, R67, R66, R55 ;  /* 0x0800004243447389 */ /* 0x0000640000080037 */
[----:B01----:R-:W-:Y:S05]  /*11700*/  ENDCOLLECTIVE ;  /* 0x000000000000791b */ /* 0x003fea0003800000 */
.L_x_281:
        /* <DEDUP_REMOVED lines=12> */
[----:B------:R-:W-:Y:S01]  /*117d0*/  @!P3 IMAD.MOV.U32 R27, RZ, RZ, R68 ;  /* 0x000000ffff1bb224 */ /* 0x000fe200078e0044 */
[----:B------:R-:W-:-:S13]  /*117e0*/  ISETP.GT.AND P3, PT, R62, R55, PT ;  /* 0x000000373e00720c */ /* 0x000fda0003f64270 */
[----:B------:R-:W-:Y:S05]  /*117f0*/  WARPSYNC.COLLECTIVE R54, `(.L_x_282) ;  /* 0x0000000036087348 */ /* 0x000fea0003c00000 */
[----:B------:R0:W1:Y:S02]  /*11800*/  SHFL.DOWN P4, R68, R67, R66, R55 ;  /* 0x0800004243447389 */ /* 0x0000640000080037 */
[----:B01----:R-:W-:Y:S05]  /*11810*/  ENDCOLLECTIVE ;  /* 0x000000000000791b */ /* 0x003fea0003800000 */
.L_x_282:
[----:B------:R-:W-:Y:S01]  /*11820*/  @!P3 ISETP.EQ.U32.AND P2, PT, R24, RZ, PT ;  /* 0x000000ff1800b20c */ /* 0x000fe20003f42070 */
[----:B------:R-:W-:Y:S02]  /*11830*/  IMAD.MOV.U32 R67, RZ, RZ, R25 ;  /* 0x000000ffff437224 */ /* 0x000fe400078e0019 */
[----:B------:R-:W-:-:S10]  /*11840*/  IMAD.MOV.U32 R51, RZ, RZ, R68 ;  /* 0x000000ffff337224 */ /* 0x000fd400078e0044 */
[----:B------:R-:W-:Y:S05]  /*11850*/  WARPSYNC.COLLECTIVE R54, `(.L_x_283) ;  /* 0x0000000036087348 */ /* 0x000fea0003c00000 */
[----:B------:R0:W1:Y:S02]  /*11860*/  SHFL.DOWN P4, R68, R67, R66, R55 ;  /* 0x0800004243447389 */ /* 0x0000640000080037 */
[----:B01----:R-:W-:Y:S05]  /*11870*/  ENDCOLLECTIVE ;  /* 0x000000000000791b */ /* 0x003fea0003800000 */
.L_x_283:
[----:B------:R-:W-:Y:S02]  /*11880*/  IMAD.MOV.U32 R67, RZ, RZ, R26 ;  /* 0x000000ffff437224 */ /* 0x000fe400078e001a */
[----:B------:R-:W-:-:S07]  /*11890*/  IMAD.MOV.U32 R50, RZ, RZ, R68 ;  /* 0x000000ffff327224 */ /* 0x000fce00078e0044 */
[----:B------:R-:W-:Y:S05]  /*118a0*/  WARPSYNC.COLLECTIVE R54, `(.L_x_284) ;  /* 0x0000000036087348 */ /* 0x000fea0003c00000 */
[----:B------:R0:W1:Y:S02]  /*118b0*/  SHFL.DOWN P4, R68, R67, R66, R55 ;  /* 0x0800004243447389 */ /* 0x0000640000080037 */
[----:B01----:R-:W-:Y:S05]  /*118c0*/  ENDCOLLECTIVE ;  /* 0x000000000000791b */ /* 0x003fea0003800000 */
.L_x_284:
[----:B------:R-:W-:Y:S02]  /*118d0*/  IMAD.MOV.U32 R67, RZ, RZ, R27 ;  /* 0x000000ffff437224 */ /* 0x000fe400078e001b */
[----:B------:R-:W-:-:S07]  /*118e0*/  IMAD.MOV.U32 R53, RZ, RZ, R68 ;  /* 0x000000ffff357224 */ /* 0x000fce00078e0044 */
[----:B------:R-:W-:Y:S05]  /*118f0*/  WARPSYNC.COLLECTIVE R54, `(.L_x_285) ;  /* 0x0000000036087348 */ /* 0x000fea0003c00000 */
[----:B------:R0:W1:Y:S02]  /*11900*/  SHFL.DOWN P4, R68, R67, R66, R55 ;  /* 0x0800004243447389 */ /* 0x0000640000080037 */
[----:B01----:R-:W-:Y:S05]  /*11910*/  ENDCOLLECTIVE ;  /* 0x000000000000791b */ /* 0x003fea0003800000 */
.L_x_285:
        /* <DEDUP_REMOVED lines=10> */
[----:B------:R-:W-:-:S04]  /*119c0*/  @!P3 IMAD.MOV.U32 R25, RZ, RZ, R50 ;  /* 0x000000ffff19b224 */ /* 0x000fc800078e0032 */
[----:B------:R-:W-:Y:S01]  /*119d0*/  @!P3 IMAD.MOV.U32 R27, RZ, RZ, R68 ;  /* 0x000000ffff1bb224 */ /* 0x000fe200078e0044 */
[----:B------:R-:W-:-:S13]  /*119e0*/  ISETP.GT.AND P3, PT, R63, R55, PT ;  /* 0x000000373f00720c */ /* 0x000fda0003f64270 */
[----:B------:R-:W-:Y:S05]  /*119f0*/  WARPSYNC.COLLECTIVE R54, `(.L_x_286) ;  /* 0x0000000036087348 */ /* 0x000fea0003c00000 */
[----:B------:R0:W1:Y:S02]  /*11a00*/  SHFL.DOWN P4, R68, R67, R66, R55 ;  /* 0x0800004243447389 */ /* 0x0000640000080037 */
[----:B01----:R-:W-:Y:S05]  /*11a10*/  ENDCOLLECTIVE ;  /* 0x000000000000791b */ /* 0x003fea0003800000 */
.L_x_286:
[----:B------:R-:W-:Y:S01]  /*11a20*/  @!P3 ISETP.EQ.U32.AND P2, PT, R24, RZ, PT ;  /* 0x000000ff1800b20c */ /* 0x000fe20003f42070 */
[----:B------:R-:W-:Y:S02]  /*11a30*/  IMAD.MOV.U32 R67, RZ, RZ, R25 ;  /* 0x000000ffff437224 */ /* 0x000fe400078e0019 */
[----:B------:R-:W-:-:S10]  /*11a40*/  IMAD.MOV.U32 R51, RZ, RZ, R68 ;  /* 0x000000ffff337224 */ /* 0x000fd400078e0044 */
[----:B------:R-:W-:Y:S05]  /*11a50*/  WARPSYNC.COLLECTIVE R54, `(.L_x_287) ;  /* 0x0000000036087348 */ /* 0x000fea0003c00000 */
[----:B------:R0:W1:Y:S02]  /*11a60*/  SHFL.DOWN P4, R68, R67, R66, R55 ;  /* 0x0800004243447389 */ /* 0x0000640000080037 */
[----:B01----:R-:W-:Y:S05]  /*11a70*/  ENDCOLLECTIVE ;  /* 0x000000000000791b */ /* 0x003fea0003800000 */
.L_x_287:
[----:B------:R-:W-:Y:S02]  /*11a80*/  IMAD.MOV.U32 R67, RZ, RZ, R26 ;  /* 0x000000ffff437224 */ /* 0x000fe400078e001a */
[----:B------:R-:W-:-:S07]  /*11a90*/  IMAD.MOV.U32 R50, RZ, RZ, R68 ;  /* 0x000000ffff327224 */ /* 0x000fce00078e0044 */
[----:B------:R-:W-:Y:S05]  /*11aa0*/  WARPSYNC.COLLECTIVE R54, `(.L_x_288) ;  /* 0x0000000036087348 */ /* 0x000fea0003c00000 */
[----:B------:R0:W1:Y:S02]  /*11ab0*/  SHFL.DOWN P4, R68, R67, R66, R55 ;  /* 0x0800004243447389 */ /* 0x0000640000080037 */
[----:B01----:R-:W-:Y:S05]  /*11ac0*/  ENDCOLLECTIVE ;  /* 0x000000000000791b */ /* 0x003fea0003800000 */
.L_x_288:
[----:B------:R-:W-:Y:S02]  /*11ad0*/  IMAD.MOV.U32 R67, RZ, RZ, R27 ;  /* 0x000000ffff437224 */ /* 0x000fe400078e001b */
[----:B------:R-:W-:-:S07]  /*11ae0*/  IMAD.MOV.U32 R53, RZ, RZ, R68 ;  /* 0x000000ffff357224 */ /* 0x000fce00078e0044 */
[----:B------:R-:W-:Y:S05]  /*11af0*/  WARPSYNC.COLLECTIVE R54, `(.L_x_289) ;  /* 0x0000000036087348 */ /* 0x000fea0003c00000 */
[----:B------:R0:W1:Y:S02]  /*11b00*/  SHFL.DOWN P4, R68, R67, R66, R55 ;  /* 0x0800004243447389 */ /* 0x0000640000080037 */
[----:B01----:R-:W-:Y:S05]  /*11b10*/  ENDCOLLECTIVE ;  /* 0x000000000000791b */ /* 0x003fea0003800000 */
.L_x_289:
        /* <DEDUP_REMOVED lines=16> */
.L_x_290:
[----:B------:R-:W-:Y:S02]  /*11c20*/  IMAD.MOV.U32 R67, RZ, RZ, R25 ;  /* 0x000000ffff437224 */ /* 0x000fe400078e0019 */
[----:B------:R-:W-:-:S07]  /*11c30*/  IMAD.MOV.U32 R51, RZ, RZ, R68 ;  /* 0x000000ffff337224 */ /* 0x000fce00078e0044 */
[----:B------:R-:W-:Y:S05]  /*11c40*/  WARPSYNC.COLLECTIVE R54, `(.L_x_291) ;  /* 0x0000000036087348 */ /* 0x000fea0003c00000 */
[----:B------:R0:W1:Y:S02]  /*11c50*/  SHFL.DOWN P4, R68, R67, R66, R55 ;  /* 0x0800004243447389 */ /* 0x0000640000080037 */
[----:B01----:R-:W-:Y:S05]  /*11c60*/  ENDCOLLECTIVE ;  /* 0x000000000000791b */ /* 0x003fea0003800000 */
.L_x_291:
[----:B------:R-:W-:Y:S01]  /*11c70*/  @!P3 IADD3 R51, P2, PT, R51, R24, RZ ;  /* 0x000000183333b210 */ /* 0x000fe20007f5e0ff */
[----:B------:R-:W-:Y:S02]  /*11c80*/  IMAD.MOV.U32 R67, RZ, RZ, R26 ;  /* 0x000000ffff437224 */ /* 0x000fe400078e001a */
[----:B------:R-:W-:-:S10]  /*11c90*/  IMAD.MOV.U32 R50, RZ, RZ, R68 ;  /* 0x000000ffff327224 */ /* 0x000fd400078e0044 */
[----:B------:R-:W-:Y:S05]  /*11ca0*/  WARPSYNC.COLLECTIVE R54, `(.L_x_292) ;  /* 0x0000000036087348 */ /* 0x000fea0003c00000 */
[----:B------:R0:W1:Y:S02]  /*11cb0*/  SHFL.DOWN P4, R68, R67, R66, R55 ;  /* 0x0800004243447389 */ /* 0x0000640000080037 */
[----:B01----:R-:W-:Y:S05]  /*11cc0*/  ENDCOLLECTIVE ;  /* 0x000000000000791b */ /* 0x003fea0003800000 */
.L_x_292:
[----:B------:R-:W-:Y:S02]  /*11cd0*/  @!P3 IMAD.X R50, R50, 0x1, R25, P2 ;  /* 0x000000013232b824 */ /* 0x000fe400010e0619 */
[----:B------:R-:W-:Y:S02]  /*11ce0*/  IMAD.MOV.U32 R67, RZ, RZ, R27 ;  /* 0x000000ffff437224 */ /* 0x000fe400078e001b */
[----:B------:R-:W-:-:S07]  /*11cf0*/  IMAD.MOV.U32 R53, RZ, RZ, R68 ;  /* 0x000000ffff357224 */ /* 0x000fce00078e0044 */
[----:B------:R-:W-:Y:S05]  /*11d00*/  WARPSYNC.COLLECTIVE R54, `(.L_x_293) ;  /* 0x0000000036087348 */ /* 0x000fea0003c00000 */
[----:B------:R0:W1:Y:S02]  /*11d10*/  SHFL.DOWN P4, R68, R67, R66, R55 ;  /* 0x0800004243447389 */ /* 0x0000640000080037 */
[----:B01----:R-:W-:Y:S05]  /*11d20*/  ENDCOLLECTIVE ;  /* 0x000000000000791b */ /* 0x003fea0003800000 */
.L_x_293:
[----:B------:R-:W-:Y:S02]  /*11d30*/  @!P3 FSETP.GEU.AND P1, PT, R26, R53, PT ;  /* 0x000000351a00b20b */ /* 0x000fe40003f2e000 */
[----:B------:R-:W-:Y:S01]  /*11d40*/  @!P3 ISETP.EQ.U32.AND P4, PT, R24, RZ, PT ;  /* 0x000000ff1800b20c */ /* 0x000fe20003f82070 */
[----:B------:R-:W-:-:S03]  /*11d50*/  @!P3 IMAD.MOV.U32 R24, RZ, RZ, R51 ;  /* 0x000000ffff18b224 */ /* 0x000fc600078e0033 */
[----:B------:R-:W-:Y:S01]  /*11d60*/  @!P3 ISETP.EQ.AND.EX P1, PT, R25, RZ, !P1, P4 ;  /* 0x000000ff1900b20c */ /* 0x000fe20004f22340 */
[----:B------:R-:W-:Y:S01]  /*11d70*/  @!P3 IMAD.MOV.U32 R25, RZ, RZ, R50 ;  /* 0x000000ffff19b224 */ /* 0x000fe200078e0032 */
[----:B------:R-:W-:Y:S02]  /*11d80*/  PLOP3.LUT P4, PT, P0, PT, PT, 0x80, 0x8 ;  /* 0x000000000008781c */ /* 0x000fe4000078f070 */
[----:B------:R-:W-:Y:S02]  /*11d90*/  @!P3 SEL R68, R68, R27, P1 ;  /* 0x0000001b4444b207 */ /* 0x000fe40000800000 */
[----:B------:R-:W-:-:S03]  /*11da0*/  @!P3 FSEL R53, R53, R26, P1 ;  /* 0x0000001a3535b208 */ /* 0x000fc60000800000 */
[----:B------:R-:W-:Y:S02]  /*11db0*/  @!P3 IMAD.MOV.U32 R27, RZ, RZ, R68 ;  /* 0x000000ffff1bb224 */ /* 0x000fe400078e0044 */
[----:B------:R-:W-:-:S07]  /*11dc0*/  @!P3 IMAD.MOV.U32 R26, RZ, RZ, R53 ;  /* 0x000000ffff1ab224 */ /* 0x000fce00078e0035 */
[----:B------:R-:W-:Y:S05]  /*11dd0*/  WARPSYNC.COLLECTIVE R54, `(.L_x_294) ;  /* 0x0000000036087348 */ /* 0x000fea0003c00000 */
[----:B------:R-:W-:Y:S01]  /*11de0*/  VOTE.ALL P4, P4 ;  /* 0x0000000000ff7806 */ /* 0x000fe20002080000 */
[----:B------:R-:W-:-:S12]  /*11df0*/  ENDCOLLECTIVE ;  /* 0x000000000000791b */ /* 0x000fd80003800000 */
.L_x_294:
[----:B------:R-:W-:Y:S05]  /*11e00*/  BRA `(.L_x_295) ;  /* 0xffffff3c00247947 */ /* 0x000fea000383ffff */
.L_x_84:
[----:B------:R-:W-:Y:S01]  /*11e10*/  BSSY B0, `(.L_x_296) ;  /* 0x0000006000007945 */ /* 0x000fe20003800000 */
[----:B------:R-:W-:Y:S01]  /*11e20*/  PLOP3.LUT P3, PT, P0, PT, PT, 0x8, 0x80 ;  /* 0x000000000080781c */ /* 0x000fe2000076e170 */
[----:B------:R-:W-:-:S12]  /*11e30*/  IMAD.MOV.U32 R54, RZ, RZ, -0x1 ;  /* 0xffffffffff367424 */ /* 0x000fd800078e00ff */
[----:B------:R-:W-:Y:S05]  /*11e40*/  WARPSYNC.COLLECTIVE R54, `(.L_x_297) ;  /* 0x0000000036087348 */ /* 0x000fea0003c00000 */
[----:B------:R-:W-:Y:S01]  /*11e50*/  VOTE.ANY P3, P3 ;  /* 0x0000000000ff7806 */ /* 0x000fe20001860100 */
[----:B------:R-:W-:-:S12]  /*11e60*/  ENDCOLLECTIVE ;  /* 0x000000000000791b */ /* 0x000fd80003800000 */
.L_x_297:
[----:B------:R-:W-:Y:S05]  /*11e70*/  BSYNC B0 ;  /* 0x0000000000007941 */ /* 0x000fea0003800000 */
.L_x_296:
[----:B------:R-:W-:Y:S01]  /*11e80*/  PLOP3.LUT P0, PT, P3, PT, PT, 0x80, 0x8 ;  /* 0x000000000008781c */ /* 0x000fe20001f0f070 */
[----:B------:R-:W-:-:S12]  /*11e90*/  BRA `(.L_x_298) ;  /* 0xffffff3c00387947 */ /* 0x000fd8000383ffff */
.L_x_89:
[----:B------:R-:W-:Y:S01]  /*11ea0*/  BSSY B0, `(.L_x_299) ;  /* 0x0000006000007945 */ /* 0x000fe20003800000 */
[----:B------:R-:W-:Y:S01]  /*11eb0*/  PLOP3.LUT P3, PT, P0, PT, PT, 0x8, 0x80 ;  /* 0x000000000080781c */ /* 0x000fe2000076e170 */
[----:B01----:R-:W-:-:S12]  /*11ec0*/  IMAD.MOV.U32 R54, RZ, RZ, -0x1 ;  /* 0xffffffffff367424 */ /* 0x003fd800078e00ff */
[----:B-----5:R-:W-:Y:S05]  /*11ed0*/  WARPSYNC.COLLECTIVE R54, `(.L_x_300) ;  /* 0x0000000036087348 */ /* 0x020fea0003c00000 */
[----:B------:R-:W-:Y:S01]  /*11ee0*/  VOTE.ANY R54, PT, P3 ;  /* 0x0000000000367806 */ /* 0x000fe200018e0100 */
[----:B-----5:R-:W-:Y:S06]  /*11ef0*/  ENDCOLLECTIVE ;  /* 0x000000000000791b */ /* 0x020fec0003800000 */
.L_x_300:
[----:B------:R-:W-:Y:S05]  /*11f00*/  BSYNC B0 ;  /* 0x0000000000007941 */ /* 0x000fea0003800000 */
.L_x_299:
[----:B------:R-:W-:Y:S01]  /*11f10*/  LOP3.LUT R54, R54, 0x80000000, R0, 0xec, !PT ;  /* 0x8000000036367812 */ /* 0x000fe200078eec00 */
[----:B------:R-:W-:Y:S02]  /*11f20*/  IMAD.MOV.U32 R67, RZ, RZ, R50 ;  /* 0x000000ffff437224 */ /* 0x000fe400078e0032 */
[----:B------:R-:W-:Y:S02]  /*11f30*/  IMAD.MOV.U32 R66, RZ, RZ, 0x1 ;  /* 0x00000001ff427424 */ /* 0x000fe400078e00ff */
[----:B------:R-:W-:Y:S02]  /*11f40*/  VIADD R55, R54, 0xffffffff ;  /* 0xffffffff36377836 */ /* 0x000fe40000000000 */
[----:B------:R-:W-:-:S03]  /*11f50*/  VIADD R2, R2, 0xffffffe0 ;  /* 0xffffffe002027836 */ /* 0x000fc60000000000 */
[----:B------:R-:W-:Y:S01]  /*11f60*/  LOP3.LUT R70, R54, R55, RZ, 0xc, !PT ;  /* 0x0000003736467212 */ /* 0x000fe200078e0cff */
[----:B------:R-:W-:-:S03]  /*11f70*/  IMAD.MOV.U32 R54, RZ, RZ, -0x1 ;  /* 0xffffffffff367424 */ /* 0x000fc600078e00ff */
[----:B------:R0:W1:Y:S04]  /*11f80*/  POPC R55, R70 ;  /* 0x0000004600377309 */ /* 0x0000680000000000 */
[----:B01----:R-:W-:Y:S05]  /*11f90*/  WARPSYNC.COLLECTIVE R54, `(.L_x_301) ;  /* 0x0000000036087348 */ /* 0x003fea0003c00000 */
[----:B-1----:R1:W2:Y:S02]  /*11fa0*/  SHFL.DOWN P4, R68, R67, R66, R55 ;  /* 0x0800004243447389 */ /* 0x0022a40000080037 */
[----:B012---:R-:W-:Y:S05]  /*11fb0*/  ENDCOLLECTIVE ;  /* 0x000000000000791b */ /* 0x007fea0003800000 */
.L_x_301:
[----:B------:R-:W-:Y:S01]  /*11fc0*/  ISETP.GE.AND P2, PT, R57, R55, PT ;  /* 0x000000373900720c */ /* 0x000fe20003f46270 */
[----:B------:R-:W-:Y:S02]  /*11fd0*/  IMAD.MOV.U32 R67, RZ, RZ, R51 ;  /* 0x000000ffff437224 */ /* 0x000fe400078e0033 */
[----:B------:R-:W-:-:S10]  /*11fe0*/  IMAD.MOV.U32 R69, RZ, RZ, R68 ;  /* 0x000000ffff457224 */ /* 0x000fd400078e0044 */
[----:B------:R-:W-:Y:S05]  /*11ff0*/  WARPSYNC.COLLECTIVE R54, `(.L_x_302) ;  /* 0x0000000036087348 */ /* 0x000fea0003c00000 */
[----:B------:R0:W1:Y:S02]  /*12000*/  SHFL.DOWN P4, R68, R67, R66, R55 ;  /* 0x0800004243447389 */ /* 0x0000640000080037 */
[----:B01----:R-:W-:Y:S05]  /*12010*/  ENDCOLLECTIVE ;  /* 0x000000000000791b */ /* 0x003fea0003800000 */
.L_x_302:
[----:B------:R-:W-:Y:S02]  /*12020*/  IMAD.MOV.U32 R67, RZ, RZ, R52 ;  /* 0x000000ffff437224 */ /* 0x000fe400078e0034 */
[----:B------:R-:W-:Y:S01]  /*12030*/  IMAD.MOV.U32 R70, RZ, RZ, R68 ;  /* 0x000000ffff467224 */ /* 0x000fe200078e0044 */
[----:B------:R-:W-:Y:S01]  /*12040*/  @!P2 IADD3 R68, P1, PT, R69, R50, RZ ;  /* 0x000000324544a210 */ /* 0x000fe20007f3e0ff */
[----:B------:R-:W-:-:S04]  /*12050*/  IMAD.MOV.U32 R69, RZ, RZ, R50 ;  /* 0x000000ffff457224 */ /* 0x000fc800078e0032 */
[----:B------:R-:W-:-:S08]  /*12060*/  @!P2 IMAD.MOV.U32 R69, RZ, RZ, R68 ;  /* 0x000000ffff45a224 */ /* 0x000fd000078e0044 */
[----:B------:R-:W-:Y:S05]  /*12070*/  WARPSYNC.COLLECTIVE R54, `(.L_x_303) ;  /* 0x0000000036087348 */ /* 0x000fea0003c00000 */
[----:B------:R0:W1:Y:S02]  /*12080*/  SHFL.DOWN P4, R68, R67, R66, R55 ;  /* 0x0800004243447389 */ /* 0x0000640000080037 */
[----:B01----:R-:W-:Y:S05]  /*12090*/  ENDCOLLECTIVE ;  /* 0x000000000000791b */ /* 0x003fea0003800000 */
.L_x_303:
[----:B------:R-:W-:Y:S02]  /*120a0*/  IMAD.MOV.U32 R67, RZ, RZ, R53 ;  /* 0x000000ffff437224 */ /* 0x000fe400078e0035 */
[----:B------:R-:W-:Y:S02]  /*120b0*/  IMAD.MOV.U32 R71, RZ, RZ, R68 ;  /* 0x000000ffff477224 */ /* 0x000fe400078e0044 */
[--C-:B------:R-:W-:Y:S01]  /*120c0*/  @!P2 IMAD.X R68, R70, 0x1, R51.reuse, P1 ;  /* 0x000000014644a824 */ /* 0x100fe200008e0633 */
[----:B------:R-:W-:Y:S01]  /*120d0*/  @!P2 ISETP.EQ.U32.AND P1, PT, R50, RZ, PT ;  /* 0x000000ff3200a20c */ /* 0x000fe20003f22070 */
[----:B------:R-:W-:Y:S01]  /*120e0*/  IMAD.MOV.U32 R70, RZ, RZ, R51 ;  /* 0x000000ffff467224 */ /* 0x000fe200078e0033 */
[----:B------:R-:W-:Y:S01]  /*120f0*/  @!P2 FSETP.GEU.AND P0, PT, R52, R71, PT ;  /* 0x000000473400a20b */ /* 0x000fe20003f0e000 */
[----:B------:R-:W-:-:S12]  /*12100*/  @!P2 IMAD.MOV.U32 R70, RZ, RZ, R68 ;  /* 0x000000ffff46a224 */ /* 0x000fd800078e0044 */
[----:B------:R-:W-:Y:S05]  /*12110*/  WARPSYNC.COLLECTIVE R54, `(.L_x_304) ;  /* 0x0000000036087348 */ /* 0x000fea0003c00000 */
[----:B------:R0:W1:Y:S02]  /*12120*/  SHFL.DOWN P4, R68, R67, R66, R55 ;  /* 0x0800004243447389 */ /* 0x0000640000080037 */
[----:B01----:R-:W-:Y:S05]  /*12130*/  ENDCOLLECTIVE ;  /* 0x000000000000791b */ /* 0x003fea0003800000 */
.L_x_304:
[----:B------:R-:W-:-:S04]  /*12140*/  @!P2 ISETP.EQ.AND.EX P0, PT, R51, RZ, !P0, P1 ;  /* 0x000000ff3300a20c */ /* 0x000fc80004702310 */
[----:B------:R-:W-:-:S05]  /*12150*/  @!P2 FSEL R71, R71, R52, P0 ;  /* 0x000000344747a208 */ /* 0x000fca0000000000 */
[----:B------:R-:W-:Y:S02]  /*12160*/  @!P2 IMAD.MOV.U32 R52, RZ, RZ, R71 ;  /* 0x000000ffff34a224 */ /* 0x000fe400078e0047 */
[----:B------:R-:W-:Y:S02]  /*12170*/  IMAD.MOV.U32 R67, RZ, RZ, R69 ;  /* 0x000000ffff437224 */ /* 0x000fe400078e0045 */
[----:B------:R-:W-:Y:S01]  /*12180*/  IMAD.MOV.U32 R66, RZ, RZ, 0x2 ;  /* 0x00000002ff427424 */ /* 0x000fe200078e00ff */
[----:B------:R-:W-:-:S05]  /*12190*/  @!P2 SEL R68, R68, R53, P0 ;  /* 0x000000354444a207 */ /* 0x000fca0000000000 */
[----:B------:R-:W-:Y:S01]  /*121a0*/  @!P2 IMAD.MOV.U32 R53, RZ, RZ, R68 ;  /* 0x000000ffff35a224 */ /* 0x000fe200078e0044 */
[----:B------:R-:W-:-:S13]  /*121b0*/  ISETP.GT.AND P2, PT, R61, R55, PT ;  /* 0x000000373d00720c */ /* 0x000fda0003f44270 */
[----:B------:R-:W-:Y:S05]  /*121c0*/  WARPSYNC.COLLECTIVE R54, `(.L_x_305) ;  /* 0x0000000036087348 */ /* 0x000fea0003c00000 */
[----:B------:R0:W1:Y:S02]  /*121d0*/  SHFL.DOWN P4, R68, R67, R66, R55 ;  /* 0x0800004243447389 */ /* 0x0000640000080037 */
[----:B01----:R-:W-:Y:S05]  /*121e0*/  ENDCOLLECTIVE ;  /* 0x000000000000791b */ /* 0x003fea0003800000 */
.L_x_305:
[----:B------:R-:W-:Y:S01]  /*121f0*/  @!P2 ISETP.EQ.U32.AND P1, PT, R69, RZ, PT ;  /* 0x000000ff4500a20c */ /* 0x000fe20003f22070 */
[----:B------:R-:W-:Y:S02]  /*12200*/  IMAD.MOV.U32 R67, RZ, RZ, R70 ;  /* 0x000000ffff437224 */ /* 0x000fe400078e0046 */
[----:B------:R-:W-:-:S10]  /*12210*/  IMAD.MOV.U32 R72, RZ, RZ, R68 ;  /* 0x000000ffff487224 */ /* 0x000fd400078e0044 */
[----:B------:R-:W-:Y:S05]  /*12220*/  WARPSYNC.COLLECTIVE R54, `(.L_x_306) ;  /* 0x0000000036087348 */ /* 0x000fea0003c00000 */
[----:B------:R0:W1:Y:S02]  /*12230*/  SHFL.DOWN P4, R68, R67, R66, R55 ;  /* 0x0800004243447389 */ /* 0x0000640000080037 */
[----:B01----:R-:W-:Y:S05]  /*12240*/  ENDCOLLECTIVE ;  /* 0x000000000000791b */ /* 0x003fea0003800000 */
.L_x_306:
[----:B------:R-:W-:Y:S02]  /*12250*/  IMAD.MOV.U32 R67, RZ, RZ, R52 ;  /* 0x000000ffff437224 */ /* 0x000fe400078e0034 */
[----:B------:R-:W-:-:S07]  /*12260*/  IMAD.MOV.U32 R71, RZ, RZ, R68 ;  /* 0x000000ffff477224 */ /* 0x000fce00078e0044 */
[----:B------:R-:W-:Y:S05]  /*12270*/  WARPSYNC.COLLECTIVE R54, `(.L_x_307) ;  /* 0x0000000036087348 */ /* 0x000fea0003c00000 */
[----:B------:R0:W1:Y:S02]  /*12280*/  SHFL.DOWN P4, R68, R67, R66, R55 ;  /* 0x0800004243447389 */ /* 0x0000640000080037 */
[----:B01----:R-:W-:Y:S05]  /*12290*/  ENDCOLLECTIVE ;  /* 0x000000000000791b */ /* 0x003fea0003800000 */
.L_x_307:
[----:B------:R-:W-:Y:S02]  /*122a0*/  IMAD.MOV.U32 R67, RZ, RZ, R53 ;  /* 0x000000ffff437224 */ /* 0x000fe400078e0035 */
[----:B------:R-:W-:-:S07]  /*122b0*/  IMAD.MOV.U32 R73, RZ, RZ, R68 ;  /* 0x000000ffff497224 */ /* 0x000fce00078e0044 */
[----:B------:R-:W-:Y:S05]  /*122c0*/  WARPSYNC.COLLECTIVE R54, `(.L_x_308) ;  /* 0x0000000036087348 */ /* 0x000fea0003c00000 */
[----:B------:R0:W1:Y:S02]  /*122d0*/  SHFL.DOWN P4, R68, R67, R66, R55 ;  /* 0x0800004243447389 */ /* 0x0000640000080037 */
[----:B01----:R-:W-:Y:S05]  /*122e0*/  ENDCOLLECTIVE ;  /* 0x000000000000791b */ /* 0x003fea0003800000 */
.L_x_308:
[----:B------:R-:W-:-:S04]  /*122f0*/  @!P2 FSETP.GEU.AND P0, PT, R52, R73, PT ;  /* 0x000000493400a20b */ /* 0x000fc80003f0e000 */
[----:B------:R-:W-:-:S04]  /*12300*/  @!P2 ISETP.EQ.AND.EX P0, PT, R70, RZ, !P0, P1 ;  /* 0x000000ff4600a20c */ /* 0x000fc80004702310 */
[----:B------:R-:W-:Y:S01]  /*12310*/  @!P2 FSEL R73, R73, R52, P0 ;  /* 0x000000344949a208 */ /* 0x000fe20000000000 */
[----:B------:R-:W-:-:S04]  /*12320*/  IMAD.MOV.U32 R66, RZ, RZ, 0x4 ;  /* 0x00000004ff427424 */ /* 0x000fc800078e00ff */
[----:B------:R-:W-:Y:S01]  /*12330*/  @!P2 IMAD.MOV.U32 R52, RZ, RZ, R73 ;  /* 0x000000ffff34a224 */ /* 0x000fe200078e0049 */
[----:B------:R-:W-:Y:S02]  /*12340*/  @!P2 SEL R68, R68, R53, P0 ;  /* 0x000000354444a207 */ /* 0x000fe40000000000 */
[----:B------:R-:W-:-:S03]  /*12350*/  @!P2 IADD3 R72, P0, PT, R72, R69, RZ ;  /* 0x000000454848a210 */ /* 0x000fc60007f1e0ff */
[----:B------:R-:W-:Y:S02]  /*12360*/  @!P2 IMAD.MOV.U32 R53, RZ, RZ, R68 ;  /* 0x000000ffff35a224 */ /* 0x000fe400078e0044 */
[----:B------:R-:W-:Y:S02]  /*12370*/  @!P2 IMAD.MOV.U32 R69, RZ, RZ, R72 ;  /* 0x000000ffff45a224 */ /* 0x000fe400078e0048 */
[----:B------:R-:W-:Y:S02]  /*12380*/  @!P2 IMAD.X R71, R71, 0x1, R70, P0 ;  /* 0x000000014747a824 */ /* 0x000fe400000e0646 */
[----:B------:R-:W-:Y:S02]  /*12390*/  IMAD.MOV.U32 R67, RZ, RZ, R69 ;  /* 0x000000ffff437224 */ /* 0x000fe400078e0045 */
[----:B------:R-:W-:Y:S01]  /*123a0*/  @!P2 IMAD.MOV.U32 R70, RZ, RZ, R71 ;  /* 0x000000ffff46a224 */ /* 0x000fe200078e0047 */
[----:B------:R-:W-:-:S13]  /*123b0*/  ISETP.GT.AND P2, PT, R62, R55, PT ;  /* 0x000000373e00720c */ /* 0x000fda0003f44270 */
[----:B------:R-:W-:Y:S05]  /*123c0*/  WARPSYNC.COLLECTIVE R54, `(.L_x_309) ;  /* 0x0000000036087348 */ /* 0x000fea0003c00000 */
[----:B------:R0:W1:Y:S02]  /*123d0*/  SHFL.DOWN P4, R68, R67, R66, R55 ;  /* 0x0800004243447389 */ /* 0x0000640000080037 */
[----:B01----:R-:W-:Y:S05]  /*123e0*/  ENDCOLLECTIVE ;  /* 0x000000000000791b */ /* 0x003fea0003800000 */
.L_x_309:
[----:B------:R-:W-:Y:S01]  /*123f0*/  @!P2 ISETP.EQ.U32.AND P1, PT, R69, RZ, PT ;  /* 0x000000ff4500a20c */ /* 0x000fe20003f22070 */
[----:B------:R-:W-:Y:S02]  /*12400*/  IMAD.MOV.U32 R67, RZ, RZ, R70 ;  /* 0x000000ffff437224 */ /* 0x000fe400078e0046 */
[----:B------:R-:W-:-:S10]  /*12410*/  IMAD.MOV.U32 R72, RZ, RZ, R68 ;  /* 0x000000ffff487224 */ /* 0x000fd400078e0044 */
[----:B------:R-:W-:Y:S05]  /*12420*/  WARPSYNC.COLLECTIVE R54, `(.L_x_310) ;  /* 0x0000000036087348 */ /* 0x000fea0003c00000 */
[----:B------:R0:W1:Y:S02]  /*12430*/  SHFL.DOWN P4, R68, R67, R66, R55 ;  /* 0x0800004243447389 */ /* 0x0000640000080037 */
[----:B01----:R-:W-:Y:S05]  /*12440*/  ENDCOLLECTIVE ;  /* 0x000000000000791b */ /* 0x003fea0003800000 */
.L_x_310:
[----:B------:R-:W-:Y:S02]  /*12450*/  IMAD.MOV.U32 R67, RZ, RZ, R52 ;  /* 0x000000ffff437224 */ /* 0x000fe400078e0034 */
[----:B------:R-:W-:-:S07]  /*12460*/  IMAD.MOV.U32 R71, RZ, RZ, R68 ;  /* 0x000000ffff477224 */ /* 0x000fce00078e0044 */
[----:B------:R-:W-:Y:S05]  /*12470*/  WARPSYNC.COLLECTIVE R54, `(.L_x_311) ;  /* 0x0000000036087348 */ /* 0x000fea0003c00000 */
[----:B------:R0:W1:Y:S02]  /*12480*/  SHFL.DOWN P4, R68, R67, R66, R55 ;  /* 0x0800004243447389 */ /* 0x0000640000080037 */
[----:B01----:R-:W-:Y:S05]  /*12490*/  ENDCOLLECTIVE ;  /* 0x000000000000791b */ /* 0x003fea0003800000 */
.L_x_311:
[----:B------:R-:W-:Y:S02]  /*124a0*/  IMAD.MOV.U32 R67, RZ, RZ, R53 ;  /* 0x000000ffff437224 */ /* 0x000fe400078e0035 */
[----:B------:R-:W-:-:S07]  /*124b0*/  IMAD.MOV.U32 R73, RZ, RZ, R68 ;  /* 0x000000ffff497224 */ /* 0x000fce00078e0044 */
[----:B------:R-:W-:Y:S05]  /*124c0*/  WARPSYNC.COLLECTIVE R54, `(.L_x_312) ;  /* 0x0000000036087348 */ /* 0x000fea0003c00000 */
[----:B------:R0:W1:Y:S02]  /*124d0*/  SHFL.DOWN P4, R68, R67, R66, R55 ;  /* 0x0800004243447389 */ /* 0x0000640000080037 */
[----:B01----:R-:W-:Y:S05]  /*124e0*/  ENDCOLLECTIVE ;  /* 0x000000000000791b */ /* 0x003fea0003800000 */
.L_x_312:
        /* <DEDUP_REMOVED lines=16> */
.L_x_313:
[----:B------:R-:W-:Y:S01]  /*125f0*/  @!P2 ISETP.EQ.U32.AND P1, PT, R69, RZ, PT ;  /* 0x000000ff4500a20c */ /* 0x000fe20003f22070 */
[----:B------:R-:W-:Y:S02]  /*12600*/  IMAD.MOV.U32 R67, RZ, RZ, R70 ;  /* 0x000000ffff437224 */ /* 0x000fe400078e0046 */
[----:B------:R-:W-:-:S10]  /*12610*/  IMAD.MOV.U32 R72, RZ, RZ, R68 ;  /* 0x000000ffff487224 */ /* 0x000fd400078e0044 */
[----:B------:R-:W-:Y:S05]  /*12620*/  WARPSYNC.COLLECTIVE R54, `(.L_x_314) ;  /* 0x0000000036087348 */ /* 0x000fea0003c00000 */
[----:B------:R0:W1:Y:S02]  /*12630*/  SHFL.DOWN P4, R68, R67, R66, R55 ;  /* 0x0800004243447389 */ /* 0x0000640000080037 */
[----:B01----:R-:W-:Y:S05]  /*12640*/  ENDCOLLECTIVE ;  /* 0x000000000000791b */ /* 0x003fea0003800000 */
.L_x_314:
[----:B------:R-:W-:Y:S02]  /*12650*/  IMAD.MOV.U32 R67, RZ, RZ, R52 ;  /* 0x000000ffff437224 */ /* 0x000fe400078e0034 */
[----:B------:R-:W-:-:S07]  /*12660*/  IMAD.MOV.U32 R71, RZ, RZ, R68 ;  /* 0x000000ffff477224 */ /* 0x000fce00078e0044 */
[----:B------:R-:W-:Y:S05]  /*12670*/  WARPSYNC.COLLECTIVE R54, `(.L_x_315) ;  /* 0x0000000036087348 */ /* 0x000fea0003c00000 */
[----:B------:R0:W1:Y:S02]  /*12680*/  SHFL.DOWN P4, R68, R67, R66, R55 ;  /* 0x0800004243447389 */ /* 0x0000640000080037 */
[----:B01----:R-:W-:Y:S05]  /*12690*/  ENDCOLLECTIVE ;  /* 0x000000000000791b */ /* 0x003fea0003800000 */
.L_x_315:
[----:B------:R-:W-:Y:S02]  /*126a0*/  IMAD.MOV.U32 R67, RZ, RZ, R53 ;  /* 0x000000ffff437224 */ /* 0x000fe400078e0035 */
[----:B------:R-:W-:-:S07]  /*126b0*/  IMAD.MOV.U32 R73, RZ, RZ, R68 ;  /* 0x000000ffff497224 */ /* 0x000fce00078e0044 */
[----:B------:R-:W-:Y:S05]  /*126c0*/  WARPSYNC.COLLECTIVE R54, `(.L_x_316) ;  /* 0x0000000036087348 */ /* 0x000fea0003c00000 */
[----:B------:R0:W1:Y:S02]  /*126d0*/  SHFL.DOWN P4, R68, R67, R66, R55 ;  /* 0x0800004243447389 */ /* 0x0000640000080037 */
[----:B01----:R-:W-:Y:S05]  /*126e0*/  ENDCOLLECTIVE ;  /* 0x000000000000791b */ /* 0x003fea0003800000 */
.L_x_316:
        /* <DEDUP_REMOVED lines=16> */
.L_x_317:
[----:B------:R-:W-:Y:S01]  /*127f0*/  @!P2 ISETP.EQ.U32.AND P1, PT, R69, RZ, PT ;  /* 0x000000ff4500a20c */ /* 0x000fe20003f22070 */
[----:B------:R-:W-:Y:S02]  /*12800*/  IMAD.MOV.U32 R67, RZ, RZ, R70 ;  /* 0x000000ffff437224 */ /* 0x000fe400078e0046 */
[----:B------:R-:W-:-:S10]  /*12810*/  IMAD.MOV.U32 R72, RZ, RZ, R68 ;  /* 0x000000ffff487224 */ /* 0x000fd400078e0044 */
[----:B------:R-:W-:Y:S05]  /*12820*/  WARPSYNC.COLLECTIVE R54, `(.L_x_318) ;  /* 0x0000000036087348 */ /* 0x000fea0003c00000 */
[----:B------:R0:W1:Y:S02]  /*12830*/  SHFL.DOWN P4, R68, R67, R66, R55 ;  /* 0x0800004243447389 */ /* 0x0000640000080037 */
[----:B01----:R-:W-:Y:S05]  /*12840*/  ENDCOLLECTIVE ;  /* 0x000000000000791b */ /* 0x003fea0003800000 */
.L_x_318:
[----:B------:R-:W-:Y:S02]  /*12850*/  IMAD.MOV.U32 R67, RZ, RZ, R52 ;  /* 0x000000ffff437224 */ /* 0x000fe400078e0034 */
[----:B------:R-:W-:-:S07]  /*12860*/  IMAD.MOV.U32 R71, RZ, RZ, R68 ;  /* 0x000000ffff477224 */ /* 0x000fce00078e0044 */
[----:B------:R-:W-:Y:S05]  /*12870*/  WARPSYNC.COLLECTIVE R54, `(.L_x_319) ;  /* 0x0000000036087348 */ /* 0x000fea0003c00000 */
[----:B------:R0:W1:Y:S02]  /*12880*/  SHFL.DOWN P4, R68, R67, R66, R55 ;  /* 0x0800004243447389 */ /* 0x0000640000080037 */
[----:B01----:R-:W-:Y:S05]  /*12890*/  ENDCOLLECTIVE ;  /* 0x000000000000791b */ /* 0x003fea0003800000 */
.L_x_319:
[----:B------:R-:W-:Y:S02]  /*128a0*/  IMAD.MOV.U32 R67, RZ, RZ, R53 ;  /* 0x000000ffff437224 */ /* 0x000fe400078e0035 */
[----:B------:R-:W-:-:S07]  /*128b0*/  IMAD.MOV.U32 R73, RZ, RZ, R68 ;  /* 0x000000ffff497224 */ /* 0x000fce00078e0044 */
[----:B------:R-:W-:Y:S05]  /*128c0*/  WARPSYNC.COLLECTIVE R54, `(.L_x_320) ;  /* 0x0000000036087348 */ /* 0x000fea0003c00000 */
[----:B------:R0:W1:Y:S02]  /*128d0*/  SHFL.DOWN P4, R68, R67, R66, R55 ;  /* 0x0800004243447389 */ /* 0x0000640000080037 */
[----:B01----:R-:W-:Y:S05]  /*128e0*/  ENDCOLLECTIVE ;  /* 0x000000000000791b */ /* 0x003fea0003800000 */
.L_x_320:
[----:B------:R-:W-:-:S04]  /*128f0*/  @!P2 FSETP.GEU.AND P0, PT, R52, R73, PT ;  /* 0x000000493400a20b */ /* 0x000fc80003f0e000 */
[----:B------:R-:W-:Y:S02]  /*12900*/  @!P2 ISETP.EQ.AND.EX P0, PT, R70, RZ, !P0, P1 ;  /* 0x000000ff4600a20c */ /* 0x000fe40004702310 */
[----:B------:R-:W-:Y:S02]  /*12910*/  ISETP.EQ.U32.AND P1, PT, R24, RZ, PT ;  /* 0x000000ff1800720c */ /* 0x000fe40003f22070 */
[----:B------:R-:W-:-:S05]  /*12920*/  @!P2 FSEL R73, R73, R52, P0 ;  /* 0x000000344949a208 */ /* 0x000fca0000000000 */
[----:B------:R-:W-:Y:S01]  /*12930*/  @!P2 IMAD.MOV.U32 R52, RZ, RZ, R73 ;  /* 0x000000ffff34a224 */ /* 0x000fe200078e0049 */
[----:B------:R-:W-:Y:S02]  /*12940*/  @!P2 SEL R68, R68, R53, P0 ;  /* 0x000000354444a207 */ /* 0x000fe40000000000 */
[----:B------:R-:W-:Y:S02]  /*12950*/  @!P2 IADD3 R72, P0, PT, R72, R69, RZ ;  /* 0x000000454848a210 */ /* 0x000fe40007f1e0ff */
[----:B------:R-:W-:Y:S01]  /*12960*/  ISETP.NE.AND P4, PT, R65, 0x65, PT ;  /* 0x000000654100780c */ /* 0x000fe20003f85270 */
[----:B------:R-:W-:Y:S02]  /*12970*/  @!P2 IMAD.MOV.U32 R53, RZ, RZ, R68 ;  /* 0x000000ffff35a224 */ /* 0x000fe400078e0044 */
[----:B------:R-:W-:Y:S01]  /*12980*/  @!P2 IMAD.X R71, R71, 0x1, R70, P0 ;  /* 0x000000014747a824 */ /* 0x000fe200000e0646 */
[----:B------:R-:W-:Y:S01]  /*12990*/  FSETP.GT.AND P0, PT, R52, R26, PT ;  /* 0x0000001a3400720b */ /* 0x000fe20003f04000 */
[----:B------:R-:W-:-:S02]  /*129a0*/  @!P2 IMAD.MOV.U32 R69, RZ, RZ, R72 ;  /* 0x000000ffff45a224 */ /* 0x000fc400078e0048 */
[----:B------:R-:W-:Y:S01]  /*129b0*/  @!P2 IMAD.MOV.U32 R70, RZ, RZ, R71 ;  /* 0x000000ffff46a224 */ /* 0x000fe200078e0047 */
[----:B------:R-:W-:-:S04]  /*129c0*/  ISETP.EQ.AND.EX P0, PT, R25, RZ, P0, P1 ;  /* 0x000000ff1900720c */ /* 0x000fc80000702310 */
[----:B------:R-:W-:Y:S02]  /*129d0*/  SEL R27, R53, R27, P0 ;  /* 0x0000001b351b7207 */ /* 0x000fe40000000000 */
[----:B------:R-:W-:Y:S02]  /*129e0*/  FSEL R26, R52, R26, P0 ;  /* 0x0000001a341a7208 */ /* 0x000fe40000000000 */
[----:B------:R-:W-:-:S13]  /*129f0*/  IADD3 R24, P0, PT, R24, R69, RZ ;  /* 0x0000004518187210 */ /* 0x000fda0007f1e0ff */
[----:B------:R-:W-:Y:S05]  /*12a00*/  WARPSYNC.COLLECTIVE R54, `(.L_x_321) ;  /* 0x0000000036087348 */ /* 0x000fea0003c00000 */
[----:B------:R-:W-:Y:S01]  /*12a10*/  VOTE.ALL P4, P4 ;  /* 0x0000000000ff7806 */ /* 0x000fe20002080000 */
[----:B------:R-:W-:-:S12]  /*12a20*/  ENDCOLLECTIVE ;  /* 0x000000000000791b */ /* 0x000fd80003800000 */
.L_x_321:
[----:B------:R-:W-:Y:S01]  /*12a30*/  IMAD.X R25, R25, 0x1, R70, P0 ;  /* 0x0000000119197824 */ /* 0x000fe200000e0646 */
[----:B------:R-:W-:Y:S06]  /*12a40*/  BRA `(.L_x_322) ;  /* 0xffffff38001c7947 */ /* 0x000fec000383ffff */
.L_x_211:
[----:B------:R-:W-:Y:S01]  /*12a50*/  BSSY B0, `(.L_x_323) ;  /* 0x0000006000007945 */ /* 0x000fe20003800000 */
[----:B------:R-:W-:Y:S01]  /*12a60*/  PLOP3.LUT P3, PT, P3, PT, PT, 0x8, 0x80 ;  /* 0x000000000080781c */ /* 0x000fe20001f6e170 */
[----:B------:R-:W-:-:S12]  /*12a70*/  IMAD.MOV.U32 R54, RZ, RZ, -0x1 ;  /* 0xffffffffff367424 */ /* 0x000fd800078e00ff */
[----:B------:R-:W-:Y:S05]  /*12a80*/  WARPSYNC.COLLECTIVE R54, `(.L_x_324) ;  /* 0x0000000036087348 */ /* 0x000fea0003c00000 */
[----:B------:R-:W-:Y:S01]  /*12a90*/  VOTE.ANY P3, P3 ;  /* 0x0000000000ff7806 */ /* 0x000fe20001860100 */
[----:B------:R-:W-:-:S12]  /*12aa0*/  ENDCOLLECTIVE ;  /* 0x000000000000791b */ /* 0x000fd80003800000 */
.L_x_324:
[----:B------:R-:W-:Y:S05]  /*12ab0*/  BSYNC B0 ;  /* 0x0000000000007941 */ /* 0x000fea0003800000 */
.L_x_323:
[----:B------:R-:W-:Y:S05]  /*12ac0*/  BRA `(.L_x_325) ;  /* 0xffffffb400947947 */ /* 0x000fea000383ffff */
.L_x_216:
[----:B------:R-:W2:Y:S01]  /*12ad0*/  S2R R58, SR_GEMASK ;  /* 0x00000000003a7919 */ /* 0x000ea20000003c00 */
[----:B------:R-:W-:Y:S01]  /*12ae0*/  ISETP.NE.AND P4, PT, R46, 0x65, PT ;  /* 0x000000652e00780c */ /* 0x000fe20003f85270 */
[----:B------:R-:W-:Y:S01]  /*12af0*/  BSSY B0, `(.L_x_326) ;  /* 0x0000007000007945 */ /* 0x000fe20003800000 */
[----:B------:R-:W-:Y:S01]  /*12b00*/  PLOP3.LUT P3, PT, P3, PT, PT, 0x8, 0x80 ;  /* 0x000000000080781c */ /* 0x000fe20001f6e170 */
[----:B------:R-:W-:Y:S01]  /*12b10*/  IMAD.MOV.U32 R54, RZ, RZ, -0x1 ;  /* 0xffffffffff367424 */ /* 0x000fe200078e00ff */
[----:B------:R-:W-:-:S11]  /*12b20*/  P2R R46, PR, RZ, 0x10 ;  /* 0x00000010ff2e7803 */ /* 0x000fd60000000000 */
[----:B012--5:R-:W-:Y:S05]  /*12b30*/  WARPSYNC.COLLECTIVE R54, `(.L_x_327) ;  /* 0x0000000036087348 */ /* 0x027fea0003c00000 */
[----:B------:R-:W-:Y:S01]  /*12b40*/  VOTE.ANY R54, PT, P3 ;  /* 0x0000000000367806 */ /* 0x000fe200018e0100 */
[----:B012--5:R-:W-:Y:S06]  /*12b50*/  ENDCOLLECTIVE ;  /* 0x000000000000791b */ /* 0x027fec0003800000 */
.L_x_327:
[----:B------:R-:W-:Y:S05]  /*12b60*/  BSYNC B0 ;  /* 0x0000000000007941 */ /* 0x000fea0003800000 */
.L_x_326:
[----:B------:R-:W-:Y:S01]  /*12b70*/  LOP3.LUT R54, R54, 0x80000000, R58, 0xec, !PT ;  /* 0x8000000036367812 */ /* 0x000fe200078eec3a */
[----:B------:R-:W-:Y:S02]  /*12b80*/  IMAD.MOV.U32 R67, RZ, RZ, R42 ;  /* 0x000000ffff437224 */ /* 0x000fe400078e002a */
[----:B------:R-:W-:Y:S02]  /*12b90*/  IMAD.MOV.U32 R66, RZ, RZ, 0x1 ;  /* 0x00000001ff427424 */ /* 0x000fe400078e00ff */
[----:B------:R-:W-:Y:S02]  /*12ba0*/  VIADD R45, R54, 0xffffffff ;  /* 0xffffffff362d7836 */ /* 0x000fe40000000000 */
[C---:B------:R-:W-:Y:S02]  /*12bb0*/  VIADD R59, R4.reuse, 0x2 ;  /* 0x00000002043b7836 */ /* 0x040fe40000000000 */
[----:B------:R-:W-:Y:S01]  /*12bc0*/  VIADD R62, R4, 0x8 ;  /* 0x00000008043e7836 */ /* 0x000fe20000000000 */
[----:B------:R-:W-:Y:S01]  /*12bd0*/  LOP3.LUT R45, R54, R45, RZ, 0xc, !PT ;  /* 0x0000002d362d7212 */ /* 0x000fe200078e0cff */
[----:B------:R-:W-:-:S02]  /*12be0*/  IMAD.MOV.U32 R54, RZ, RZ, -0x1 ;  /* 0xffffffffff367424 */ /* 0x000fc400078e00ff */
[----:B------:R-:W-:Y:S01]  /*12bf0*/  VIADD R63, R4, 0x10 ;  /* 0x00000010043f7836 */ /* 0x000fe20000000000 */
[----:B------:R0:W1:Y:S06]  /*12c00*/  POPC R55, R45 ;  /* 0x0000002d00377309 */ /* 0x00006c0000000000 */
[----:B01----:R-:W-:Y:S05]  /*12c10*/  WARPSYNC.COLLECTIVE R54, `(.L_x_328) ;  /* 0x0000000036087348 */ /* 0x003fea0003c00000 */
[----:B-1----:R1:W2:Y:S02]  /*12c20*/  SHFL.DOWN P4, R68, R67, R66, R55 ;  /* 0x0800004243447389 */ /* 0x0022a40000080037 */
[----:B012---:R-:W-:Y:S05]  /*12c30*/  ENDCOLLECTIVE ;  /* 0x000000000000791b */ /* 0x007fea0003800000 */
.L_x_328:
[----:B------:R-:W-:Y:S01]  /*12c40*/  ISETP.GE.AND P3, PT, R4, R55, PT ;  /* 0x000000370400720c */ /* 0x000fe20003f66270 */
[----:B------:R-:W-:-:S12]  /*12c50*/  IMAD.MOV.U32 R67, RZ, RZ, R43 ;  /* 0x000000ffff437224 */ /* 0x000fd800078e002b */
[----:B------:R-:W-:Y:S01]  /*12c60*/  @!P3 ISETP.EQ.U32.AND P5, PT, R42, RZ, PT ;  /* 0x000000ff2a00b20c */ /* 0x000fe20003fa2070 */
[----:B------:R-:W-:-:S12]  /*12c70*/  IMAD.MOV.U32 R47, RZ, RZ, R68 ;  /* 0x000000ffff2f7224 */ /* 0x000fd800078e0044 */
[----:B------:R-:W-:Y:S05]  /*12c80*/  WARPSYNC.COLLECTIVE R54, `(.L_x_329) ;  /* 0x0000000036087348 */ /* 0x000fea0003c00000 */
[----:B------:R0:W1:Y:S02]  /*12c90*/  SHFL.DOWN P4, R68, R67, R66, R55 ;  /* 0x0800004243447389 */ /* 0x0000640000080037 */
[----:B01----:R-:W-:Y:S05]  /*12ca0*/  ENDCOLLECTIVE ;  /* 0x000000000000791b */ /* 0x003fea0003800000 */
.L_x_329:
[----:B------:R-:W-:-:S05]  /*12cb0*/  @!P3 IADD3 R47, P6, PT, R47, R42, RZ ;  /* 0x0000002a2f2fb210 */ /* 0x000fca0007fde0ff */
[----:B------:R-:W-:Y:S02]  /*12cc0*/  @!P3 IMAD.MOV.U32 R42, RZ, RZ, R47 ;  /* 0x000000ffff2ab224 */ /* 0x000fe400078e002f */
[----:B------:R-:W-:Y:S02]  /*12cd0*/  IMAD.MOV.U32 R67, RZ, RZ, R40 ;  /* 0x000000ffff437224 */ /* 0x000fe400078e0028 */
[----:B------:R-:W-:-:S07]  /*12ce0*/  IMAD.MOV.U32 R44, RZ, RZ, R68 ;  /* 0x000000ffff2c7224 */ /* 0x000fce00078e0044 */
[----:B------:R-:W-:Y:S05]  /*12cf0*/  WARPSYNC.COLLECTIVE R54, `(.L_x_330) ;  /* 0x0000000036087348 */ /* 0x000fea0003c00000 */
[----:B------:R0:W1:Y:S02]  /*12d00*/  SHFL.DOWN P4, R68, R67, R66, R55 ;  /* 0x0800004243447389 */ /* 0x0000640000080037 */
[----:B01----:R-:W-:Y:S05]  /*12d10*/  ENDCOLLECTIVE ;  /* 0x000000000000791b */ /* 0x003fea0003800000 */
.L_x_330:
[----:B------:R-:W-:Y:S02]  /*12d20*/  @!P3 IMAD.X R44, R44, 0x1, R43, P6 ;  /* 0x000000012c2cb824 */ /* 0x000fe400030e062b */
[----:B------:R-:W-:Y:S01]  /*12d30*/  IMAD.MOV.U32 R67, RZ, RZ, R41 ;  /* 0x000000ffff437224 */ /* 0x000fe200078e0029 */
[----:B------:R-:W-:-:S04]  /*12d40*/  @!P3 FSETP.GEU.AND P4, PT, R40, R68, PT ;  /* 0x000000442800b20b */ /* 0x000fc80003f8e000 */
[----:B------:R-:W-:Y:S01]  /*12d50*/  @!P3 ISETP.EQ.AND.EX P5, PT, R43, RZ, !P4, P5 ;  /* 0x000000ff2b00b20c */ /* 0x000fe200067a2350 */
[----:B------:R-:W-:-:S03]  /*12d60*/  @!P3 IMAD.MOV.U32 R43, RZ, RZ, R44 ;  /* 0x000000ffff2bb224 */ /* 0x000fc600078e002c */
[----:B------:R-:W-:-:S05]  /*12d70*/  @!P3 FSEL R68, R68, R40, P5 ;  /* 0x000000284444b208 */ /* 0x000fca0002800000 */
[----:B------:R-:W-:-:S07]  /*12d80*/  @!P3 IMAD.MOV.U32 R40, RZ, RZ, R68 ;  /* 0x000000ffff28b224 */ /* 0x000fce00078e0044 */
[----:B------:R-:W-:Y:S05]  /*12d90*/  WARPSYNC.COLLECTIVE R54, `(.L_x_331) ;  /* 0x0000000036087348 */ /* 0x000fea0003c00000 */
[----:B------:R0:W1:Y:S02]  /*12da0*/  SHFL.DOWN P4, R68, R67, R66, R55 ;  /* 0x0800004243447389 */ /* 0x0000640000080037 */
[----:B01----:R-:W-:Y:S05]  /*12db0*/  ENDCOLLECTIVE ;  /* 0x000000000000791b */ /* 0x003fea0003800000 */
.L_x_331:
        /* <DEDUP_REMOVED lines=8> */
.L_x_332:
[----:B------:R-:W-:Y:S01]  /*12e40*/  @!P3 ISETP.EQ.U32.AND P6, PT, R42, RZ, PT ;  /* 0x000000ff2a00b20c */ /* 0x000fe20003fc2070 */
[----:B------:R-:W-:Y:S02]  /*12e50*/  IMAD.MOV.U32 R67, RZ, RZ, R43 ;  /* 0x000000ffff437224 */ /* 0x000fe400078e002b */
[----:B------:R-:W-:-:S10]  /*12e60*/  IMAD.MOV.U32 R45, RZ, RZ, R68 ;  /* 0x000000ffff2d7224 */ /* 0x000fd400078e0044 */
[----:B------:R-:W-:Y:S05]  /*12e70*/  WARPSYNC.COLLECTIVE R54, `(.L_x_333) ;  /* 0x0000000036087348 */ /* 0x000fea0003c00000 */
[----:B------:R0:W1:Y:S02]  /*12e80*/  SHFL.DOWN P4, R68, R67, R66, R55 ;  /* 0x0800004243447389 */ /* 0x0000640000080037 */
[----:B01----:R-:W-:Y:S05]  /*12e90*/  ENDCOLLECTIVE ;  /* 0x000000000000791b */ /* 0x003fea0003800000 */
.L_x_333:
[----:B------:R-:W-:Y:S02]  /*12ea0*/  IMAD.MOV.U32 R67, RZ, RZ, R40 ;  /* 0x000000ffff437224 */ /* 0x000fe400078e0028 */
[----:B------:R-:W-:-:S07]  /*12eb0*/  IMAD.MOV.U32 R44, RZ, RZ, R68 ;  /* 0x000000ffff2c7224 */ /* 0x000fce00078e0044 */
[----:B------:R-:W-:Y:S05]  /*12ec0*/  WARPSYNC.COLLECTIVE R54, `(.L_x_334) ;  /* 0x0000000036087348 */ /* 0x000fea0003c00000 */
[----:B------:R0:W1:Y:S02]  /*12ed0*/  SHFL.DOWN P4, R68, R67, R66, R55 ;  /* 0x0800004243447389 */ /* 0x0000640000080037 */
[----:B01----:R-:W-:Y:S05]  /*12ee0*/  ENDCOLLECTIVE ;  /* 0x000000000000791b */ /* 0x003fea0003800000 */
.L_x_334:
[----:B------:R-:W-:Y:S02]  /*12ef0*/  IMAD.MOV.U32 R67, RZ, RZ, R41 ;  /* 0x000000ffff437224 */ /* 0x000fe400078e0029 */
[----:B------:R-:W-:-:S07]  /*12f00*/  IMAD.MOV.U32 R61, RZ, RZ, R68 ;  /* 0x000000ffff3d7224 */ /* 0x000fce00078e0044 */
[----:B------:R-:W-:Y:S05]  /*12f10*/  WARPSYNC.COLLECTIVE R54, `(.L_x_335) ;  /* 0x0000000036087348 */ /* 0x000fea0003c00000 */
[----:B------:R0:W1:Y:S02]  /*12f20*/  SHFL.DOWN P4, R68, R67, R66, R55 ;  /* 0x0800004243447389 */ /* 0x0000640000080037 */
[----:B01----:R-:W-:Y:S05]  /*12f30*/  ENDCOLLECTIVE ;  /* 0x000000000000791b */ /* 0x003fea0003800000 */
.L_x_335:
        /* <DEDUP_REMOVED lines=16> */
.L_x_336:
[----:B------:R-:W-:Y:S01]  /*13040*/  ISETP.GT.AND P3, PT, R61, R55, PT ;  /* 0x000000373d00720c */ /* 0x000fe20003f64270 */
[----:B------:R-:W-:-:S12]  /*13050*/  IMAD.MOV.U32 R67, RZ, RZ, R43 ;  /* 0x000000ffff437224 */ /* 0x000fd800078e002b */
[----:B------:R-:W-:Y:S01]  /*13060*/  @!P3 ISETP.EQ.U32.AND P5, PT, R42, RZ, PT ;  /* 0x000000ff2a00b20c */ /* 0x000fe20003fa2070 */
[----:B------:R-:W-:-:S12]  /*13070*/  IMAD.MOV.U32 R45, RZ, RZ, R68 ;  /* 0x000000ffff2d7224 */ /* 0x000fd800078e0044 */
[----:B------:R-:W-:Y:S05]  /*13080*/  WARPSYNC.COLLECTIVE R54, `(.L_x_337) ;  /* 0x0000000036087348 */ /* 0x000fea0003c00000 */
[----:B------:R0:W1:Y:S02]  /*13090*/  SHFL.DOWN P4, R68, R67, R66, R55 ;  /* 0x0800004243447389 */ /* 0x0000640000080037 */
[----:B01----:R-:W-:Y:S05]  /*130a0*/  ENDCOLLECTIVE ;  /* 0x000000000000791b */ /* 0x003fea0003800000 */
.L_x_337:
[----:B------:R-:W-:Y:S02]  /*130b0*/  IMAD.MOV.U32 R67, RZ, RZ, R40 ;  /* 0x000000ffff437224 */ /* 0x000fe400078e0028 */
[----:B------:R-:W-:-:S07]  /*130c0*/  IMAD.MOV.U32 R44, RZ, RZ, R68 ;  /* 0x000000ffff2c7224 */ /* 0x000fce00078e0044 */
[----:B------:R-:W-:Y:S05]  /*130d0*/  WARPSYNC.COLLECTIVE R54, `(.L_x_338) ;  /* 0x0000000036087348 */ /* 0x000fea0003c00000 */
[----:B------:R0:W1:Y:S02]  /*130e0*/  SHFL.DOWN P4, R68, R67, R66, R55 ;  /* 0x0800004243447389 */ /* 0x0000640000080037 */
[----:B01----:R-:W-:Y:S05]  /*130f0*/  ENDCOLLECTIVE ;  /* 0x000000000000791b */ /* 0x003fea0003800000 */
.L_x_338:
[----:B------:R-:W-:Y:S02]  /*13100*/  IMAD.MOV.U32 R67, RZ, RZ, R41 ;  /* 0x000000ffff437224 */ /* 0x000fe400078e0029 */
[----:B------:R-:W-:-:S05]  /*13110*/  IMAD.MOV.U32 R47, RZ, RZ, R68 ;  /* 0x000000ffff2f7224 */ /* 0x000fca00078e0044 */
[----:B------:R-:W-:-:S04]  /*13120*/  @!P3 FSETP.GEU.AND P4, PT, R40, R47, PT ;  /* 0x0000002f2800b20b */ /* 0x000fc80003f8e000 */
[----:B------:R-:W-:-:S04]  /*13130*/  @!P3 ISETP.EQ.AND.EX P5, PT, R43, RZ, !P4, P5 ;  /* 0x000000ff2b00b20c */ /* 0x000fc800067a2350 */
[----:B------:R-:W-:-:S09]  /*13140*/  @!P3 FSEL R47, R47, R40, P5 ;  /* 0x000000282f2fb208 */ /* 0x000fd20002800000 */
[----:B------:R-:W-:Y:S05]  /*13150*/  WARPSYNC.COLLECTIVE R54, `(.L_x_339) ;  /* 0x0000000036087348 */ /* 0x000fea0003c00000 */
[----:B------:R0:W1:Y:S02]  /*13160*/  SHFL.DOWN P4, R68, R67, R66, R55 ;  /* 0x0800004243447389 */ /* 0x0000640000080037 */
[----:B01----:R-:W-:Y:S05]  /*13170*/  ENDCOLLECTIVE ;  /* 0x000000000000791b */ /* 0x003fea0003800000 */
.L_x_339:
[----:B------:R-:W-:Y:S02]  /*13180*/  @!P3 IMAD.MOV.U32 R40, RZ, RZ, R47 ;  /* 0x000000ffff28b224 */ /* 0x000fe400078e002f */
[----:B------:R-:W-:Y:S01]  /*13190*/  IMAD.MOV.U32 R66, RZ, RZ, 0x8 ;  /* 0x00000008ff427424 */ /* 0x000fe200078e00ff */
[----:B------:R-:W-:Y:S02]  /*131a0*/  @!P3 IADD3 R45, P4, PT, R45, R42, RZ ;  /* 0x0000002a2d2db210 */ /* 0x000fe40007f9e0ff */
[----:B------:R-:W-:-:S03]  /*131b0*/  @!P3 SEL R68, R68, R41, P5 ;  /* 0x000000294444b207 */ /* 0x000fc60002800000 */
[----:B------:R-:W-:Y:S02]  /*131c0*/  @!P3 IMAD.MOV.U32 R42, RZ, RZ, R45 ;  /* 0x000000ffff2ab224 */ /* 0x000fe400078e002d */
[----:B------:R-:W-:Y:S02]  /*131d0*/  @!P3 IMAD.MOV.U32 R41, RZ, RZ, R68 ;  /* 0x000000ffff29b224 */ /* 0x000fe400078e0044 */
[----:B------:R-:W-:Y:S02]  /*131e0*/  IMAD.MOV.U32 R67, RZ, RZ, R42 ;  /* 0x000000ffff437224 */ /* 0x000fe400078e002a */
[----:B------:R-:W-:-:S07]  /*131f0*/  @!P3 IMAD.X R44, R44, 0x1, R43, P4 ;  /* 0x000000012c2cb824 */ /* 0x000fce00020e062b */
[----:B------:R-:W-:Y:S05]  /*13200*/  WARPSYNC.COLLECTIVE R54, `(.L_x_340) ;  /* 0x0000000036087348 */ /* 0x000fea0003c00000 */
[----:B------:R0:W1:Y:S02]  /*13210*/  SHFL.DOWN P4, R68, R67, R66, R55 ;  /* 0x0800004243447389 */ /* 0x0000640000080037 */
[----:B01----:R-:W-:Y:S05]  /*13220*/  ENDCOLLECTIVE ;  /* 0x000000000000791b */ /* 0x003fea0003800000 */
.L_x_340:
[----:B------:R-:W-:Y:S01]  /*13230*/  @!P3 IMAD.MOV.U32 R43, RZ, RZ, R44 ;  /* 0x000000ffff2bb224 */ /* 0x000fe200078e002c */
[----:B------:R-:W-:-:S03]  /*13240*/  ISETP.GT.AND P3, PT, R62, R55, PT ;  /* 0x000000373e00720c */ /* 0x000fc60003f64270 */
[----:B------:R-:W-:-:S10]  /*13250*/  IMAD.MOV.U32 R67, RZ, RZ, R43 ;  /* 0x000000ffff437224 */ /* 0x000fd400078e002b */
[----:B------:R-:W-:Y:S01]  /*13260*/  @!P3 ISETP.EQ.U32.AND P5, PT, R42, RZ, PT ;  /* 0x000000ff2a00b20c */ /* 0x000fe20003fa2070 */
[----:B------:R-:W-:-:S12]  /*13270*/  IMAD.MOV.U32 R45, RZ, RZ, R68 ;  /* 0x000000ffff2d7224 */ /* 0x000fd800078e0044 */
[----:B------:R-:W-:Y:S05]  /*13280*/  WARPSYNC.COLLECTIVE R54, `(.L_x_341) ;  /* 0x0000000036087348 */ /* 0x000fea0003c00000 */
[----:B------:R0:W1:Y:S02]  /*13290*/  SHFL.DOWN P4, R68, R67, R66, R55 ;  /* 0x0800004243447389 */ /* 0x0000640000080037 */
[----:B01----:R-:W-:Y:S05]  /*132a0*/  ENDCOLLECTIVE ;  /* 0x000000000000791b */ /* 0x003fea0003800000 */
.L_x_341:
[----:B------:R-:W-:Y:S02]  /*132b0*/  IMAD.MOV.U32 R67, RZ, RZ, R40 ;  /* 0x000000ffff437224 */ /* 0x000fe400078e0028 */
[----:B------:R-:W-:-:S07]  /*132c0*/  IMAD.MOV.U32 R44, RZ, RZ, R68 ;  /* 0x000000ffff2c7224 */ /* 0x000fce00078e0044 */
[----:B------:R-:W-:Y:S05]  /*132d0*/  WARPSYNC.COLLECTIVE R54, `(.L_x_342) ;  /* 0x0000000036087348 */ /* 0x000fea0003c00000 */
[----:B------:R0:W1:Y:S02]  /*132e0*/  SHFL.DOWN P4, R68, R67, R66, R55 ;  /* 0x0800004243447389 */ /* 0x0000640000080037 */
[----:B01----:R-:W-:Y:S05]  /*132f0*/  ENDCOLLECTIVE ;  /* 0x000000000000791b */ /* 0x003fea0003800000 */
.L_x_342:
[----:B------:R-:W-:Y:S02]  /*13300*/  IMAD.MOV.U32 R67, RZ, RZ, R41 ;  /* 0x000000ffff437224 */ /* 0x000fe400078e0029 */
[----:B------:R-:W-:-:S07]  /*13310*/  IMAD.MOV.U32 R47, RZ, RZ, R68 ;  /* 0x000000ffff2f7224 */ /* 0x000fce00078e0044 */
[----:B------:R-:W-:Y:S05]  /*13320*/  WARPSYNC.COLLECTIVE R54, `(.L_x_343) ;  /* 0x0000000036087348 */ /* 0x000fea0003c00000 */
[----:B------:R0:W1:Y:S02]  /*13330*/  SHFL.DOWN P4, R68, R67, R66, R55 ;  /* 0x0800004243447389 */ /* 0x0000640000080037 */
[----:B01----:R-:W-:Y:S05]  /*13340*/  ENDCOLLECTIVE ;  /* 0x000000000000791b */ /* 0x003fea0003800000 */
.L_x_343:
        /* <DEDUP_REMOVED lines=16> */
.L_x_344:
[----:B------:R-:W-:Y:S01]  /*13450*/  @!P3 ISETP.EQ.U32.AND P6, PT, R42, RZ, PT ;  /* 0x000000ff2a00b20c */ /* 0x000fe20003fc2070 */
[----:B------:R-:W-:Y:S02]  /*13460*/  IMAD.MOV.U32 R67, RZ, RZ, R43 ;  /* 0x000000ffff437224 */ /* 0x000fe400078e002b */
[----:B------:R-:W-:-:S10]  /*13470*/  IMAD.MOV.U32 R45, RZ, RZ, R68 ;  /* 0x000000ffff2d7224 */ /* 0x000fd400078e0044 */
[----:B------:R-:W-:Y:S05]  /*13480*/  WARPSYNC.COLLECTIVE R54, `(.L_x_345) ;  /* 0x0000000036087348 */ /* 0x000fea0003c00000 */
[----:B------:R0:W1:Y:S02]  /*13490*/  SHFL.DOWN P4, R68, R67, R66, R55 ;  /* 0x0800004243447389 */ /* 0x0000640000080037 */
[----:B01----:R-:W-:Y:S05]  /*134a0*/  ENDCOLLECTIVE ;  /* 0x000000000000791b */ /* 0x003fea0003800000 */
.L_x_345:
[----:B------:R-:W-:-:S05]  /*134b0*/  @!P3 IADD3 R45, P5, PT, R45, R42, RZ ;  /* 0x0000002a2d2db210 */ /* 0x000fca0007fbe0ff */
[----:B------:R-:W-:Y:S02]  /*134c0*/  @!P3 IMAD.MOV.U32 R42, RZ, RZ, R45 ;  /* 0x000000ffff2ab224 */ /* 0x000fe400078e002d */
[----:B------:R-:W-:Y:S02]  /*134d0*/  IMAD.MOV.U32 R67, RZ, RZ, R40 ;  /* 0x000000ffff437224 */ /* 0x000fe400078e0028 */
[----:B------:R-:W-:-:S07]  /*134e0*/  IMAD.MOV.U32 R44, RZ, RZ, R68 ;  /* 0x000000ffff2c7224 */ /* 0x000fce00078e0044 */
[----:B------:R-:W-:Y:S05]  /*134f0*/  WARPSYNC.COLLECTIVE R54, `(.L_x_346) ;  /* 0x0000000036087348 */ /* 0x000fea0003c00000 */
[----:B------:R0:W1:Y:S02]  /*13500*/  SHFL.DOWN P4, R68, R67, R66, R55 ;  /* 0x0800004243447389 */ /* 0x0000640000080037 */
[----:B01----:R-:W-:Y:S05]  /*13510*/  ENDCOLLECTIVE ;  /* 0x000000000000791b */ /* 0x003fea0003800000 */
.L_x_346:
[----:B------:R-:W-:Y:S02]  /*13520*/  @!P3 IMAD.X R44, R44, 0x1, R43, P5 ;  /* 0x000000012c2cb824 */ /* 0x000fe400028e062b */
[----:B------:R-:W-:Y:S02]  /*13530*/  IMAD.MOV.U32 R67, RZ, RZ, R41 ;  /* 0x000000ffff437224 */ /* 0x000fe400078e0029 */
[----:B------:R-:W-:-:S07]  /*13540*/  IMAD.MOV.U32 R47, RZ, RZ, R68 ;  /* 0x000000ffff2f7224 */ /* 0x000fce00078e0044 */
[----:B------:R-:W-:Y:S05]  /*13550*/  WARPSYNC.COLLECTIVE R54, `(.L_x_347) ;  /* 0x0000000036087348 */ /* 0x000fea0003c00000 */
[----:B------:R0:W1:Y:S02]  /*13560*/  SHFL.DOWN P4, R68, R67, R66, R55 ;  /* 0x0800004243447389 */ /* 0x0000640000080037 */
[----:B01----:R-:W-:Y:S05]  /*13570*/  ENDCOLLECTIVE ;  /* 0x000000000000791b */ /* 0x003fea0003800000 */
.L_x_347:
[----:B------:R-:W-:-:S04]  /*13580*/  @!P3 FSETP.GEU.AND P4, PT, R40, R47, PT ;  /* 0x0000002f2800b20b */ /* 0x000fc80003f8e000 */
[----:B------:R-:W-:Y:S01]  /*13590*/  @!P3 ISETP.EQ.AND.EX P6, PT, R43, RZ, !P4, P6 ;  /* 0x000000ff2b00b20c */ /* 0x000fe200067c2360 */
[----:B------:R-:W-:Y:S01]  /*135a0*/  @!P3 IMAD.MOV.U32 R43, RZ, RZ, R44 ;  /* 0x000000ffff2bb224 */ /* 0x000fe200078e002c */
[----:B------:R-:W-:Y:S02]  /*135b0*/  ISETP.NE.AND P4, PT, R46, RZ, PT ;  /* 0x000000ff2e00720c */ /* 0x000fe40003f85270 */
[----:B------:R-:W-:Y:S02]  /*135c0*/  @!P3 FSEL R47, R47, R40, P6 ;  /* 0x000000282f2fb208 */ /* 0x000fe40003000000 */
[----:B------:R-:W-:-:S03]  /*135d0*/  @!P3 SEL R68, R68, R41, P6 ;  /* 0x000000294444b207 */ /* 0x000fc60003000000 */
[----:B------:R-:W-:Y:S02]  /*135e0*/  @!P3 IMAD.MOV.U32 R40, RZ, RZ, R47 ;  /* 0x000000ffff28b224 */ /* 0x000fe400078e002f */
[----:B------:R-:W-:-:S07]  /*135f0*/  @!P3 IMAD.MOV.U32 R41, RZ, RZ, R68 ;  /* 0x000000ffff29b224 */ /* 0x000fce00078e0044 */
[----:B------:R-:W-:Y:S05]  /*13600*/  WARPSYNC.COLLECTIVE R54, `(.L_x_348) ;  /* 0x0000000036087348 */ /* 0x000fea0003c00000 */
[----:B------:R-:W-:Y:S01]  /*13610*/  VOTE.ALL P4, P4 ;  /* 0x0000000000ff7806 */ /* 0x000fe20002080000 */
[----:B------:R-:W-:-:S12]  /*13620*/  ENDCOLLECTIVE ;  /* 0x000000000000791b */ /* 0x000fd80003800000 */
.L_x_348:
[----:B------:R-:W-:Y:S05]  /*13630*/  BRA `(.L_x_349) ;  /* 0xffffffb0007c7947 */ /* 0x000fea000383ffff */
.L_x_218:
[----:B------:R-:W-:Y:S01]  /*13640*/  BSSY B0, `(.L_x_350) ;  /* 0x0000006000007945 */ /* 0x000fe20003800000 */
[----:B------:R-:W-:Y:S01]  /*13650*/  PLOP3.LUT P3, PT, P3, PT, PT, 0x8, 0x80 ;  /* 0x000000000080781c */ /* 0x000fe20001f6e170 */
[----:B------:R-:W-:-:S12]  /*13660*/  IMAD.MOV.U32 R54, RZ, RZ, -0x1 ;  /* 0xffffffffff367424 */ /* 0x000fd800078e00ff */
[----:B------:R-:W-:Y:S05]  /*13670*/  WARPSYNC.COLLECTIVE R54, `(.L_x_351) ;  /* 0x0000000036087348 */ /* 0x000fea0003c00000 */
[----:B------:R-:W-:Y:S01]  /*13680*/  VOTE.ANY P3, P3 ;  /* 0x0000000000ff7806 */ /* 0x000fe20001860100 */
[----:B------:R-:W-:-:S12]  /*13690*/  ENDCOLLECTIVE ;  /* 0x000000000000791b */ /* 0x000fd80003800000 */
.L_x_351:
[----:B------:R-:W-:Y:S05]  /*136a0*/  BSYNC B0 ;  /* 0x0000000000007941 */ /* 0x000fea0003800000 */
.L_x_350:
[----:B------:R-:W-:Y:S05]  /*136b0*/  BRA `(.L_x_352) ;  /* 0xffffffb000947947 */ /* 0x000fea000383ffff */
.L_x_223:
[----:B------:R-:W-:Y:S01]  /*136c0*/  BSSY B0, `(.L_x_353) ;  /* 0x0000006000007945 */ /* 0x000fe20003800000 */
[----:B------:R-:W-:Y:S01]  /*136d0*/  PLOP3.LUT P3, PT, P3, PT, PT, 0x8, 0x80 ;  /* 0x000000000080781c */ /* 0x000fe20001f6e170 */
[----:B01----:R-:W-:-:S12]  /*136e0*/  IMAD.MOV.U32 R54, RZ, RZ, -0x1 ;  /* 0xffffffffff367424 */ /* 0x003fd800078e00ff */
[----:B-----5:R-:W-:Y:S05]  /*136f0*/  WARPSYNC.COLLECTIVE R54, `(.L_x_354) ;  /* 0x0000000036087348 */ /* 0x020fea0003c00000 */
[----:B------:R-:W-:Y:S01]  /*13700*/  VOTE.ANY R54, PT, P3 ;  /* 0x0000000000367806 */ /* 0x000fe200018e0100 */
[----:B-----5:R-:W-:Y:S06]  /*13710*/  ENDCOLLECTIVE ;  /* 0x000000000000791b */ /* 0x020fec0003800000 */
.L_x_354:
[----:B------:R-:W-:Y:S05]  /*13720*/  BSYNC B0 ;  /* 0x0000000000007941 */ /* 0x000fea0003800000 */
.L_x_353:
[----:B------:R-:W-:Y:S01]  /*13730*/  LOP3.LUT R54, R54, 0x80000000, R58, 0xec, !PT ;  /* 0x8000000036367812 */ /* 0x000fe200078eec3a */
[--C-:B------:R-:W-:Y:S02]  /*13740*/  IMAD.MOV.U32 R67, RZ, RZ, R46.reuse ;  /* 0x000000ffff437224 */ /* 0x100fe400078e002e */
[----:B------:R-:W-:Y:S02]  /*13750*/  IMAD.MOV.U32 R66, RZ, RZ, 0x1 ;  /* 0x00000001ff427424 */ /* 0x000fe400078e00ff */
[C---:B------:R-:W-:Y:S02]  /*13760*/  VIADD R55, R54.reuse, 0xffffffff ;  /* 0xffffffff36377836 */ /* 0x040fe40000000000 */
[----:B------:R-:W-:Y:S02]  /*13770*/  IMAD.MOV.U32 R70, RZ, RZ, R46 ;  /* 0x000000ffff467224 */ /* 0x000fe400078e002e */
[----:B------:R-:W-:Y:S01]  /*13780*/  VIADD R57, R57, 0xffffffe0 ;  /* 0xffffffe039397836 */ /* 0x000fe20000000000 */
[----:B------:R-:W-:Y:S01]  /*13790*/  LOP3.LUT R69, R54, R55, RZ, 0xc, !PT ;  /* 0x0000003736457212 */ /* 0x000fe200078e0cff */
[----:B------:R-:W-:-:S03]  /*137a0*/  IMAD.MOV.U32 R54, RZ, RZ, -0x1 ;  /* 0xffffffffff367424 */ /* 0x000fc600078e00ff */
[----:B------:R0:W1:Y:S04]  /*137b0*/  POPC R55, R69 ;  /* 0x0000004500377309 */ /* 0x0000680000000000 */
[----:B01----:R-:W-:Y:S05]  /*137c0*/  WARPSYNC.COLLECTIVE R54, `(.L_x_355) ;  /* 0x0000000036087348 */ /* 0x003fea0003c00000 */
[----:B-1----:R1:W2:Y:S02]  /*137d0*/  SHFL.DOWN P4, R68, R67, R66, R55 ;  /* 0x0800004243447389 */ /* 0x0022a40000080037 */
[----:B012---:R-:W-:Y:S05]  /*137e0*/  ENDCOLLECTIVE ;  /* 0x000000000000791b */ /* 0x007fea0003800000 */
.L_x_355:
[----:B------:R-:W-:Y:S01]  /*137f0*/  ISETP.GE.AND P5, PT, R4, R55, PT ;  /* 0x000000370400720c */ /* 0x000fe20003fa6270 */
[----:B------:R-:W-:Y:S02]  /*13800*/  IMAD.MOV.U32 R67, RZ, RZ, R47 ;  /* 0x000000ffff437224 */ /* 0x000fe400078e002f */
[----:B------:R-:W-:-:S10]  /*13810*/  IMAD.MOV.U32 R65, RZ, RZ, R68 ;  /* 0x000000ffff417224 */ /* 0x000fd400078e0044 */
[----:B------:R-:W-:Y:S05]  /*13820*/  WARPSYNC.COLLECTIVE R54, `(.L_x_356) ;  /* 0x0000000036087348 */ /* 0x000fea0003c00000 */
[----:B------:R0:W1:Y:S02]  /*13830*/  SHFL.DOWN P4, R68, R67, R66, R55 ;  /* 0x0800004243447389 */ /* 0x0000640000080037 */
[----:B01----:R-:W-:Y:S05]  /*13840*/  ENDCOLLECTIVE ;  /* 0x000000000000791b */ /* 0x003fea0003800000 */
.L_x_356:
[----:B------:R-:W-:Y:S02]  /*13850*/  IMAD.MOV.U32 R67, RZ, RZ, R44 ;  /* 0x000000ffff437224 */ /* 0x000fe400078e002c */
[----:B------:R-:W-:-:S07]  /*13860*/  IMAD.MOV.U32 R72, RZ, RZ, R68 ;  /* 0x000000ffff487224 */ /* 0x000fce00078e0044 */
[----:B------:R-:W-:Y:S05]  /*13870*/  WARPSYNC.COLLECTIVE R54, `(.L_x_357) ;  /* 0x0000000036087348 */ /* 0x000fea0003c00000 */
[----:B------:R0:W1:Y:S02]  /*13880*/  SHFL.DOWN P4, R68, R67, R66, R55 ;  /* 0x0800004243447389 */ /* 0x0000640000080037 */
[----:B01----:R-:W-:Y:S05]  /*13890*/  ENDCOLLECTIVE ;  /* 0x000000000000791b */ /* 0x003fea0003800000 */
.L_x_357:
[----:B------:R-:W-:Y:S01]  /*138a0*/  IMAD.MOV.U32 R67, RZ, RZ, R45 ;  /* 0x000000ffff437224 */ /* 0x000fe200078e002d */
[----:B------:R-:W-:Y:S02]  /*138b0*/  @!P5 ISETP.EQ.U32.AND P4, PT, R46, RZ, PT ;  /* 0x000000ff2e00d20c */ /* 0x000fe40003f82070 */
[----:B------:R-:W-:-:S04]  /*138c0*/  @!P5 FSETP.GEU.AND P3, PT, R44, R68, PT ;  /* 0x000000442c00d20b */ /* 0x000fc80003f6e000 */
[----:B------:R-:W-:Y:S02]  /*138d0*/  @!P5 ISETP.EQ.AND.EX P3, PT, R47, RZ, !P3, P4 ;  /* 0x000000ff2f00d20c */ /* 0x000fe40005f62340 */
[----:B------:R-:W-:Y:S02]  /*138e0*/  @!P5 IADD3 R65, P4, PT, R65, R46, RZ ;  /* 0x0000002e4141d210 */ /* 0x000fe40007f9e0ff */
[----:B------:R-:W-:-:S03]  /*138f0*/  @!P5 FSEL R68, R68, R44, P3 ;  /* 0x0000002c4444d208 */ /* 0x000fc60001800000 */
[--C-:B------:R-:W-:Y:S02]  /*13900*/  @!P5 IMAD.X R54, R72, 0x1, R47.reuse, P4 ;  /* 0x000000014836d824 */ /* 0x100fe400020e062f */
[----:B------:R-:W-:Y:S02]  /*13910*/  IMAD.MOV.U32 R72, RZ, RZ, R47 ;  /* 0x000000ffff487224 */ /* 0x000fe400078e002f */
[----:B------:R-:W-:Y:S02]  /*13920*/  @!P5 IMAD.MOV.U32 R72, RZ, RZ, R54 ;  /* 0x000000ffff48d224 */ /* 0x000fe400078e0036 */
[----:B------:R-:W-:Y:S02]  /*13930*/  IMAD.MOV.U32 R54, RZ, RZ, -0x1 ;  /* 0xffffffffff367424 */ /* 0x000fe400078e00ff */
[----:B------:R-:W-:Y:S02]  /*13940*/  @!P5 IMAD.MOV.U32 R44, RZ, RZ, R68 ;  /* 0x000000ffff2cd224 */ /* 0x000fe400078e0044 */
[----:B------:R-:W-:-:S07]  /*13950*/  @!P5 IMAD.MOV.U32 R70, RZ, RZ, R65 ;  /* 0x000000ffff46d224 */ /* 0x000fce00078e0041 */
[----:B------:R-:W-:Y:S05]  /*13960*/  WARPSYNC.COLLECTIVE R54, `(.L_x_358) ;  /* 0x0000000036087348 */ /* 0x000fea0003c00000 */
[----:B------:R0:W1:Y:S02]  /*13970*/  SHFL.DOWN P4, R68, R67, R66, R55 ;  /* 0x0800004243447389 */ /* 0x0000640000080037 */
[----:B01----:R-:W-:Y:S05]  /*13980*/  ENDCOLLECTIVE ;  /* 0x000000000000791b */ /* 0x003fea0003800000 */
.L_x_358:
        /* <DEDUP_REMOVED lines=8> */
.L_x_359:
[----:B------:R-:W-:Y:S02]  /*13a10*/  IMAD.MOV.U32 R67, RZ, RZ, R72 ;  /* 0x000000ffff437224 */ /* 0x000fe400078e0048 */
[----:B------:R-:W-:-:S07]  /*13a20*/  IMAD.MOV.U32 R65, RZ, RZ, R68 ;  /* 0x000000ffff417224 */ /* 0x000fce00078e0044 */
[----:B------:R-:W-:Y:S05]  /*13a30*/  WARPSYNC.COLLECTIVE R54, `(.L_x_360) ;  /* 0x0000000036087348 */ /* 0x000fea0003c00000 */
[----:B------:R0:W1:Y:S02]  /*13a40*/  SHFL.DOWN P4, R68, R67, R66, R55 ;  /* 0x0800004243447389 */ /* 0x0000640000080037 */
[----:B01----:R-:W-:Y:S05]  /*13a50*/  ENDCOLLECTIVE ;  /* 0x000000000000791b */ /* 0x003fea0003800000 */
.L_x_360:
[----:B------:R-:W-:Y:S02]  /*13a60*/  IMAD.MOV.U32 R67, RZ, RZ, R44 ;  /* 0x000000ffff437224 */ /* 0x000fe400078e002c */
[----:B------:R-:W-:-:S07]  /*13a70*/  IMAD.MOV.U32 R69, RZ, RZ, R68 ;  /* 0x000000ffff457224 */ /* 0x000fce00078e0044 */
[----:B------:R-:W-:Y:S05]  /*13a80*/  WARPSYNC.COLLECTIVE R54, `(.L_x_361) ;  /* 0x0000000036087348 */ /* 0x000fea0003c00000 */
[----:B------:R0:W1:Y:S02]  /*13a90*/  SHFL.DOWN P4, R68, R67, R66, R55 ;  /* 0x0800004243447389 */ /* 0x0000640000080037 */
[----:B01----:R-:W-:Y:S05]  /*13aa0*/  ENDCOLLECTIVE ;  /* 0x000000000000791b */ /* 0x003fea0003800000 */
.L_x_361:
[----:B------:R-:W-:Y:S01]  /*13ab0*/  IMAD.MOV.U32 R67, RZ, RZ, R45 ;  /* 0x000000ffff437224 */ /* 0x000fe200078e002d */
[----:B------:R-:W-:Y:S02]  /*13ac0*/  @!P5 ISETP.EQ.U32.AND P4, PT, R70, RZ, PT ;  /* 0x000000ff4600d20c */ /* 0x000fe40003f82070 */
[----:B------:R-:W-:-:S04]  /*13ad0*/  @!P5 FSETP.GEU.AND P3, PT, R44, R68, PT ;  /* 0x000000442c00d20b */ /* 0x000fc80003f6e000 */
[----:B------:R-:W-:-:S04]  /*13ae0*/  @!P5 ISETP.EQ.AND.EX P3, PT, R72, RZ, !P3, P4 ;  /* 0x000000ff4800d20c */ /* 0x000fc80005f62340 */
[----:B------:R-:W-:-:S05]  /*13af0*/  @!P5 FSEL R68, R68, R44, P3 ;  /* 0x0000002c4444d208 */ /* 0x000fca0001800000 */
[----:B------:R-:W-:-:S07]  /*13b00*/  @!P5 IMAD.MOV.U32 R44, RZ, RZ, R68 ;  /* 0x000000ffff2cd224 */ /* 0x000fce00078e0044 */
[----:B------:R-:W-:Y:S05]  /*13b10*/  WARPSYNC.COLLECTIVE R54, `(.L_x_362) ;  /* 0x0000000036087348 */ /* 0x000fea0003c00000 */
[----:B------:R0:W1:Y:S02]  /*13b20*/  SHFL.DOWN P4, R68, R67, R66, R55 ;  /* 0x0800004243447389 */ /* 0x0000640000080037 */
[----:B01----:R-:W-:Y:S05]  /*13b30*/  ENDCOLLECTIVE ;  /* 0x000000000000791b */ /* 0x003fea0003800000 */
.L_x_362:
[----:B------:R-:W-:Y:S01]  /*13b40*/  IMAD.MOV.U32 R66, RZ, RZ, 0x4 ;  /* 0x00000004ff427424 */ /* 0x000fe200078e00ff */
        /* <DEDUP_REMOVED lines=11> */
.L_x_363:
[----:B------:R-:W-:Y:S02]  /*13c00*/  IMAD.MOV.U32 R67, RZ, RZ, R72 ;  /* 0x000000ffff437224 */ /* 0x000fe400078e0048 */
[----:B------:R-:W-:-:S07]  /*13c10*/  IMAD.MOV.U32 R65, RZ, RZ, R68 ;  /* 0x000000ffff417224 */ /* 0x000fce00078e0044 */
[----:B------:R-:W-:Y:S05]  /*13c20*/  WARPSYNC.COLLECTIVE R54, `(.L_x_364) ;  /* 0x0000000036087348 */ /* 0x000fea0003c00000 */
[----:B------:R0:W1:Y:S02]  /*13c30*/  SHFL.DOWN P4, R68, R67, R66, R55 ;  /* 0x0800004243447389 */ /* 0x0000640000080037 */
[----:B01----:R-:W-:Y:S05]  /*13c40*/  ENDCOLLECTIVE ;  /* 0x000000000000791b */ /* 0x003fea0003800000 */
.L_x_364:
[----:B------:R-:W-:Y:S02]  /*13c50*/  IMAD.MOV.U32 R67, RZ, RZ, R44 ;  /* 0x000000ffff437224 */ /* 0x000fe400078e002c */
[----:B------:R-:W-:-:S07]  /*13c60*/  IMAD.MOV.U32 R69, RZ, RZ, R68 ;  /* 0x000000ffff457224 */ /* 0x000fce00078e0044 */
[----:B------:R-:W-:Y:S05]  /*13c70*/  WARPSYNC.COLLECTIVE R54, `(.L_x_365) ;  /* 0x0000000036087348 */ /* 0x000fea0003c00000 */
[----:B------:R0:W1:Y:S02]  /*13c80*/  SHFL.DOWN P4, R68, R67, R66, R55 ;  /* 0x0800004243447389 */ /* 0x0000640000080037 */
[----:B01----:R-:W-:Y:S05]  /*13c90*/  ENDCOLLECTIVE ;  /* 0x000000000000791b */ /* 0x003fea0003800000 */
.L_x_365:
        /* <DEDUP_REMOVED lines=9> */
.L_x_366:
        /* <DEDUP_REMOVED lines=12> */
.L_x_367:
[----:B------:R-:W-:Y:S02]  /*13df0*/  IMAD.MOV.U32 R67, RZ, RZ, R72 ;  /* 0x000000ffff437224 */ /* 0x000fe400078e0048 */
[----:B------:R-:W-:-:S07]  /*13e00*/  IMAD.MOV.U32 R65, RZ, RZ, R68 ;  /* 0x000000ffff417224 */ /* 0x000fce00078e0044 */
[----:B------:R-:W-:Y:S05]  /*13e10*/  WARPSYNC.COLLECTIVE R54, `(.L_x_368) ;  /* 0x0000000036087348 */ /* 0x000fea0003c00000 */
[----:B------:R0:W1:Y:S02]  /*13e20*/  SHFL.DOWN P4, R68, R67, R66, R55 ;  /* 0x0800004243447389 */ /* 0x0000640000080037 */
[----:B01----:R-:W-:Y:S05]  /*13e30*/  ENDCOLLECTIVE ;  /* 0x000000000000791b */ /* 0x003fea0003800000 */
.L_x_368:
[----:B------:R-:W-:Y:S02]  /*13e40*/  IMAD.MOV.U32 R67, RZ, RZ, R44 ;  /* 0x000000ffff437224 */ /* 0x000fe400078e002c */
[----:B------:R-:W-:-:S07]  /*13e50*/  IMAD.MOV.U32 R69, RZ, RZ, R68 ;  /* 0x000000ffff457224 */ /* 0x000fce00078e0044 */
[----:B------:R-:W-:Y:S05]  /*13e60*/  WARPSYNC.COLLECTIVE R54, `(.L_x_369) ;  /* 0x0000000036087348 */ /* 0x000fea0003c00000 */
[----:B------:R0:W1:Y:S02]  /*13e70*/  SHFL.DOWN P4, R68, R67, R66, R55 ;  /* 0x0800004243447389 */ /* 0x0000640000080037 */
[----:B01----:R-:W-:Y:S05]  /*13e80*/  ENDCOLLECTIVE ;  /* 0x000000000000791b */ /* 0x003fea0003800000 */
.L_x_369:
        /* <DEDUP_REMOVED lines=9> */
.L_x_370:
        /* <DEDUP_REMOVED lines=12> */
.L_x_371:
[----:B------:R-:W-:Y:S02]  /*13fe0*/  IMAD.MOV.U32 R67, RZ, RZ, R72 ;  /* 0x000000ffff437224 */ /* 0x000fe400078e0048 */
[----:B------:R-:W-:-:S07]  /*13ff0*/  IMAD.MOV.U32 R65, RZ, RZ, R68 ;  /* 0x000000ffff417224 */ /* 0x000fce00078e0044 */
[----:B------:R-:W-:Y:S05]  /*14000*/  WARPSYNC.COLLECTIVE R54, `(.L_x_372) ;  /* 0x0000000036087348 */ /* 0x000fea0003c00000 */
[----:B------:R0:W1:Y:S02]  /*14010*/  SHFL.DOWN P4, R68, R67, R66, R55 ;  /* 0x0800004243447389 */ /* 0x0000640000080037 */
[----:B01----:R-:W-:Y:S05]  /*14020*/  ENDCOLLECTIVE ;  /* 0x000000000000791b */ /* 0x003fea0003800000 */
.L_x_372:
[----:B------:R-:W-:Y:S01]  /*14030*/  @!P5 IADD3 R65, P6, PT, R65, R70, RZ ;  /* 0x000000464141d210 */ /* 0x000fe20007fde0ff */
[----:B------:R-:W-:Y:S02]  /*14040*/  IMAD.MOV.U32 R67, RZ, RZ, R44 ;  /* 0x000000ffff437224 */ /* 0x000fe400078e002c */
[----:B------:R-:W-:-:S10]  /*14050*/  IMAD.MOV.U32 R69, RZ, RZ, R68 ;  /* 0x000000ffff457224 */ /* 0x000fd400078e0044 */
[----:B------:R-:W-:Y:S05]  /*14060*/  WARPSYNC.COLLECTIVE R54, `(.L_x_373) ;  /* 0x0000000036087348 */ /* 0x000fea0003c00000 */
[----:B------:R0:W1:Y:S02]  /*14070*/  SHFL.DOWN P4, R68, R67, R66, R55 ;  /* 0x0800004243447389 */ /* 0x0000640000080037 */
[----:B01----:R-:W-:Y:S05]  /*14080*/  ENDCOLLECTIVE ;  /* 0x000000000000791b */ /* 0x003fea0003800000 */
.L_x_373:
[----:B------:R-:W-:Y:S02]  /*14090*/  @!P5 IMAD.X R69, R69, 0x1, R72, P6 ;  /* 0x000000014545d824 */ /* 0x000fe400030e0648 */
[----:B------:R-:W-:Y:S02]  /*140a0*/  IMAD.MOV.U32 R67, RZ, RZ, R45 ;  /* 0x000000ffff437224 */ /* 0x000fe400078e002d */
[----:B------:R-:W-:-:S07]  /*140b0*/  IMAD.MOV.U32 R71, RZ, RZ, R68 ;  /* 0x000000ffff477224 */ /* 0x000fce00078e0044 */
[----:B------:R-:W-:Y:S05]  /*140c0*/  WARPSYNC.COLLECTIVE R54, `(.L_x_374) ;  /* 0x0000000036087348 */ /* 0x000fea0003c00000 */
[----:B------:R0:W1:Y:S02]  /*140d0*/  SHFL.DOWN P4, R68, R67, R66, R55 ;  /* 0x0800004243447389 */ /* 0x0000640000080037 */
[----:B01----:R-:W-:Y:S05]  /*140e0*/  ENDCOLLECTIVE ;  /* 0x000000000000791b */ /* 0x003fea0003800000 */
.L_x_374:
[----:B------:R-:W-:Y:S02]  /*140f0*/  @!P5 FSETP.GEU.AND P3, PT, R44, R71, PT ;  /* 0x000000472c00d20b */ /* 0x000fe40003f6e000 */
[----:B------:R-:W-:Y:S01]  /*14100*/  @!P5 ISETP.EQ.U32.AND P4, PT, R70, RZ, PT ;  /* 0x000000ff4600d20c */ /* 0x000fe20003f82070 */
[----:B------:R-:W-:-:S03]  /*14110*/  @!P5 IMAD.MOV.U32 R70, RZ, RZ, R65 ;  /* 0x000000ffff46d224 */ /* 0x000fc600078e0041 */
[----:B------:R-:W-:Y:S01]  /*14120*/  @!P5 ISETP.EQ.AND.EX P3, PT, R72, RZ, !P3, P4 ;  /* 0x000000ff4800d20c */ /* 0x000fe20005f62340 */
[----:B------:R-:W-:Y:S01]  /*14130*/  @!P5 IMAD.MOV.U32 R72, RZ, RZ, R69 ;  /* 0x000000ffff48d224 */ /* 0x000fe200078e0045 */
[----:B------:R-:W-:Y:S02]  /*14140*/  ISETP.EQ.U32.AND P4, PT, R42, RZ, PT ;  /* 0x000000ff2a00720c */ /* 0x000fe40003f82070 */
[----:B------:R-:W-:Y:S02]  /*14150*/  @!P5 FSEL R71, R71, R44, P3 ;  /* 0x0000002c4747d208 */ /* 0x000fe40001800000 */
[----:B------:R-:W-:-:S03]  /*14160*/  @!P5 SEL R68, R68, R45, P3 ;  /* 0x0000002d4444d207 */ /* 0x000fc60001800000 */
[----:B------:R-:W-:Y:S02]  /*14170*/  @!P5 IMAD.MOV.U32 R44, RZ, RZ, R71 ;  /* 0x000000ffff2cd224 */ /* 0x000fe400078e0047 */
[----:B------:R-:W-:-:S03]  /*14180*/  @!P5 IMAD.MOV.U32 R45, RZ, RZ, R68 ;  /* 0x000000ffff2dd224 */ /* 0x000fc600078e0044 */
[----:B------:R-:W-:-:S04]  /*14190*/  FSETP.GT.AND P3, PT, R44, R40, PT ;  /* 0x000000282c00720b */ /* 0x000fc80003f64000 */
[----:B------:R-:W-:Y:S02]  /*141a0*/  ISETP.EQ.AND.EX P3, PT, R43, RZ, P3, P4 ;  /* 0x000000ff2b00720c */ /* 0x000fe40001f62340 */
[----:B------:R-:W-:Y:S02]  /*141b0*/  ISETP.NE.AND P4, PT, R64, 0x65, PT ;  /* 0x000000654000780c */ /* 0x000fe40003f85270 */
[----:B------:R-:W-:Y:S02]  /*141c0*/  FSEL R40, R44, R40, P3 ;  /* 0x000000282c287208 */ /* 0x000fe40001800000 */
[----:B------:R-:W-:Y:S02]  /*141d0*/  SEL R41, R45, R41, P3 ;  /* 0x000000292d297207 */ /* 0x000fe40001800000 */
[----:B------:R-:W-:-:S05]  /*141e0*/  IADD3 R42, P3, PT, R42, R70, RZ ;  /* 0x000000462a2a7210 */ /* 0x000fca0007f7e0ff */
[----:B------:R-:W-:-:S08]  /*141f0*/  IMAD.X R43, R43, 0x1, R72, P3 ;  /* 0x000000012b2b7824 */ /* 0x000fd000018e0648 */
[----:B------:R-:W-:Y:S05]  /*14200*/  WARPSYNC.COLLECTIVE R54, `(.L_x_375) ;  /* 0x0000000036087348 */ /* 0x000fea0003c00000 */
[----:B------:R-:W-:Y:S01]  /*14210*/  VOTE.ALL P4, P4 ;  /* 0x0000000000ff7806 */ /* 0x000fe20002080000 */
[----:B------:R-:W-:-:S12]  /*14220*/  ENDCOLLECTIVE ;  /* 0x000000000000791b */ /* 0x000fd80003800000 */
.L_x_375:
[----:B------:R-:W-:Y:S05]  /*14230*/  BRA `(.L_x_376) ;  /* 0xffffffac00847947 */ /* 0x000fea000383ffff */
.L_x_377:
[----:B------:R-:W-:-:S00]  /*14240*/  BRA `(.L_x_377) ;  /* 0xfffffffc00fc7947 */ /* 0x000fc0000383ffff */
[----:B------:R-:W-:-:S00]  /*14250*/  NOP ;  /* 0x0000000000007918 */ /* 0x000fc00000000000 */
        /* <DEDUP_REMOVED lines=10> */
.L_x_1594:


//--------------------- .text._ZN6thrust24THRUST_300001_SM_1000_NS8cuda_cub4core6detail13_kernel_agentINS1_15__reduce_by_key9InitAgentIN3cub18CUB_300001_SM_100024ReduceByKeyScanTileStateIN4cuda3std3__45tupleIJfiEEElLb0EEElPlEEJSF_lSG_EEEvDpT0_ --------------------------
	.section	.text._ZN6thrust24THRUST_300001_SM_1000_NS8cuda_cub4core6detail13_kernel_agentINS1_15__reduce_by_key9InitAgentIN3cub18CUB_300001_SM_100024ReduceByKeyScanTileStateIN4cuda3std3__45tupleIJfiEEElLb0EEElPlEEJSF_lSG_EEEvDpT0_,"ax",@progbits
	.align	128
        .global         _ZN6thrust24THRUST_300001_SM_1000_NS8cuda_cub4core6detail13_kernel_agentINS1_15__reduce_by_key9InitAgentIN3cub18CUB_300001_SM_100024ReduceByKeyScanTileStateIN4cuda3std3__45tupleIJfiEEElLb0EEElPlEEJSF_lSG_EEEvDpT0_
        .type           _ZN6thrust24THRUST_300001_SM_1000_NS8cuda_cub4core6detail13_kernel_agentINS1_15__reduce_by_key9InitAgentIN3cub18CUB_300001_SM_100024ReduceByKeyScanTileStateIN4cuda3std3__45tupleIJfiEEElLb0EEElPlEEJSF_lSG_EEEvDpT0_,@function
        .size           _ZN6thrust24THRUST_300001_SM_1000_NS8cuda_cub4core6detail13_kernel_agentINS1_15__reduce_by_key9InitAgentIN3cub18CUB_300001_SM_100024ReduceByKeyScanTileStateIN4cuda3std3__45tupleIJfiEEElLb0EEElPlEEJSF_lSG_EEEvDpT0_,(.L_x_1595 - _ZN6thrust24THRUST_300001_SM_1000_NS8cuda_cub4core6detail13_kernel_agentINS1_15__reduce_by_key9InitAgentIN3cub18CUB_300001_SM_100024ReduceByKeyScanTileStateIN4cuda3std3__45tupleIJfiEEElLb0EEElPlEEJSF_lSG_EEEvDpT0_)
        .other          _ZN6thrust24THRUST_300001_SM_1000_NS8cuda_cub4core6detail13_kernel_agentINS1_15__reduce_by_key9InitAgentIN3cub18CUB_300001_SM_100024ReduceByKeyScanTileStateIN4cuda3std3__45tupleIJfiEEElLb0EEElPlEEJSF_lSG_EEEvDpT0_,@"STO_CUDA_ENTRY STV_DEFAULT"
_ZN6thrust24THRUST_300001_SM_1000_NS8cuda_cub4core6detail13_kernel_agentINS1_15__reduce_by_key9InitAgentIN3cub18CUB_300001_SM_100024ReduceByKeyScanTileStateIN4cuda3std3__45tupleIJfiEEElLb0EEElPlEEJSF_lSG_EEEvDpT0_:
.text._ZN6thrust24THRUST_300001_SM_1000_NS8cuda_cub4core6detail13_kernel_agentINS1_15__reduce_by_key9InitAgentIN3cub18CUB_300001_SM_100024ReduceByKeyScanTileStateIN4cuda3std3__45tupleIJfiEEElLb0EEElPlEEJSF_lSG_EEEvDpT0_:
[----:B------:R-:W-:Y:S01]  /*0000*/  LDC R1, c[0x0][0x37c] ;  /* 0x0000df00ff017b82 */ /* 0x000fe20000000800 */
[----:B------:R-:W0:Y:S07]  /*0010*/  S2R R0, SR_TID.X ;  /* 0x0000000000007919 */ /* 0x000e2e0000002100 */
[----:B------:R-:W1:Y:S01]  /*0020*/  S2UR UR6, SR_CTAID.X ;  /* 0x00000000000679c3 */ /* 0x000e620000002500 */
[----:B------:R-:W2:Y:S07]  /*0030*/  LDCU UR4, c[0x0][0x398] ;  /* 0x00007300ff0477ac */ /* 0x000eae0008000800 */
[----:B------:R-:W1:Y:S01]  /*0040*/  LDC R7, c[0x0][0x360] ;  /* 0x0000d800ff077b82 */ /* 0x000e620000000800 */
[C---:B0-----:R-:W-:Y:S01]  /*0050*/  ISETP.GT.U32.AND P0, PT, R0.reuse, 0x1f, PT ;  /* 0x0000001f0000780c */ /* 0x041fe20003f04070 */
[----:B-1----:R-:W-:Y:S01]  /*0060*/  IMAD R7, R7, UR6, R0 ;  /* 0x0000000607077c24 */ /* 0x002fe2000f8e0200 */
[----:B------:R-:W-:-:S02]  /*0070*/  LOP3.LUT P2, RZ, R0, UR6, RZ, 0xfc, !PT ;  /* 0x0000000600ff7c12 */ /* 0x000fc4000f84fcff */
[----:B------:R-:W-:Y:S02]  /*0080*/  ISETP.NE.OR P0, PT, RZ, UR6, P0 ;  /* 0x00000006ff007c0c */ /* 0x000fe40008705670 */
[----:B--2---:R-:W-:Y:S01]  /*0090*/  ISETP.GE.AND P1, PT, R7, UR4, PT ;  /* 0x0000000407007c0c */ /* 0x004fe2000bf26270 */
[----:B------:R-:W0:Y:S10]  /*00a0*/  LDCU.64 UR4, c[0x0][0x358] ;  /* 0x00006b00ff0477ac */ /* 0x000e340008000a00 */
[----:B------:R-:W1:Y:S08]  /*00b0*/  @!P0 LDC.64 R4, c[0x0][0x380] ;  /* 0x0000e000ff048b82 */ /* 0x000e700000000a00 */
[----:B------:R-:W2:Y:S01]  /*00c0*/  @!P1 LDC.64 R2, c[0x0][0x380] ;  /* 0x0000e000ff029b82 */ /* 0x000ea20000000a00 */
[----:B-1----:R-:W-:-:S04]  /*00d0*/  @!P0 IMAD.WIDE.U32 R4, R0, 0x4, R4 ;  /* 0x0000000400048825 */ /* 0x002fc800078e0004 */
[----:B--2---:R-:W-:Y:S01]  /*00e0*/  @!P1 IMAD.WIDE R2, R7, 0x4, R2 ;  /* 0x0000000407029825 */ /* 0x004fe200078e0202 */
[----:B------:R-:W-:-:S05]  /*00f0*/  @!P1 MOV R7, 0x63 ;  /* 0x0000006300079802 */ /* 0x000fca0000000f00 */
[----:B0-----:R0:W-:Y:S04]  /*0100*/  @!P1 STG.E desc[UR4][R2.64+0x80], R7 ;  /* 0x0000800702009986 */ /* 0x0011e8000c101904 */
[----:B------:R0:W-:Y:S01]  /*0110*/  @!P0 STG.E desc[UR4][R4.64], RZ ;  /* 0x000000ff04008986 */ /* 0x0001e2000c101904 */
[----:B------:R-:W-:Y:S05]  /*0120*/  @P2 EXIT ;  /* 0x000000000000294d */ /* 0x000fea0003800000 */
[----:B0-----:R-:W0:Y:S02]  /*0130*/  LDC.64 R2, c[0x0][0x3a0] ;  /* 0x0000e800ff027b82 */ /* 0x001e240000000a00 */
[----:B0-----:R-:W-:Y:S01]  /*0140*/  STG.E.64 desc[UR4][R2.64], RZ ;  /* 0x000000ff02007986 */ /* 0x001fe2000c101b04 */
[----:B------:R-:W-:Y:S05]  /*0150*/  EXIT ;  /* 0x000000000000794d */ /* 0x000fea0003800000 */
.L_x_378:
        /* <DEDUP_REMOVED lines=10> */
.L_x_1595:


//--------------------- .text._ZN6thrust24THRUST_300001_SM_1000_NS8cuda_cub4core6detail13_kernel_agentINS1_15__reduce_by_key16ReduceByKeyAgentINS0_6detail15normal_iteratorINS0_10device_ptrIiEEEENS0_12zip_iteratorIN4cuda3std3__45tupleIJNS8_INS9_IfEEEESB_EEEEESB_SK_NSF_8equal_toIiEE11my_max_funcPiiEEJSB_SK_SB_SK_SO_N3cub18CUB_300001_SM_100024ReduceByKeyScanTileStateINSG_IJfiEEEiLb0EEESM_SN_iiEEEvDpT0_ --------------------------
	.section	.text._ZN6thrust24THRUST_300001_SM_1000_NS8cuda_cub4core6detail13_kernel_agentINS1_15__reduce_by_key16ReduceByKeyAgentINS0_6detail15normal_iteratorINS0_10device_ptrIiEEEENS0_12zip_iteratorIN4cuda3std3__45tupleIJNS8_INS9_IfEEEESB_EEEEESB_SK_NSF_8equal_toIiEE11my_max_funcPiiEEJSB_SK_SB_SK_SO_N3cub18CUB_300001_SM_100024ReduceByKeyScanTileStateINSG_IJfiEEEiLb0EEESM_SN_iiEEEvDpT0_,"ax",@progbits
	.align	128
        .global         _ZN6thrust24THRUST_300001_SM_1000_NS8cuda_cub4core6detail13_kernel_agentINS1_15__reduce_by_key16ReduceByKeyAgentINS0_6detail15normal_iteratorINS0_10device_ptrIiEEEENS0_12zip_iteratorIN4cuda3std3__45tupleIJNS8_INS9_IfEEEESB_EEEEESB_SK_NSF_8equal_toIiEE11my_max_funcPiiEEJSB_SK_SB_SK_SO_N3cub18CUB_300001_SM_100024ReduceByKeyScanTileStateINSG_IJfiEEEiLb0EEESM_SN_iiEEEvDpT0_
        .type           _ZN6thrust24THRUST_300001_SM_1000_NS8cuda_cub4core6detail13_kernel_agentINS1_15__reduce_by_key16ReduceByKeyAgentINS0_6detail15normal_iteratorINS0_10device_ptrIiEEEENS0_12zip_iteratorIN4cuda3std3__45tupleIJNS8_INS9_IfEEEESB_EEEEESB_SK_NSF_8equal_toIiEE11my_max_funcPiiEEJSB_SK_SB_SK_SO_N3cub18CUB_300001_SM_100024ReduceByKeyScanTileStateINSG_IJfiEEEiLb0EEESM_SN_iiEEEvDpT0_,@function
        .size           _ZN6thrust24THRUST_300001_SM_1000_NS8cuda_cub4core6detail13_kernel_agentINS1_15__reduce_by_key16ReduceByKeyAgentINS0_6detail15normal_iteratorINS0_10device_ptrIiEEEENS0_12zip_iteratorIN4cuda3std3__45tupleIJNS8_INS9_IfEEEESB_EEEEESB_SK_NSF_8equal_toIiEE11my_max_funcPiiEEJSB_SK_SB_SK_SO_N3cub18CUB_300001_SM_100024ReduceByKeyScanTileStateINSG_IJfiEEEiLb0EEESM_SN_iiEEEvDpT0_,(.L_x_1596 - _ZN6thrust24THRUST_300001_SM_1000_NS8cuda_cub4core6detail13_kernel_agentINS1_15__reduce_by_key16ReduceByKeyAgentINS0_6detail15normal_iteratorINS0_10device_ptrIiEEEENS0_12zip_iteratorIN4cuda3std3__45tupleIJNS8_INS9_IfEEEESB_EEEEESB_SK_NSF_8equal_toIiEE11my_max_funcPiiEEJSB_SK_SB_SK_SO_N3cub18CUB_300001_SM_100024ReduceByKeyScanTileStateINSG_IJfiEEEiLb0EEESM_SN_iiEEEvDpT0_)
        .other          _ZN6thrust24THRUST_300001_SM_1000_NS8cuda_cub4core6detail13_kernel_agentINS1_15__reduce_by_key16ReduceByKeyAgentINS0_6detail15normal_iteratorINS0_10device_ptrIiEEEENS0_12zip_iteratorIN4cuda3std3__45tupleIJNS8_INS9_IfEEEESB_EEEEESB_SK_NSF_8equal_toIiEE11my_max_funcPiiEEJSB_SK_SB_SK_SO_N3cub18CUB_300001_SM_100024ReduceByKeyScanTileStateINSG_IJfiEEEiLb0EEESM_SN_iiEEEvDpT0_,@"STO_CUDA_ENTRY STV_DEFAULT"
_ZN6thrust24THRUST_300001_SM_1000_NS8cuda_cub4core6detail13_kernel_agentINS1_15__reduce_by_key16ReduceByKeyAgentINS0_6detail15normal_iteratorINS0_10device_ptrIiEEEENS0_12zip_iteratorIN4cuda3std3__45tupleIJNS8_INS9_IfEEEESB_EEEEESB_SK_NSF_8equal_toIiEE11my_max_funcPiiEEJSB_SK_SB_SK_SO_N3cub18CUB_300001_SM_100024ReduceByKeyScanTileStateINSG_IJfiEEEiLb0EEESM_SN_iiEEEvDpT0_:
.text._ZN6thrust24THRUST_300001_SM_1000_NS8cuda_cub4core6detail13_kernel_agentINS1_15__reduce_by_key16ReduceByKeyAgentINS0_6detail15normal_iteratorINS0_10device_ptrIiEEEENS0_12zip_iteratorIN4cuda3std3__45tupleIJNS8_INS9_IfEEEESB_EEEEESB_SK_NSF_8equal_toIiEE11my_max_funcPiiEEJSB_SK_SB_SK_SO_N3cub18CUB_300001_SM_100024ReduceByKeyScanTileStateINSG_IJfiEEEiLb0EEESM_SN_iiEEEvDpT0_:
[----:B------:R-:W-:Y:S01]  /*0000*/  LDC R1, c[0x0][0x37c] ;  /* 0x0000df00ff017b82 */ /* 0x000fe20000000800 */
[----:B------:R-:W0:Y:S01]  /*0010*/  S2R R58, SR_CTAID.X ;  /* 0x00000000003a7919 */ /* 0x000e220000002500 */
[----:B------:R-:W1:Y:S01]  /*0020*/  LDCU UR4, c[0x0][0x3d4] ;  /* 0x00007a80ff0477ac */ /* 0x000e620008000800 */
[----:B------:R-:W2:Y:S01]  /*0030*/  LDCU.64 UR12, c[0x0][0x358] ;  /* 0x00006b00ff0c77ac */ /* 0x000ea20008000a00 */
[----:B0-----:R-:W-:-:S05]  /*0040*/  IMAD R0, R58, 0x900, RZ ;  /* 0x000009003a007824 */ /* 0x001fca00078e02ff */
[----:B-1----:R-:W-:-:S04]  /*0050*/  IADD3 R46, PT, PT, -R0, UR4, RZ ;  /* 0x00000004002e7c10 */ /* 0x002fc8000fffe1ff */
[----:B------:R-:W-:-:S13]  /*0060*/  ISETP.GE.AND P0, PT, R46, 0x901, PT ;  /* 0x000009012e00780c */ /* 0x000fda0003f06270 */
[----:B--2---:R-:W-:Y:S05]  /*0070*/  @!P0 BRA `(.L_x_379) ;  /* 0x0000008000a08947 */ /* 0x004fea0003800000 */
[----:B------:R-:W-:-:S13]  /*0080*/  ISETP.NE.AND P0, PT, R58, RZ, PT ;  /* 0x000000ff3a00720c */ /* 0x000fda0003f05270 */
[----:B------:R-:W-:Y:S05]  /*0090*/  @P0 BRA `(.L_x_380) ;  /* 0x0000003800040947 */ /* 0x000fea0003800000 */
[----:B------:R-:W0:Y:S01]  /*00a0*/  S2R R12, SR_TID.X ;  /* 0x00000000000c7919 */ /* 0x000e220000002100 */
[----:B------:R-:W1:Y:S01]  /*00b0*/  LDC.64 R2, c[0x0][0x380] ;  /* 0x0000e000ff027b82 */ /* 0x000e620000000a00 */
[----:B------:R-:W2:Y:S01]  /*00c0*/  S2R R10, SR_CgaCtaId ;  /* 0x00000000000a7919 */ /* 0x000ea20000008800 */
[----:B------:R-:W3:Y:S06]  /*00d0*/  S2R R55, SR_LANEID ;  /* 0x0000000000377919 */ /* 0x000eec0000000000 */
[----:B------:R-:W4:Y:S08]  /*00e0*/  LDC.64 R30, c[0x0][0x388] ;  /* 0x0000e200ff1e7b82 */ /* 0x000f300000000a00 */
[----:B------:R-:W5:Y:S01]  /*00f0*/  LDC.64 R32, c[0x0][0x390] ;  /* 0x0000e400ff207b82 */ /* 0x000f620000000a00 */
[----:B0-----:R-:W-:-:S02]  /*0100*/  LOP3.LUT R5, R12, 0x1f, RZ, 0xc0, !PT ;  /* 0x0000001f0c057812 */ /* 0x001fc400078ec0ff */
[----:B------:R-:W-:-:S03]  /*0110*/  LOP3.LUT R4, R12, 0x3e0, RZ, 0xc0, !PT ;  /* 0x000003e00c047812 */ /* 0x000fc600078ec0ff */
[----:B------:R-:W-:-:S04]  /*0120*/  IMAD.IADD R5, R0, 0x1, R5 ;  /* 0x0000000100057824 */ /* 0x000fc800078e0205 */
[----:B------:R-:W-:-:S04]  /*0130*/  IMAD R5, R4, 0x9, R5 ;  /* 0x0000000904057824 */ /* 0x000fc800078e0205 */
[----:B-1----:R-:W-:-:S05]  /*0140*/  IMAD.WIDE.U32 R2, R5, 0x4, R2 ;  /* 0x0000000405027825 */ /* 0x002fca00078e0002 */
        /* <DEDUP_REMOVED lines=8> */
[----:B------:R-:W5:Y:S01]  /*01d0*/  LDG.E.CONSTANT R16, desc[UR12][R2.64+0x400] ;  /* 0x0004000c02107981 */ /* 0x000f62000c1e9900 */
[----:B------:R-:W-:Y:S01]  /*01e0*/  SHF.R.U32.HI R60, RZ, 0x5, R12 ;  /* 0x00000005ff3c7819 */ /* 0x000fe2000001160c */
[----:B----4-:R-:W-:Y:S01]  /*01f0*/  IMAD.WIDE.U32 R30, R5, 0x4, R30 ;  /* 0x00000004051e7825 */ /* 0x010fe200078e001e */
[----:B------:R-:W-:-:S03]  /*0200*/  MOV R11, 0x400 ;  /* 0x00000400000b7802 */ /* 0x000fc60000000f00 */
[----:B---3--:R-:W-:Y:S01]  /*0210*/  IMAD R34, R60, 0x120, R55 ;  /* 0x000001203c227824 */ /* 0x008fe200078e0237 */
[----:B--2---:R-:W-:Y:S01]  /*0220*/  LEA R11, R10, R11, 0x18 ;  /* 0x0000000b0a0b7211 */ /* 0x004fe200078ec0ff */
[----:B-----5:R-:W-:-:S04]  /*0230*/  IMAD.WIDE.U32 R32, R5, 0x4, R32 ;  /* 0x0000000405207825 */ /* 0x020fc800078e0020 */
[----:B------:R-:W-:-:S04]  /*0240*/  IMAD R35, R34, 0x4, R11 ;  /* 0x0000000422237824 */ /* 0x000fc800078e020b */
[----:B------:R-:W-:Y:S01]  /*0250*/  IMAD R37, R55, 0x20, R35 ;  /* 0x0000002037257824 */ /* 0x000fe200078e0223 */
[----:B------:R-:W-:Y:S04]  /*0260*/  STS [R35], R0 ;  /* 0x0000000023007388 */ /* 0x000fe80000000800 */
[----:B------:R-:W-:Y:S04]  /*0270*/  STS [R35+0x80], R4 ;  /* 0x0000800423007388 */ /* 0x000fe80000000800 */
[----:B------:R-:W-:Y:S04]  /*0280*/  STS [R35+0x100], R6 ;  /* 0x0001000623007388 */ /* 0x000fe80000000800 */
[----:B------:R-:W-:Y:S04]  /*0290*/  STS [R35+0x180], R7 ;  /* 0x0001800723007388 */ /* 0x000fe80000000800 */
[----:B------:R-:W-:Y:S04]  /*02a0*/  STS [R35+0x200], R8 ;  /* 0x0002000823007388 */ /* 0x000fe80000000800 */
[----:B------:R-:W-:Y:S04]  /*02b0*/  STS [R35+0x280], R13 ;  /* 0x0002800d23007388 */ /* 0x000fe80000000800 */
[----:B------:R-:W-:Y:S04]  /*02c0*/  STS [R35+0x300], R14 ;  /* 0x0003000e23007388 */ /* 0x000fe80000000800 */
[----:B------:R-:W-:Y:S04]  /*02d0*/  STS [R35+0x380], R15 ;  /* 0x0003800f23007388 */ /* 0x000fe80000000800 */
[----:B------:R0:W-:Y:S01]  /*02e0*/  STS [R35+0x400], R16 ;  /* 0x0004001023007388 */ /* 0x0001e20000000800 */
[----:B------:R-:W-:-:S03]  /*02f0*/  NOP ;  /* 0x0000000000007918 */ /* 0x000fc60000000000 */
[----:B------:R-:W-:Y:S04]  /*0300*/  LDS R10, [R37] ;  /* 0x00000000250a7984 */ /* 0x000fe80000000800 */
[----:B------:R-:W1:Y:S04]  /*0310*/  LDS R9, [R37+0x4] ;  /* 0x0000040025097984 */ /* 0x000e680000000800 */
[----:B------:R-:W2:Y:S04]  /*0320*/  LDS R8, [R37+0x8] ;  /* 0x0000080025087984 */ /* 0x000ea80000000800 */
[----:B------:R-:W-:Y:S04]  /*0330*/  LDS R7, [R37+0xc] ;  /* 0x00000c0025077984 */ /* 0x000fe80000000800 */
[----:B------:R-:W-:Y:S04]  /*0340*/  LDS R6, [R37+0x10] ;  /* 0x0000100025067984 */ /* 0x000fe80000000800 */
[----:B------:R-:W3:Y:S04]  /*0350*/  LDS R5, [R37+0x14] ;  /* 0x0000140025057984 */ /* 0x000ee80000000800 */
[----:B------:R-:W4:Y:S04]  /*0360*/  LDS R4, [R37+0x18] ;  /* 0x0000180025047984 */ /* 0x000f280000000800 */
[----:B------:R-:W-:Y:S04]  /*0370*/  LDS R3, [R37+0x1c] ;  /* 0x00001c0025037984 */ /* 0x000fe80000000800 */
[----:B------:R-:W-:Y:S01]  /*0380*/  LDS R2, [R37+0x20] ;  /* 0x0000200025027984 */ /* 0x000fe20000000800 */
[----:B------:R-:W-:Y:S06]  /*0390*/  BAR.SYNC.DEFER_BLOCKING 0x0 ;  /* 0x0000000000007b1d */ /* 0x000fec0000010000 */
[----:B------:R-:W5:Y:S04]  /*03a0*/  LDG.E R28, desc[UR12][R30.64] ;  /* 0x0000000c1e1c7981 */ /* 0x000f68000c1e1900 */
[----:B------:R-:W5:Y:S04]  /*03b0*/  LDG.E R26, desc[UR12][R30.64+0x80] ;  /* 0x0000800c1e1a7981 */ /* 0x000f68000c1e1900 */
[----:B------:R-:W5:Y:S04]  /*03c0*/  LDG.E R24, desc[UR12][R30.64+0x100] ;  /* 0x0001000c1e187981 */ /* 0x000f68000c1e1900 */
[----:B------:R-:W5:Y:S04]  /*03d0*/  LDG.E R22, desc[UR12][R30.64+0x180] ;  /* 0x0001800c1e167981 */ /* 0x000f68000c1e1900 */
[----:B------:R-:W5:Y:S04]  /*03e0*/  LDG.E R20, desc[UR12][R30.64+0x200] ;  /* 0x0002000c1e147981 */ /* 0x000f68000c1e1900 */
[----:B------:R-:W5:Y:S04]  /*03f0*/  LDG.E R18, desc[UR12][R30.64+0x280] ;  /* 0x0002800c1e127981 */ /* 0x000f68000c1e1900 */
[----:B0-----:R-:W5:Y:S04]  /*0400*/  LDG.E R16, desc[UR12][R30.64+0x300] ;  /* 0x0003000c1e107981 */ /* 0x001f68000c1e1900 */
[----:B------:R-:W5:Y:S04]  /*0410*/  LDG.E R14, desc[UR12][R30.64+0x380] ;  /* 0x0003800c1e0e7981 */ /* 0x000f68000c1e1900 */
        /* <DEDUP_REMOVED lines=9> */
[----:B------:R-:W5:Y:S01]  /*04b0*/  LDG.E R51, desc[UR12][R32.64+0x400] ;  /* 0x0004000c20337981 */ /* 0x000f62000c1e1900 */
[----:B------:R-:W-:Y:S01]  /*04c0*/  IMAD R35, R34, 0x4, R35 ;  /* 0x0000000422237824 */ /* 0x000fe200078e0223 */
[----:B------:R-:W-:Y:S01]  /*04d0*/  ISETP.NE.AND P1, PT, R12, RZ, PT ;  /* 0x000000ff0c00720c */ /* 0x000fe20003f25270 */
[----:B------:R-:W-:Y:S01]  /*04e0*/  IMAD R34, R55, 0x8, R34 ;  /* 0x0000000837227824 */ /* 0x000fe200078e0222 */
[----:B-1----:R-:W-:Y:S01]  /*04f0*/  ISETP.NE.AND P4, PT, R10, R9, PT ;  /* 0x000000090a00720c */ /* 0x002fe20003f85270 */
[----:B------:R-:W-:Y:S01]  /*0500*/  IMAD R13, R12, 0x4, R11 ;  /* 0x000000040c0d7824 */ /* 0x000fe200078e020b */
[----:B--2---:R-:W-:Y:S01]  /*0510*/  ISETP.NE.AND P5, PT, R9, R8, PT ;  /* 0x000000080900720c */ /* 0x004fe20003fa5270 */
[----:B------:R-:W-:Y:S01]  /*0520*/  IMAD.MOV.U32 R0, RZ, RZ, RZ ;  /* 0x000000ffff007224 */ /* 0x000fe200078e00ff */
[----:B------:R-:W-:Y:S01]  /*0530*/  LEA R34, R34, R37, 0x2 ;  /* 0x0000002522227211 */ /* 0x000fe200078e10ff */
[----:B------:R-:W-:Y:S01]  /*0540*/  BSSY.RECONVERGENT B0, `(.L_x_381) ;  /* 0x0000031000007945 */ /* 0x000fe20003800200 */
[----:B------:R-:W-:-:S02]  /*0550*/  P2R R57, PR, RZ, 0x10 ;  /* 0x00000010ff397803 */ /* 0x000fc40000000000 */
[----:B------:R-:W-:Y:S02]  /*0560*/  P2R R54, PR, RZ, 0x20 ;  /* 0x00000020ff367803 */ /* 0x000fe40000000000 */
[----:B---3--:R-:W-:Y:S02]  /*0570*/  ISETP.NE.AND P2, PT, R6, R5, PT ;  /* 0x000000050600720c */ /* 0x008fe40003f45270 */
[----:B----4-:R-:W-:Y:S01]  /*0580*/  ISETP.NE.AND P3, PT, R5, R4, PT ;  /* 0x000000040500720c */ /* 0x010fe20003f65270 */
[----:B-----5:R-:W-:Y:S04]  /*0590*/  STS.64 [R35], R28 ;  /* 0x0000001c23007388 */ /* 0x020fe80000000a00 */
[----:B------:R-:W-:Y:S04]  /*05a0*/  STS.64 [R35+0x100], R26 ;  /* 0x0001001a23007388 */ /* 0x000fe80000000a00 */
[----:B------:R-:W-:Y:S04]  /*05b0*/  STS.64 [R35+0x200], R24 ;  /* 0x0002001823007388 */ /* 0x000fe80000000a00 */
[----:B------:R-:W-:Y:S04]  /*05c0*/  STS.64 [R35+0x300], R22 ;  /* 0x0003001623007388 */ /* 0x000fe80000000a00 */
[----:B------:R-:W-:Y:S04]  /*05d0*/  STS.64 [R35+0x400], R20 ;  /* 0x0004001423007388 */ /* 0x000fe80000000a00 */
[----:B------:R-:W-:Y:S04]  /*05e0*/  STS.64 [R35+0x500], R18 ;  /* 0x0005001223007388 */ /* 0x000fe80000000a00 */
[----:B------:R-:W-:Y:S04]  /*05f0*/  STS.64 [R35+0x600], R16 ;  /* 0x0006001023007388 */ /* 0x000fe80000000a00 */
[----:B------:R-:W-:Y:S04]  /*0600*/  STS.64 [R35+0x700], R14 ;  /* 0x0007000e23007388 */ /* 0x000fe80000000a00 */
[----:B------:R-:W-:Y:S01]  /*0610*/  STS.64 [R35+0x800], R50 ;  /* 0x0008003223007388 */ /* 0x000fe20000000a00 */
[----:B------:R-:W-:-:S03]  /*0620*/  NOP ;  /* 0x0000000000007918 */ /* 0x000fc60000000000 */
[----:B------:R-:W0:Y:S04]  /*0630*/  LDS.64 R36, [R34] ;  /* 0x0000000022247984 */ /* 0x000e280000000a00 */
        /* <DEDUP_REMOVED lines=8> */
[----:B------:R-:W-:Y:S01]  /*06c0*/  BAR.SYNC.DEFER_BLOCKING 0x0 ;  /* 0x0000000000007b1d */ /* 0x000fe20000010000 */
[----:B0-----:R-:W-:-:S02]  /*06d0*/  IMAD.MOV.U32 R53, RZ, RZ, R36 ;  /* 0x000000ffff357224 */ /* 0x001fc400078e0024 */
[----:B-1----:R-:W-:-:S03]  /*06e0*/  IMAD.MOV.U32 R17, RZ, RZ, R38 ;  /* 0x000000ffff117224 */ /* 0x002fc600078e0026 */
[----:B------:R-:W-:Y:S02]  /*06f0*/  STS [R13+0x4a8], R2 ;  /* 0x0004a8020d007388 */ /* 0x000fe40000000800 */
[----:B------:R-:W-:Y:S06]  /*0700*/  BAR.SYNC.DEFER_BLOCKING 0x0 ;  /* 0x0000000000007b1d */ /* 0x000fec0000010000 */
[----:B------:R0:W1:Y:S02]  /*0710*/  @P1 LDS R58, [R13+0x4a4] ;  /* 0x0004a4000d3a1984 */ /* 0x0000640000000800 */
[----:B0-----:R-:W-:Y:S01]  /*0720*/  IMAD.MOV.U32 R13, RZ, RZ, R39 ;  /* 0x000000ffff0d7224 */ /* 0x001fe200078e0027 */
[----:B-1----:R-:W-:-:S04]  /*0730*/  @P1 ISETP.NE.AND P0, PT, R58, R10, PT ;  /* 0x0000000a3a00120c */ /* 0x002fc80003f05270 */
[----:B------:R-:W-:Y:S02]  /*0740*/  @P1 SEL R0, RZ, 0x1, !P0 ;  /* 0x00000001ff001807 */ /* 0x000fe40004000000 */
[----:B------:R-:W-:Y:S02]  /*0750*/  ISETP.NE.AND P0, PT, R8, R7, PT ;  /* 0x000000070800720c */ /* 0x000fe40003f05270 */
[----:B------:R-:W-:Y:S01]  /*0760*/  ISETP.NE.AND P1, PT, R7, R6, PT ;  /* 0x000000060700720c */ /* 0x000fe20003f25270 */
[----:B------:R-:W-:Y:S02]  /*0770*/  VIADD R16, R0, 0x1 ;  /* 0x0000000100107836 */ /* 0x000fe40000000000 */
[----:B------:R-:W-:-:S04]  /*0780*/  @!P4 IMAD.MOV R16, RZ, RZ, R0 ;  /* 0x000000ffff10c224 */ /* 0x000fc800078e0200 */
[C---:B------:R-:W-:Y:S01]  /*0790*/  VIADD R18, R16.reuse, 0x1 ;  /* 0x0000000110127836 */ /* 0x040fe20000000000 */
[----:B------:R-:W-:Y:S01]  /*07a0*/  @!P5 IADD3 R18, PT, PT, R16, RZ, RZ ;  /* 0x000000ff1012d210 */ /* 0x000fe20007ffe0ff */
[----:B------:R-:W-:-:S04]  /*07b0*/  IMAD.MOV.U32 R16, RZ, RZ, R38 ;  /* 0x000000ffff107224 */ /* 0x000fc800078e0026 */
[----:B------:R-:W-:Y:S01]  /*07c0*/  VIADD R20, R18, 0x1 ;  /* 0x0000000112147836 */ /* 0x000fe20000000000 */
[----:B------:R-:W-:Y:S06]  /*07d0*/  @P4 BRA `(.L_x_382) ;  /* 0x00000000001c4947 */ /* 0x000fec0003800000 */
[----:B------:R-:W-:Y:S01]  /*07e0*/  FSETP.GT.AND P4, PT, R53, R38, PT ;  /* 0x000000263500720b */ /* 0x000fe20003f84000 */
[----:B------:R-:W-:Y:S01]  /*07f0*/  IMAD.MOV.U32 R13, RZ, RZ, R37 ;  /* 0x000000ffff0d7224 */ /* 0x000fe200078e0025 */
[----:B------:R-:W-:Y:S01]  /*0800*/  MOV R16, R36 ;  /* 0x0000002400107202 */ /* 0x000fe20000000f00 */
[----:B------:R-:W-:-:S10]  /*0810*/  IMAD.MOV.U32 R17, RZ, RZ, R53 ;  /* 0x000000ffff117224 */ /* 0x000fd400078e0035 */
[--C-:B------:R-:W-:Y:S02]  /*0820*/  @!P4 IMAD.MOV.U32 R16, RZ, RZ, R38.reuse ;  /* 0x000000ffff10c224 */ /* 0x100fe400078e0026 */
[----:B------:R-:W-:Y:S02]  /*0830*/  @!P4 IMAD.MOV.U32 R13, RZ, RZ, R39 ;  /* 0x000000ffff0dc224 */ /* 0x000fe400078e0027 */
[----:B------:R-:W-:-:S07]  /*0840*/  @!P4 IMAD.MOV.U32 R17, RZ, RZ, R38 ;  /* 0x000000ffff11c224 */ /* 0x000fce00078e0026 */
.L_x_382:
[----:B------:R-:W-:Y:S05]  /*0850*/  BSYNC.RECONVERGENT B0 ;  /* 0x0000000000007941 */ /* 0x000fea0003800200 */
.L_x_381:
[----:B------:R-:W-:Y:S01]  /*0860*/  BSSY.RECONVERGENT B0, `(.L_x_383) ;  /* 0x000000d000007945 */ /* 0x000fe20003800200 */
[----:B------:R-:W-:Y:S01]  /*0870*/  @!P0 IADD3 R20, PT, PT, R18, RZ, RZ ;  /* 0x000000ff12148210 */ /* 0x000fe20007ffe0ff */
[----:B------:R-:W-:Y:S02]  /*0880*/  IMAD.MOV.U32 R18, RZ, RZ, R41 ;  /* 0x000000ffff127224 */ /* 0x000fe400078e0029 */
[--C-:B------:R-:W-:Y:S02]  /*0890*/  IMAD.MOV.U32 R19, RZ, RZ, R40.reuse ;  /* 0x000000ffff137224 */ /* 0x100fe400078e0028 */
[----:B------:R-:W-:Y:S01]  /*08a0*/  IMAD.MOV.U32 R21, RZ, RZ, R40 ;  /* 0x000000ffff157224 */ /* 0x000fe200078e0028 */
[----:B------:R-:W-:Y:S06]  /*08b0*/  @P5 BRA `(.L_x_384) ;  /* 0x00000000001c5947 */ /* 0x000fec0003800000 */
[----:B------:R-:W-:Y:S01]  /*08c0*/  FSETP.GT.AND P4, PT, R17, R40, PT ;  /* 0x000000281100720b */ /* 0x000fe20003f84000 */
[----:B------:R-:W-:Y:S01]  /*08d0*/  IMAD.MOV.U32 R18, RZ, RZ, R13 ;  /* 0x000000ffff127224 */ /* 0x000fe200078e000d */
[----:B------:R-:W-:Y:S01]  /*08e0*/  MOV R21, R17 ;  /* 0x0000001100157202 */ /* 0x000fe20000000f00 */
[----:B------:R-:W-:-:S10]  /*08f0*/  IMAD.MOV.U32 R19, RZ, RZ, R16 ;  /* 0x000000ffff137224 */ /* 0x000fd400078e0010 */
[----:B------:R-:W-:Y:S02]  /*0900*/  @!P4 IMAD.MOV.U32 R18, RZ, RZ, R41 ;  /* 0x000000ffff12c224 */ /* 0x000fe400078e0029 */
[--C-:B------:R-:W-:Y:S02]  /*0910*/  @!P4 IMAD.MOV.U32 R19, RZ, RZ, R40.reuse ;  /* 0x000000ffff13c224 */ /* 0x100fe400078e0028 */
[----:B------:R-:W-:-:S07]  /*0920*/  @!P4 IMAD.MOV.U32 R21, RZ, RZ, R40 ;  /* 0x000000ffff15c224 */ /* 0x000fce00078e0028 */
.L_x_384:
[----:B------:R-:W-:Y:S05]  /*0930*/  BSYNC.RECONVERGENT B0 ;  /* 0x0000000000007941 */ /* 0x000fea0003800200 */
.L_x_383:
[----:B------:R-:W-:Y:S01]  /*0940*/  BSSY.RECONVERGENT B0, `(.L_x_385) ;  /* 0x000000d000007945 */ /* 0x000fe20003800200 */
[----:B------:R-:W-:Y:S01]  /*0950*/  IMAD.MOV.U32 R13, RZ, RZ, R43 ;  /* 0x000000ffff0d7224 */ /* 0x000fe200078e002b */
[----:B------:R-:W-:Y:S01]  /*0960*/  IADD3 R22, PT, PT, R20, 0x1, RZ ;  /* 0x0000000114167810 */ /* 0x000fe20007ffe0ff */
[--C-:B------:R-:W-:Y:S02]  /*0970*/  IMAD.MOV.U32 R16, RZ, RZ, R42.reuse ;  /* 0x000000ffff107224 */ /* 0x100fe400078e002a */
[----:B------:R-:W-:Y:S01]  /*0980*/  IMAD.MOV.U32 R17, RZ, RZ, R42 ;  /* 0x000000ffff117224 */ /* 0x000fe200078e002a */
[----:B------:R-:W-:Y:S06]  /*0990*/  @P0 BRA `(.L_x_386) ;  /* 0x00000000001c0947 */ /* 0x000fec0003800000 */
[----:B------:R-:W-:Y:S01]  /*09a0*/  FSETP.GT.AND P4, PT, R21, R42, PT ;  /* 0x0000002a1500720b */ /* 0x000fe20003f84000 */
[----:B------:R-:W-:Y:S02]  /*09b0*/  IMAD.MOV.U32 R13, RZ, RZ, R18 ;  /* 0x000000ffff0d7224 */ /* 0x000fe400078e0012 */
[----:B------:R-:W-:Y:S02]  /*09c0*/  IMAD.MOV.U32 R16, RZ, RZ, R19 ;  /* 0x000000ffff107224 */ /* 0x000fe400078e0013 */
[----:B------:R-:W-:-:S08]  /*09d0*/  IMAD.MOV.U32 R17, RZ, RZ, R21 ;  /* 0x000000ffff117224 */ /* 0x000fd000078e0015 */
[----:B------:R-:W-:Y:S01]  /*09e0*/  @!P4 IMAD.MOV.U32 R13, RZ, RZ, R43 ;  /* 0x000000ffff0dc224 */ /* 0x000fe200078e002b */
[----:B------:R-:W-:Y:S01]  /*09f0*/  @!P4 MOV R16, R42 ;  /* 0x0000002a0010c202 */ /* 0x000fe20000000f00 */
[----:B------:R-:W-:-:S07]  /*0a00*/  @!P4 IMAD.MOV.U32 R17, RZ, RZ, R42 ;  /* 0x000000ffff11c224 */ /* 0x000fce00078e002a */
.L_x_386:
[----:B------:R-:W-:Y:S05]  /*0a10*/  BSYNC.RECONVERGENT B0 ;  /* 0x0000000000007941 */ /* 0x000fea0003800200 */
.L_x_385:
[----:B------:R-:W-:Y:S01]  /*0a20*/  BSSY.RECONVERGENT B0, `(.L_x_387) ;  /* 0x000000d000007945 */ /* 0x000fe20003800200 */
[----:B------:R-:W-:Y:S02]  /*0a30*/  @!P1 IMAD.MOV R22, RZ, RZ, R20 ;  /* 0x000000ffff169224 */ /* 0x000fe400078e0214 */
        /* <DEDUP_REMOVED lines=11> */
.L_x_388:
[----:B------:R-:W-:Y:S05]  /*0af0*/  BSYNC.RECONVERGENT B0 ;  /* 0x0000000000007941 */ /* 0x000fea0003800200 */
.L_x_387:
[----:B------:R-:W-:Y:S01]  /*0b00*/  BSSY.RECONVERGENT B0, `(.L_x_389) ;  /* 0x000000d000007945 */ /* 0x000fe20003800200 */
[----:B------:R-:W-:Y:S01]  /*0b10*/  MOV R13, R47 ;  /* 0x0000002f000d7202 */ /* 0x000fe20000000f00 */
[--C-:B------:R-:W-:Y:S02]  /*0b20*/  IMAD.MOV.U32 R16, RZ, RZ, R46.reuse ;  /* 0x000000ffff107224 */ /* 0x100fe400078e002e */
[----:B------:R-:W-:Y:S02]  /*0b30*/  VIADD R20, R22, 0x1 ;  /* 0x0000000116147836 */ /* 0x000fe40000000000 */
        /* <DEDUP_REMOVED lines=9> */
.L_x_390:
[----:B------:R-:W-:Y:S05]  /*0bd0*/  BSYNC.RECONVERGENT B0 ;  /* 0x0000000000007941 */ /* 0x000fea0003800200 */
.L_x_389:
[----:B------:R-:W-:Y:S01]  /*0be0*/  BSSY.RECONVERGENT B0, `(.L_x_391) ;  /* 0x000000d000007945 */ /* 0x000fe20003800200 */
[----:B------:R-:W-:Y:S01]  /*0bf0*/  @!P2 IMAD.MOV R20, RZ, RZ, R22 ;  /* 0x000000ffff14a224 */ /* 0x000fe200078e0216 */
[----:B------:R-:W-:Y:S01]  /*0c00*/  MOV R19, R48 ;  /* 0x0000003000137202 */ /* 0x000fe20000000f00 */
[----:B------:R-:W-:Y:S02]  /*0c10*/  IMAD.MOV.U32 R18, RZ, RZ, R49 ;  /* 0x000000ffff127224 */ /* 0x000fe400078e0031 */
        /* <DEDUP_REMOVED lines=9> */
.L_x_392:
[----:B------:R-:W-:Y:S05]  /*0cb0*/  BSYNC.RECONVERGENT B0 ;  /* 0x0000000000007941 */ /* 0x000fea0003800200 */
.L_x_391:
[----:B------:R-:W-:Y:S01]  /*0cc0*/  ISETP.NE.AND P4, PT, R4, R3, PT ;  /* 0x000000030400720c */ /* 0x000fe20003f85270 */
[----:B------:R-:W-:Y:S01]  /*0cd0*/  VIADD R16, R20, 0x1 ;  /* 0x0000000114107836 */ /* 0x000fe20000000000 */
[----:B------:R-:W-:Y:S01]  /*0ce0*/  BSSY.RECONVERGENT B0, `(.L_x_393) ;  /* 0x0000010000007945 */ /* 0x000fe20003800200 */
[----:B------:R-:W-:Y:S02]  /*0cf0*/  @!P3 IMAD.MOV R16, RZ, RZ, R20 ;  /* 0x000000ffff10b224 */ /* 0x000fe400078e0214 */
[----:B------:R-:W-:Y:S02]  /*0d00*/  IMAD.MOV.U32 R13, RZ, RZ, R51 ;  /* 0x000000ffff0d7224 */ /* 0x000fe400078e0033 */
[----:B------:R-:W-:Y:S02]  /*0d10*/  VIADD R20, R16, 0x1 ;  /* 0x0000000110147836 */ /* 0x000fe40000000000 */
[----:B------:R-:W-:Y:S02]  /*0d20*/  IMAD.MOV.U32 R59, RZ, RZ, R15 ;  /* 0x000000ffff3b7224 */ /* 0x000fe400078e000f */
[----:B------:R-:W-:-:S02]  /*0d30*/  IMAD.MOV.U32 R17, RZ, RZ, R50 ;  /* 0x000000ffff117224 */ /* 0x000fc400078e0032 */
[----:B------:R-:W-:Y:S01]  /*0d40*/  @!P4 IADD3 R20, PT, PT, R16, RZ, RZ ;  /* 0x000000ff1014c210 */ /* 0x000fe20007ffe0ff */
        /* <DEDUP_REMOVED lines=9> */
.L_x_394:
[----:B------:R-:W-:Y:S05]  /*0de0*/  BSYNC.RECONVERGENT B0 ;  /* 0x0000000000007941 */ /* 0x000fea0003800200 */
.L_x_393:
[----:B------:R-:W-:Y:S01]  /*0df0*/  ISETP.NE.AND P5, PT, R3, R2, PT ;  /* 0x000000020300720c */ /* 0x000fe20003fa5270 */
[----:B------:R-:W-:Y:S01]  /*0e00*/  BSSY.RECONVERGENT B0, `(.L_x_395) ;  /* 0x000000d000007945 */ /* 0x000fe20003800200 */
[----:B------:R-:W-:Y:S01]  /*0e10*/  VIADD R19, R20, 0x1 ;  /* 0x0000000114137836 */ /* 0x000fe20000000000 */
[----:B------:R-:W-:Y:S01]  /*0e20*/  MOV R18, R14 ;  /* 0x0000000e00127202 */ /* 0x000fe20000000f00 */
[----:B------:R-:W-:-:S09]  /*0e30*/  IMAD.MOV.U32 R61, RZ, RZ, R14 ;  /* 0x000000ffff3d7224 */ /* 0x000fd200078e000e */
[----:B------:R-:W-:Y:S01]  /*0e40*/  @!P5 IMAD.MOV R19, RZ, RZ, R20 ;  /* 0x000000ffff13d224 */ /* 0x000fe200078e0214 */
        /* <DEDUP_REMOVED lines=8> */
.L_x_396:
[----:B------:R-:W-:Y:S05]  /*0ed0*/  BSYNC.RECONVERGENT B0 ;  /* 0x0000000000007941 */ /* 0x000fea0003800200 */
.L_x_395:
[----:B------:R-:W0:Y:S01]  /*0ee0*/  SHFL.UP PT, R18, R18, 0x1, RZ ;  /* 0x0420000012127989 */ /* 0x000e2200000e00ff */
[----:B------:R-:W-:Y:S01]  /*0ef0*/  ISETP.GE.AND P6, PT, R55, 0x1, PT ;  /* 0x000000013700780c */ /* 0x000fe20003fc6270 */
[----:B------:R-:W-:Y:S01]  /*0f00*/  IMAD.MOV.U32 R36, RZ, RZ, R12 ;  /* 0x000000ffff247224 */ /* 0x000fe200078e000c */
[----:B------:R-:W-:Y:S01]  /*0f10*/  BSSY.RECONVERGENT B0, `(.L_x_397) ;  /* 0x000009a000007945 */ /* 0x000fe20003800200 */
[----:B------:R-:W1:Y:S04]  /*0f20*/  SHFL.UP PT, R14, R59, 0x1, RZ ;  /* 0x042000003b0e7989 */ /* 0x000e6800000e00ff */
[----:B------:R-:W2:Y:S01]  /*0f30*/  SHFL.UP PT, R13, R19, 0x1, RZ ;  /* 0x04200000130d7989 */ /* 0x000ea200000e00ff */
[----:B0-----:R-:W-:-:S04]  /*0f40*/  FSETP.GEU.AND P5, PT, R61, R18, PT ;  /* 0x000000123d00720b */ /* 0x001fc80003fae000 */
[----:B------:R-:W-:-:S04]  /*0f50*/  ISETP.EQ.AND P5, PT, R19, RZ, !P5 ;  /* 0x000000ff1300720c */ /* 0x000fc80006fa2270 */
[----:B------:R-:W-:Y:S02]  /*0f60*/  @P6 FSEL R61, R18, R61, P5 ;  /* 0x0000003d123d6208 */ /* 0x000fe40002800000 */
[----:B-1----:R-:W-:Y:S02]  /*0f70*/  @P6 SEL R59, R14, R59, P5 ;  /* 0x0000003b0e3b6207 */ /* 0x002fe40002800000 */
[----:B--2---:R-:W-:Y:S01]  /*0f80*/  SEL R14, R13, RZ, P6 ;  /* 0x000000ff0d0e7207 */ /* 0x004fe20003000000 */
[----:B------:R-:W0:Y:S01]  /*0f90*/  SHFL.UP PT, R16, R61, 0x2, RZ ;  /* 0x044000003d107989 */ /* 0x000e2200000e00ff */
[----:B------:R-:W-:-:S03]  /*0fa0*/  ISETP.GE.AND P6, PT, R55, 0x2, PT ;  /* 0x000000023700780c */ /* 0x000fc60003fc6270 */
[----:B------:R-:W-:Y:S01]  /*0fb0*/  IMAD.IADD R14, R14, 0x1, R19 ;  /* 0x000000010e0e7824 */ /* 0x000fe200078e0213 */
[----:B------:R-:W-:Y:S04]  /*0fc0*/  SHFL.UP PT, R18, R59, 0x2, RZ ;  /* 0x044000003b127989 */ /* 0x000fe800000e00ff */
[----:B------:R-:W1:Y:S01]  /*0fd0*/  SHFL.UP PT, R13, R14, 0x2, RZ ;  /* 0x044000000e0d7989 */ /* 0x000e6200000e00ff */
[----:B0-----:R-:W-:-:S04]  /*0fe0*/  FSETP.GEU.AND P5, PT, R61, R16, PT ;  /* 0x000000103d00720b */ /* 0x001fc80003fae000 */
[----:B------:R-:W-:-:S04]  /*0ff0*/  ISETP.EQ.AND P5, PT, R14, RZ, !P5 ;  /* 0x000000ff0e00720c */ /* 0x000fc80006fa2270 */
[----:B------:R-:W-:Y:S02]  /*1000*/  @P6 FSEL R61, R16, R61, P5 ;  /* 0x0000003d103d6208 */ /* 0x000fe40002800000 */
[----:B-1----:R-:W-:Y:S02]  /*1010*/  SEL R13, R13, RZ, P6 ;  /* 0x000000ff0d0d7207 */ /* 0x002fe40003000000 */
[----:B------:R-:W-:Y:S01]  /*1020*/  @P6 SEL R59, R18, R59, P5 ;  /* 0x0000003b123b6207 */ /* 0x000fe20002800000 */
[----:B------:R-:W0:Y:S01]  /*1030*/  SHFL.UP PT, R16, R61, 0x4, RZ ;  /* 0x048000003d107989 */ /* 0x000e2200000e00ff */
[----:B------:R-:W-:Y:S01]  /*1040*/  ISETP.GE.AND P6, PT, R55, 0x4, PT ;  /* 0x000000043700780c */ /* 0x000fe20003fc6270 */
[----:B------:R-:W-:Y:S02]  /*1050*/  IMAD.IADD R13, R14, 0x1, R13 ;  /* 0x000000010e0d7824 */ /* 0x000fe400078e020d */
        /* <DEDUP_REMOVED lines=18> */
[----:B------:R-:W-:-:S03]  /*1180*/  ISETP.NE.AND P6, PT, R55, 0x1f, PT ;  /* 0x0000001f3700780c */ /* 0x000fc60003fc5270 */
[----:B------:R-:W1:Y:S01]  /*1190*/  SHFL.UP PT, R18, R59, 0x10, RZ ;  /* 0x060000003b127989 */ /* 0x000e6200000e00ff */
[----:B------:R-:W-:-:S05]  /*11a0*/  IMAD.IADD R15, R14, 0x1, R15 ;  /* 0x000000010e0f7824 */ /* 0x000fca00078e020f */
[----:B------:R-:W2:Y:S04]  /*11b0*/  SHFL.UP PT, R13, R15, 0x10, RZ ;  /* 0x060000000f0d7989 */ /* 0x000ea800000e00ff */
[----:B------:R-:W-:Y:S01]  /*11c0*/  @!P6 IMAD R20, R60, 0xc, R11 ;  /* 0x0000000c3c14e824 */ /* 0x000fe200078e020b */
[----:B0-----:R-:W-:-:S04]  /*11d0*/  FSETP.GEU.AND P5, PT, R61, R16, PT ;  /* 0x000000103d00720b */ /* 0x001fc80003fae000 */
[----:B------:R-:W-:-:S04]  /*11e0*/  ISETP.EQ.AND P5, PT, R15, RZ, !P5 ;  /* 0x000000ff0f00720c */ /* 0x000fc80006fa2270 */
[----:B------:R-:W-:Y:S02]  /*11f0*/  FSEL R16, R16, R61, P5 ;  /* 0x0000003d10107208 */ /* 0x000fe40002800000 */
[----:B-1----:R-:W-:Y:S02]  /*1200*/  SEL R21, R18, R59, P5 ;  /* 0x0000003b12157207 */ /* 0x002fe40002800000 */
[----:B------:R-:W-:Y:S01]  /*1210*/  ISETP.GE.AND P5, PT, R55, 0x10, PT ;  /* 0x000000103700780c */ /* 0x000fe20003fa6270 */
[----:B------:R-:W-:Y:S03]  /*1220*/  @!P6 STS [R20+0x4], R16 ;  /* 0x000004101400e388 */ /* 0x000fe60000000800 */
[----:B--2---:R-:W-:Y:S01]  /*1230*/  SEL R14, R13, RZ, P5 ;  /* 0x000000ff0d0e7207 */ /* 0x004fe20002800000 */
[----:B------:R-:W-:Y:S01]  /*1240*/  @!P6 STS [R20+0x8], R21 ;  /* 0x000008151400e388 */ /* 0x000fe20000000800 */
[----:B------:R-:W-:-:S02]  /*1250*/  FSEL R61, R61, R16, !P5 ;  /* 0x000000103d3d7208 */ /* 0x000fc40006800000 */
[----:B------:R-:W-:Y:S02]  /*1260*/  IADD3 R23, PT, PT, R15, R14, RZ ;  /* 0x0000000e0f177210 */ /* 0x000fe40007ffe0ff */
[----:B------:R-:W-:Y:S02]  /*1270*/  SEL R59, R59, R21, !P5 ;  /* 0x000000153b3b7207 */ /* 0x000fe40006800000 */
[----:B------:R-:W-:Y:S01]  /*1280*/  ISETP.GE.U32.AND P5, PT, R36, 0x20, PT ;  /* 0x000000202400780c */ /* 0x000fe20003fa6070 */
[----:B------:R-:W-:Y:S01]  /*1290*/  @!P6 STS [R20], R23 ;  /* 0x000000171400e388 */ /* 0x000fe20000000800 */
[----:B------:R-:W-:Y:S06]  /*12a0*/  BAR.SYNC.DEFER_BLOCKING 0x0 ;  /* 0x0000000000007b1d */ /* 0x000fec0000010000 */
[----:B------:R-:W0:Y:S05]  /*12b0*/  SHFL.UP PT, R52, R23, 0x1, RZ ;  /* 0x0420000017347989 */ /* 0x000e2a00000e00ff */
[----:B------:R-:W-:Y:S01]  /*12c0*/  @P5 ISETP.NE.AND P6, PT, R55, RZ, PT ;  /* 0x000000ff3700520c */ /* 0x000fe20003fc5270 */
[----:B------:R-:W-:Y:S04]  /*12d0*/  LDS.128 R12, [R11] ;  /* 0x000000000b0c7984 */ /* 0x000fe80000000c00 */
[----:B------:R-:W1:Y:S04]  /*12e0*/  LDS.128 R16, [R11+0x10] ;  /* 0x000010000b107984 */ /* 0x000e680000000c00 */
[----:B------:R-:W2:Y:S01]  /*12f0*/  LDS.128 R20, [R11+0x20] ;  /* 0x000020000b147984 */ /* 0x000ea20000000c00 */
[----:B0-----:R-:W-:-:S03]  /*1300*/  @P5 SEL R56, R52, RZ, P6 ;  /* 0x000000ff34385207 */ /* 0x001fc60003000000 */
[----:B------:R-:W-:Y:S04]  /*1310*/  LDS.128 R28, [R11+0x40] ;  /* 0x000040000b1c7984 */ /* 0x000fe80000000c00 */
[----:B------:R-:W-:Y:S01]  /*1320*/  LDS.128 R32, [R11+0x50] ;  /* 0x000050000b207984 */ /* 0x000fe20000000c00 */
[----:B-1----:R-:W-:-:S04]  /*1330*/  FSETP.GT.AND P6, PT, R13, R16, PT ;  /* 0x000000100d00720b */ /* 0x002fc80003fc4000 */
[----:B------:R-:W-:-:S04]  /*1340*/  ISETP.EQ.AND P6, PT, R15, RZ, P6 ;  /* 0x000000ff0f00720c */ /* 0x000fc800037c2270 */
[----:B------:R-:W-:Y:S01]  /*1350*/  SEL R25, R14, R17, P6 ;  /* 0x000000110e197207 */ /* 0x000fe20003000000 */
[----:B------:R-:W-:Y:S01]  /*1360*/  IMAD.IADD R17, R12, 0x1, R15 ;  /* 0x000000010c117824 */ /* 0x000fe200078e020f */
[----:B------:R-:W-:Y:S02]  /*1370*/  FSEL R16, R13, R16, P6 ;  /* 0x000000100d107208 */ /* 0x000fe40003000000 */
[----:B------:R-:W-:-:S04]  /*1380*/  ISETP.NE.AND P6, PT, R60, 0x1, PT ;  /* 0x000000013c00780c */ /* 0x000fc80003fc5270 */
[----:B------:R-:W-:Y:S02]  /*1390*/  SEL R14, R14, RZ, !P6 ;  /* 0x000000ff0e0e7207 */ /* 0x000fe40007000000 */
[----:B------:R-:W-:Y:S02]  /*13a0*/  FSEL R13, R13, RZ, !P6 ;  /* 0x000000ff0d0d7208 */ /* 0x000fe40007000000 */
[----:B------:R-:W-:-:S04]  /*13b0*/  FSETP.GT.AND P6, PT, R16, R19, PT ;  /* 0x000000131000720b */ /* 0x000fc80003fc4000 */
[----:B------:R-:W-:-:S04]  /*13c0*/  ISETP.EQ.AND P6, PT, R18, RZ, P6 ;  /* 0x000000ff1200720c */ /* 0x000fc800037c2270 */
[----:B------:R-:W-:Y:S02]  /*13d0*/  FSEL R19, R16, R19, P6 ;  /* 0x0000001310137208 */ /* 0x000fe40003000000 */
[----:B--2---:R-:W-:Y:S02]  /*13e0*/  SEL R20, R25, R20, P6 ;  /* 0x0000001419147207 */ /* 0x004fe40003000000 */
[----:B------:R-:W-:-:S04]  /*13f0*/  ISETP.NE.AND P6, PT, R60, 0x2, PT ;  /* 0x000000023c00780c */ /* 0x000fc80003fc5270 */
[----:B------:R-:W-:Y:S02]  /*1400*/  SEL R14, R25, R14, !P6 ;  /* 0x0000000e190e7207 */ /* 0x000fe40007000000 */
[----:B------:R-:W0:Y:S01]  /*1410*/  LDS.128 R24, [R11+0x30] ;  /* 0x000030000b187984 */ /* 0x000e220000000c00 */
[----:B------:R-:W-:Y:S02]  /*1420*/  FSEL R13, R16, R13, !P6 ;  /* 0x0000000d100d7208 */ /* 0x000fe40007000000 */
[----:B------:R-:W-:Y:S01]  /*1430*/  SEL R16, R17, R12, !P6 ;  /* 0x0000000c11107207 */ /* 0x000fe20007000000 */
[----:B------:R-:W-:Y:S01]  /*1440*/  IMAD.IADD R17, R18, 0x1, R17 ;  /* 0x0000000112117824 */ /* 0x000fe200078e0211 */
[----:B------:R-:W-:-:S04]  /*1450*/  FSETP.GT.AND P6, PT, R19, R22, PT ;  /* 0x000000161300720b */ /* 0x000fc80003fc4000 */
[----:B------:R-:W-:-:S04]  /*1460*/  ISETP.EQ.AND P6, PT, R21, RZ, P6 ;  /* 0x000000ff1500720c */ /* 0x000fc800037c2270 */
[----:B------:R-:W-:Y:S02]  /*1470*/  SEL R23, R20, R23, P6 ;  /* 0x0000001714177207 */ /* 0x000fe40003000000 */
[----:B------:R-:W-:Y:S02]  /*1480*/  FSEL R22, R19, R22, P6 ;  /* 0x0000001613167208 */ /* 0x000fe40003000000 */
[----:B------:R-:W-:-:S04]  /*1490*/  ISETP.NE.AND P6, PT, R60, 0x3, PT ;  /* 0x000000033c00780c */ /* 0x000fc80003fc5270 */
[----:B------:R-:W-:Y:S02]  /*14a0*/  FSEL R13, R19, R13, !P6 ;  /* 0x0000000d130d7208 */ /* 0x000fe40007000000 */
[----:B------:R-:W-:Y:S01]  /*14b0*/  SEL R14, R20, R14, !P6 ;  /* 0x0000000e140e7207 */ /* 0x000fe20007000000 */
[----:B------:R-:W1:Y:S01]  /*14c0*/  SHFL.UP PT, R19, R61, 0x1, RZ ;  /* 0x042000003d137989 */ /* 0x000e6200000e00ff */
[----:B------:R-:W-:Y:S01]  /*14d0*/  SEL R16, R17, R16, !P6 ;  /* 0x0000001011107207 */ /* 0x000fe20007000000 */
[----:B------:R-:W-:Y:S02]  /*14e0*/  IMAD.IADD R17, R21, 0x1, R17 ;  /* 0x0000000115117824 */ /* 0x000fe400078e0211 */
[----:B------:R-:W-:Y:S01]  /*14f0*/  IMAD.MOV.U32 R20, RZ, RZ, R38 ;  /* 0x000000ffff147224 */ /* 0x000fe200078e0026 */
[----:B0-----:R-:W-:-:S04]  /*1500*/  FSETP.GT.AND P6, PT, R22, R25, PT ;  /* 0x000000191600720b */ /* 0x001fc80003fc4000 */
[----:B------:R-:W-:-:S04]  /*1510*/  ISETP.EQ.AND P6, PT, R24, RZ, P6 ;  /* 0x000000ff1800720c */ /* 0x000fc800037c2270 */
[----:B------:R-:W-:Y:S02]  /*1520*/  SEL R26, R23, R26, P6 ;  /* 0x0000001a171a7207 */ /* 0x000fe40003000000 */
[----:B------:R-:W-:Y:S02]  /*1530*/  FSEL R25, R22, R25, P6 ;  /* 0x0000001916197208 */ /* 0x000fe40003000000 */
[----:B------:R-:W-:-:S04]  /*1540*/  ISETP.NE.AND P6, PT, R60, 0x4, PT ;  /* 0x000000043c00780c */ /* 0x000fc80003fc5270 */
[----:B------:R-:W-:Y:S02]  /*1550*/  FSEL R22, R22, R13, !P6 ;  /* 0x0000000d16167208 */ /* 0x000fe40007000000 */
[----:B------:R-:W-:Y:S01]  /*1560*/  SEL R23, R23, R14, !P6 ;  /* 0x0000000e17177207 */ /* 0x000fe20007000000 */
[C---:B------:R-:W-:Y:S01]  /*1570*/  IMAD.IADD R14, R17.reuse, 0x1, R24 ;  /* 0x00000001110e7824 */ /* 0x040fe200078e0218 */
[----:B------:R-:W-:Y:S02]  /*1580*/  SEL R13, R17, R16, !P6 ;  /* 0x00000010110d7207 */ /* 0x000fe40007000000 */
[----:B------:R-:W-:-:S04]  /*1590*/  FSETP.GT.AND P6, PT, R25, R28, PT ;  /* 0x0000001c1900720b */ /* 0x000fc80003fc4000 */
[----:B------:R-:W-:-:S04]  /*15a0*/  ISETP.EQ.AND P6, PT, R27, RZ, P6 ;  /* 0x000000ff1b00720c */ /* 0x000fc800037c2270 */
[----:B------:R-:W-:Y:S02]  /*15b0*/  SEL R29, R26, R29, P6 ;  /* 0x0000001d1a1d7207 */ /* 0x000fe40003000000 */
[----:B------:R-:W-:Y:S02]  /*15c0*/  FSEL R28, R25, R28, P6 ;  /* 0x0000001c191c7208 */ /* 0x000fe40003000000 */
[----:B------:R-:W-:-:S04]  /*15d0*/  ISETP.NE.AND P6, PT, R60, 0x5, PT ;  /* 0x000000053c00780c */ /* 0x000fc80003fc5270 */
[----:B------:R-:W-:Y:S02]  /*15e0*/  SEL R26, R26, R23, !P6 ;  /* 0x000000171a1a7207 */ /* 0x000fe40007000000 */
[----:B------:R-:W-:Y:S02]  /*15f0*/  FSEL R25, R25, R22, !P6 ;  /* 0x0000001619197208 */ /* 0x000fe40007000000 */
[----:B------:R-:W-:Y:S02]  /*1600*/  SEL R13, R14, R13, !P6 ;  /* 0x0000000d0e0d7207 */ /* 0x000fe40007000000 */
[----:B------:R-:W-:Y:S02]  /*1610*/  FSETP.GT.AND P6, PT, R28, R31, PT ;  /* 0x0000001f1c00720b */ /* 0x000fe40003fc4000 */
[----:B------:R-:W-:Y:S02]  /*1620*/  IADD3 R14, PT, PT, R27, R14, RZ ;  /* 0x0000000e1b0e7210 */ /* 0x000fe40007ffe0ff */
[----:B------:R-:W-:-:S02]  /*1630*/  ISETP.EQ.AND P6, PT, R30, RZ, P6 ;  /* 0x000000ff1e00720c */ /* 0x000fc400037c2270 */
[----:B------:R-:W-:Y:S02]  /*1640*/  MOV R22, R39 ;  /* 0x0000002700167202 */ /* 0x000fe40000000f00 */
[----:B------:R-:W-:Y:S02]  /*1650*/  FSEL R31, R28, R31, P6 ;  /* 0x0000001f1c1f7208 */ /* 0x000fe40003000000 */
[----:B------:R-:W-:Y:S02]  /*1660*/  SEL R32, R29, R32, P6 ;  /* 0x000000201d207207 */ /* 0x000fe40003000000 */
[----:B------:R-:W-:-:S04]  /*1670*/  ISETP.NE.AND P6, PT, R60, 0x6, PT ;  /* 0x000000063c00780c */ /* 0x000fc80003fc5270 */
[----:B------:R-:W-:Y:S01]  /*1680*/  SEL R29, R29, R26, !P6 ;  /* 0x0000001a1d1d7207 */ /* 0x000fe20007000000 */
[----:B------:R-:W-:Y:S01]  /*1690*/  IMAD.IADD R26, R30, 0x1, R14 ;  /* 0x000000011e1a7824 */ /* 0x000fe200078e020e */
[----:B------:R-:W-:Y:S02]  /*16a0*/  SEL R13, R14, R13, !P6 ;  /* 0x0000000d0e0d7207 */ /* 0x000fe40007000000 */
[----:B------:R-:W0:Y:S01]  /*16b0*/  SHFL.UP PT, R14, R59, 0x1, RZ ;  /* 0x042000003b0e7989 */ /* 0x000e2200000e00ff */
[----:B------:R-:W-:Y:S02]  /*16c0*/  FSEL R28, R28, R25, !P6 ;  /* 0x000000191c1c7208 */ /* 0x000fe40007000000 */
[----:B------:R-:W-:-:S04]  /*16d0*/  ISETP.NE.AND P6, PT, R60, 0x7, PT ;  /* 0x000000073c00780c */ /* 0x000fc80003fc5270 */
[----:B------:R-:W-:Y:S02]  /*16e0*/  FSEL R28, R31, R28, !P6 ;  /* 0x0000001c1f1c7208 */ /* 0x000fe40007000000 */
[----:B------:R-:W-:Y:S02]  /*16f0*/  SEL R13, R26, R13, !P6 ;  /* 0x0000000d1a0d7207 */ /* 0x000fe40007000000 */
[----:B------:R-:W-:Y:S02]  /*1700*/  SEL R29, R32, R29, !P6 ;  /* 0x0000001d201d7207 */ /* 0x000fe40007000000 */
[----:B-1----:R-:W-:-:S04]  /*1710*/  @P5 FSETP.GT.AND P6, PT, R28, R19, PT ;  /* 0x000000131c00520b */ /* 0x002fc80003fc4000 */
[----:B------:R-:W-:Y:S01]  /*1720*/  @P5 ISETP.EQ.AND P6, PT, R52, RZ, P6 ;  /* 0x000000ff3400520c */ /* 0x000fe200037c2270 */
[----:B------:R-:W-:Y:S02]  /*1730*/  @P5 IMAD.IADD R52, R13, 0x1, R56 ;  /* 0x000000010d345824 */ /* 0x000fe400078e0238 */
[----:B------:R-:W-:Y:S01]  /*1740*/  IMAD.MOV.U32 R13, RZ, RZ, R0 ;  /* 0x000000ffff0d7224 */ /* 0x000fe200078e0000 */
[----:B------:R-:W-:-:S04]  /*1750*/  @P5 ISETP.EQ.OR P6, PT, R55, RZ, P6 ;  /* 0x000000ff3700520c */ /* 0x000fc800037c2670 */
[----:B------:R-:W-:Y:S02]  /*1760*/  @P5 FSEL R19, R28, R19, P6 ;  /* 0x000000131c135208 */ /* 0x000fe40003000000 */
[----:B0-----:R-:W-:Y:S02]  /*1770*/  @P5 SEL R14, R29, R14, P6 ;  /* 0x0000000e1d0e5207 */ /* 0x001fe40003000000 */
[----:B------:R-:W-:-:S13]  /*1780*/  ISETP.NE.AND P5, PT, R36, RZ, PT ;  /* 0x000000ff2400720c */ /* 0x000fda0003fa5270 */
[----:B------:R-:W-:Y:S01]  /*1790*/  @P5 FSETP.GT.AND P6, PT, R19, R53, PT ;  /* 0x000000351300520b */ /* 0x000fe20003fc4000 */
[----:B------:R-:W-:-:S03]  /*17a0*/  @P5 IMAD.IADD R13, R52, 0x1, R0 ;  /* 0x00000001340d5824 */ /* 0x000fc600078e0200 */
[----:B------:R-:W-:Y:S01]  /*17b0*/  @P5 ISETP.EQ.AND P6, PT, R0, RZ, P6 ;  /* 0x000000ff0000520c */ /* 0x000fe200037c2270 */
[----:B------:R-:W-:-:S03]  /*17c0*/  VIADD R23, R13, 0x1 ;  /* 0x000000010d177836 */ /* 0x000fc60000000000 */
[----:B------:R-:W-:Y:S02]  /*17d0*/  @P5 FSEL R53, R19, R53, P6 ;  /* 0x0000003513355208 */ /* 0x000fe40003000000 */
[----:B------:R-:W-:Y:S02]  /*17e0*/  @P5 SEL R37, R14, R37, P6 ;  /* 0x000000250e255207 */ /* 0x000fe40003000000 */
[----:B------:R-:W-:Y:S02]  /*17f0*/  ISETP.NE.AND P6, PT, R57, RZ, PT ;  /* 0x000000ff3900720c */ /* 0x000fe40003fc5270 */
[----:B------:R-:W-:-:S04]  /*1800*/  FSETP.GT.AND P5, PT, R31, R34, PT ;  /* 0x000000221f00720b */ /* 0x000fc80003fa4000 */
[----:B------:R-:W-:-:S04]  /*1810*/  ISETP.EQ.AND P5, PT, R33, RZ, P5 ;  /* 0x000000ff2100720c */ /* 0x000fc80002fa2270 */
[----:B------:R-:W-:Y:S02]  /*1820*/  SEL R35, R32, R35, P5 ;  /* 0x0000002320237207 */ /* 0x000fe40002800000 */
[----:B------:R-:W-:Y:S01]  /*1830*/  FSEL R31, R31, R34, P5 ;  /* 0x000000221f1f7208 */ /* 0x000fe20002800000 */
[----:B------:R-:W-:Y:S01]  /*1840*/  @!P6 IMAD.MOV R23, RZ, RZ, R13 ;  /* 0x000000ffff17e224 */ /* 0x000fe200078e020d */
[----:B------:R-:W-:Y:S06]  /*1850*/  @P6 BRA `(.L_x_398) ;  /* 0x0000000000146947 */ /* 0x000fec0003800000 */
[----:B------:R-:W-:Y:S01]  /*1860*/  FSETP.GT.AND P5, PT, R53, R38, PT ;  /* 0x000000263500720b */ /* 0x000fe20003fa4000 */
[----:B------:R-:W-:Y:S02]  /*1870*/  IMAD.MOV.U32 R22, RZ, RZ, R37 ;  /* 0x000000ffff167224 */ /* 0x000fe400078e0025 */
[----:B------:R-:W-:-:S10]  /*1880*/  IMAD.MOV.U32 R20, RZ, RZ, R53 ;  /* 0x000000ffff147224 */ /* 0x000fd400078e0035 */
[----:B------:R-:W-:Y:S01]  /*1890*/  @!P5 IMAD.MOV.U32 R22, RZ, RZ, R39 ;  /* 0x000000ffff16d224 */ /* 0x000fe200078e0027 */
[----:B------:R-:W-:-:S07]  /*18a0*/  @!P5 MOV R20, R38 ;  /* 0x000000260014d202 */ /* 0x000fce0000000f00 */
.L_x_398:
[----:B------:R-:W-:Y:S05]  /*18b0*/  BSYNC.RECONVERGENT B0 ;  /* 0x0000000000007941 */ /* 0x000fea0003800200 */
.L_x_397:
[----:B------:R-:W-:Y:S01]  /*18c0*/  ISETP.NE.AND P5, PT, R36, RZ, PT ;  /* 0x000000ff2400720c */ /* 0x000fe20003fa5270 */
[----:B------:R-:W-:Y:S01]  /*18d0*/  IMAD.IADD R25, R33, 0x1, R26 ;  /* 0x0000000121197824 */ /* 0x000fe200078e021a */
[----:B------:R-:W-:Y:S01]  /*18e0*/  ISETP.NE.AND P6, PT, R54, RZ, PT ;  /* 0x000000ff3600720c */ /* 0x000fe20003fc5270 */
[----:B------:R-:W-:Y:S10]  /*18f0*/  BSSY.RECONVERGENT B0, `(.L_x_399) ;  /* 0x0000018000007945 */ /* 0x000ff40003800200 */
[----:B------:R-:W0:Y:S01]  /*1900*/  @!P5 LDC.64 R16, c[0x0][0x3c8] ;  /* 0x0000f200ff10db82 */ /* 0x000e220000000a00 */
[----:B------:R-:W-:-:S07]  /*1910*/  @!P5 IMAD.MOV.U32 R39, RZ, RZ, 0x65 ;  /* 0x00000065ff27d424 */ /* 0x000fce00078e00ff */
[----:B------:R-:W1:Y:S01]  /*1920*/  @!P5 LDC.64 R28, c[0x0][0x3b8] ;  /* 0x0000ee00ff1cdb82 */ /* 0x000e620000000a00 */
[----:B0-----:R-:W-:Y:S04]  /*1930*/  @!P5 ST.E.STRONG.GPU desc[UR12][R16.64+0x184], R31 ;  /* 0x0001841f1000d985 */ /* 0x001fe8000c10f90c */
[----:B------:R-:W-:Y:S04]  /*1940*/  @!P5 ST.E.STRONG.GPU desc[UR12][R16.64+0x180], R25 ;  /* 0x000180191000d985 */ /* 0x000fe8000c10f90c */
[----:B------:R0:W-:Y:S01]  /*1950*/  @!P5 ST.E.STRONG.GPU desc[UR12][R16.64+0x188], R35 ;  /* 0x000188231000d985 */ /* 0x0001e2000c10f90c */
[----:B------:R-:W-:Y:S06]  /*1960*/  @!P5 MEMBAR.ALL.GPU ;  /* 0x000000000000d992 */ /* 0x000fec000000a000 */
[----:B------:R-:W-:-:S00]  /*1970*/  @!P5 ERRBAR ;  /* 0x000000000000d9ab */ /* 0x000fc00000000000 */
[----:B------:R-:W-:Y:S06]  /*1980*/  @!P5 CGAERRBAR ;  /* 0x000000000000d5ab */ /* 0x000fec0000000000 */
[----:B-1----:R1:W-:Y:S01]  /*1990*/  @!P5 ST.E.STRONG.GPU desc[UR12][R28.64+0x80], R39 ;  /* 0x000080271c00d985 */ /* 0x0023e2000c10f90c */
[----:B0-----:R-:W-:Y:S02]  /*19a0*/  VIADD R16, R23, 0x1 ;  /* 0x0000000117107836 */ /* 0x001fe40000000000 */
[----:B------:R-:W-:Y:S02]  /*19b0*/  @!P6 IMAD.MOV R16, RZ, RZ, R23 ;  /* 0x000000ffff10e224 */ /* 0x000fe400078e0217 */
[----:B-1----:R-:W-:-:S02]  /*19c0*/  IMAD.MOV.U32 R29, RZ, RZ, R41 ;  /* 0x000000ffff1d7224 */ /* 0x002fc400078e0029 */
[C---:B------:R-:W-:Y:S01]  /*19d0*/  VIADD R28, R16.reuse, 0x1 ;  /* 0x00000001101c7836 */ /* 0x040fe20000000000 */
[----:B------:R-:W-:Y:S01]  /*19e0*/  @!P0 IADD3 R28, PT, PT, R16, RZ, RZ ;  /* 0x000000ff101c8210 */ /* 0x000fe20007ffe0ff */
[----:B------:R-:W-:-:S04]  /*19f0*/  IMAD.MOV.U32 R17, RZ, RZ, R40 ;  /* 0x000000ffff117224 */ /* 0x000fc800078e0028 */
[----:B------:R-:W-:Y:S01]  /*1a00*/  VIADD R26, R28, 0x1 ;  /* 0x000000011c1a7836 */ /* 0x000fe20000000000 */
[----:B------:R-:W-:Y:S06]  /*1a10*/  @P6 BRA `(.L_x_400) ;  /* 0x0000000000146947 */ /* 0x000fec0003800000 */
[----:B------:R-:W-:Y:S01]  /*1a20*/  FSETP.GT.AND P6, PT, R20, R40, PT ;  /* 0x000000281400720b */ /* 0x000fe20003fc4000 */
[----:B------:R-:W-:Y:S02]  /*1a30*/  IMAD.MOV.U32 R29, RZ, RZ, R22 ;  /* 0x000000ffff1d7224 */ /* 0x000fe400078e0016 */
[----:B------:R-:W-:-:S10]  /*1a40*/  IMAD.MOV.U32 R17, RZ, RZ, R20 ;  /* 0x000000ffff117224 */ /* 0x000fd400078e0014 */
[----:B------:R-:W-:Y:S01]  /*1a50*/  @!P6 MOV R29, R41 ;  /* 0x00000029001de202 */ /* 0x000fe20000000f00 */
[----:B------:R-:W-:-:S07]  /*1a60*/  @!P6 IMAD.MOV.U32 R17, RZ, RZ, R40 ;  /* 0x000000ffff11e224 */ /* 0x000fce00078e0028 */
.L_x_400:
[----:B------:R-:W-:Y:S05]  /*1a70*/  BSYNC.RECONVERGENT B0 ;  /* 0x0000000000007941 */ /* 0x000fea0003800200 */
.L_x_399:
[----:B------:R-:W-:Y:S01]  /*1a80*/  @!P1 IMAD.MOV R26, RZ, RZ, R28 ;  /* 0x000000ffff1a9224 */ /* 0x000fe200078e021c */
[----:B------:R-:W-:Y:S01]  /*1a90*/  BSSY.RECONVERGENT B0, `(.L_x_401) ;  /* 0x000000b000007945 */ /* 0x000fe20003800200 */
[----:B------:R-:W-:Y:S01]  /*1aa0*/  ISETP.GE.AND P6, PT, R25, 0x101, PT ;  /* 0x000001011900780c */ /* 0x000fe20003fc6270 */
[----:B------:R-:W-:Y:S02]  /*1ab0*/  IMAD.MOV.U32 R32, RZ, RZ, R43 ;  /* 0x000000ffff207224 */ /* 0x000fe400078e002b */
[----:B------:R-:W-:Y:S02]  /*1ac0*/  VIADD R31, R26, 0x1 ;  /* 0x000000011a1f7836 */ /* 0x000fe40000000000 */
[----:B------:R-:W-:Y:S01]  /*1ad0*/  IMAD.MOV.U32 R34, RZ, RZ, R42 ;  /* 0x000000ffff227224 */ /* 0x000fe200078e002a */
[----:B------:R-:W-:Y:S07]  /*1ae0*/  @P0 BRA `(.L_x_402) ;  /* 0x0000000000140947 */ /* 0x000fee0003800000 */
[----:B------:R-:W-:Y:S01]  /*1af0*/  FSETP.GT.AND P0, PT, R17, R42, PT ;  /* 0x0000002a1100720b */ /* 0x000fe20003f04000 */
[----:B------:R-:W-:Y:S01]  /*1b00*/  IMAD.MOV.U32 R34, RZ, RZ, R17 ;  /* 0x000000ffff227224 */ /* 0x000fe200078e0011 */
[----:B------:R-:W-:-:S11]  /*1b10*/  MOV R32, R29 ;  /* 0x0000001d00207202 */ /* 0x000fd60000000f00 */
[----:B------:R-:W-:Y:S02]  /*1b20*/  @!P0 IMAD.MOV.U32 R32, RZ, RZ, R43 ;  /* 0x000000ffff208224 */ /* 0x000fe400078e002b */
[----:B------:R-:W-:-:S07]  /*1b30*/  @!P0 IMAD.MOV.U32 R34, RZ, RZ, R42 ;  /* 0x000000ffff228224 */ /* 0x000fce00078e002a */
.L_x_402:
[----:B------:R-:W-:Y:S05]  /*1b40*/  BSYNC.RECONVERGENT B0 ;  /* 0x0000000000007941 */ /* 0x000fea0003800200 */
.L_x_401:
[----:B------:R-:W-:Y:S01]  /*1b50*/  BSSY.RECONVERGENT B0, `(.L_x_403) ;  /* 0x000000a000007945 */ /* 0x000fe20003800200 */
[----:B------:R-:W-:Y:S01]  /*1b60*/  IMAD.MOV.U32 R35, RZ, RZ, R45 ;  /* 0x000000ffff237224 */ /* 0x000fe200078e002d */
[----:B------:R-:W-:Y:S01]  /*1b70*/  MOV R38, R44 ;  /* 0x0000002c00267202 */ /* 0x000fe20000000f00 */
[----:B------:R-:W-:Y:S01]  /*1b80*/  @!P2 IMAD.MOV R31, RZ, RZ, R26 ;  /* 0x000000ffff1fa224 */ /* 0x000fe200078e021a */
[----:B------:R-:W-:Y:S06]  /*1b90*/  @P1 BRA `(.L_x_404) ;  /* 0x0000000000141947 */ /* 0x000fec0003800000 */
[----:B------:R-:W-:Y:S01]  /*1ba0*/  FSETP.GT.AND P0, PT, R34, R44, PT ;  /* 0x0000002c2200720b */ /* 0x000fe20003f04000 */
[----:B------:R-:W-:Y:S02]  /*1bb0*/  IMAD.MOV.U32 R35, RZ, RZ, R32 ;  /* 0x000000ffff237224 */ /* 0x000fe400078e0020 */
[----:B------:R-:W-:-:S10]  /*1bc0*/  IMAD.MOV.U32 R38, RZ, RZ, R34 ;  /* 0x000000ffff267224 */ /* 0x000fd400078e0022 */
[----:B------:R-:W-:Y:S02]  /*1bd0*/  @!P0 IMAD.MOV.U32 R35, RZ, RZ, R45 ;  /* 0x000000ffff238224 */ /* 0x000fe400078e002d */
[----:B------:R-:W-:-:S07]  /*1be0*/  @!P0 IMAD.MOV.U32 R38, RZ, RZ, R44 ;  /* 0x000000ffff268224 */ /* 0x000fce00078e002c */
.L_x_404:
[----:B------:R-:W-:Y:S05]  /*1bf0*/  BSYNC.RECONVERGENT B0 ;  /* 0x0000000000007941 */ /* 0x000fea0003800200 */
.L_x_403:
[----:B------:R-:W-:Y:S01]  /*1c00*/  BSSY.RECONVERGENT B0, `(.L_x_405) ;  /* 0x000000a000007945 */ /* 0x000fe20003800200 */
[----:B------:R-:W-:Y:S01]  /*1c10*/  IMAD.MOV.U32 R39, RZ, RZ, R47 ;  /* 0x000000ffff277224 */ /* 0x000fe200078e002f */
[----:B------:R-:W-:Y:S01]  /*1c20*/  IADD3 R41, PT, PT, R31, 0x1, RZ ;  /* 0x000000011f297810 */ /* 0x000fe20007ffe0ff */
[----:B------:R-:W-:Y:S01]  /*1c30*/  IMAD.MOV.U32 R40, RZ, RZ, R46 ;  /* 0x000000ffff287224 */ /* 0x000fe200078e002e */
[----:B------:R-:W-:Y:S06]  /*1c40*/  @P2 BRA `(.L_x_406) ;  /* 0x0000000000142947 */ /* 0x000fec0003800000 */
[----:B------:R-:W-:Y:S01]  /*1c50*/  FSETP.GT.AND P0, PT, R38, R46, PT ;  /* 0x0000002e2600720b */ /* 0x000fe20003f04000 */
[----:B------:R-:W-:Y:S02]  /*1c60*/  IMAD.MOV.U32 R39, RZ, RZ, R35 ;  /* 0x000000ffff277224 */ /* 0x000fe400078e0023 */
[----:B------:R-:W-:-:S10]  /*1c70*/  IMAD.MOV.U32 R40, RZ, RZ, R38 ;  /* 0x000000ffff287224 */ /* 0x000fd400078e0026 */
[----:B------:R-:W-:Y:S02]  /*1c80*/  @!P0 IMAD.MOV.U32 R39, RZ, RZ, R47 ;  /* 0x000000ffff278224 */ /* 0x000fe400078e002f */
[----:B------:R-:W-:-:S07]  /*1c90*/  @!P0 IMAD.MOV.U32 R40, RZ, RZ, R46 ;  /* 0x000000ffff288224 */ /* 0x000fce00078e002e */
.L_x_406:
[----:B------:R-:W-:Y:S05]  /*1ca0*/  BSYNC.RECONVERGENT B0 ;  /* 0x0000000000007941 */ /* 0x000fea0003800200 */
.L_x_405:
[----:B------:R-:W-:Y:S01]  /*1cb0*/  BSSY.RECONVERGENT B0, `(.L_x_407) ;  /* 0x000000a000007945 */ /* 0x000fe20003800200 */
[----:B------:R-:W-:Y:S01]  /*1cc0*/  MOV R43, R49 ;  /* 0x00000031002b7202 */ /* 0x000fe20000000f00 */
[----:B------:R-:W-:Y:S02]  /*1cd0*/  @!P3 IMAD.MOV R41, RZ, RZ, R31 ;  /* 0x000000ffff29b224 */ /* 0x000fe400078e021f */
[----:B------:R-:W-:Y:S01]  /*1ce0*/  IMAD.MOV.U32 R42, RZ, RZ, R48 ;  /* 0x000000ffff2a7224 */ /* 0x000fe200078e0030 */
[----:B------:R-:W-:Y:S06]  /*1cf0*/  @P3 BRA `(.L_x_408) ;  /* 0x0000000000143947 */ /* 0x000fec0003800000 */
[----:B------:R-:W-:Y:S01]  /*1d00*/  FSETP.GT.AND P0, PT, R40, R48, PT ;  /* 0x000000302800720b */ /* 0x000fe20003f04000 */
[----:B------:R-:W-:Y:S02]  /*1d10*/  IMAD.MOV.U32 R43, RZ, RZ, R39 ;  /* 0x000000ffff2b7224 */ /* 0x000fe400078e0027 */
[----:B------:R-:W-:-:S10]  /*1d20*/  IMAD.MOV.U32 R42, RZ, RZ, R40 ;  /* 0x000000ffff2a7224 */ /* 0x000fd400078e0028 */
[----:B------:R-:W-:Y:S01]  /*1d30*/  @!P0 IMAD.MOV.U32 R43, RZ, RZ, R49 ;  /* 0x000000ffff2b8224 */ /* 0x000fe200078e0031 */
[----:B------:R-:W-:-:S07]  /*1d40*/  @!P0 MOV R42, R48 ;  /* 0x00000030002a8202 */ /* 0x000fce0000000f00 */
.L_x_408:
[----:B------:R-:W-:Y:S05]  /*1d50*/  BSYNC.RECONVERGENT B0 ;  /* 0x0000000000007941 */ /* 0x000fea0003800200 */
.L_x_407:
[----:B------:R-:W-:Y:S01]  /*1d60*/  BSSY.RECONVERGENT B0, `(.L_x_409) ;  /* 0x000000a000007945 */ /* 0x000fe20003800200 */
[----:B------:R-:W-:Y:S02]  /*1d70*/  IMAD.MOV.U32 R44, RZ, RZ, R51 ;  /* 0x000000ffff2c7224 */ /* 0x000fe400078e0033 */
[----:B------:R-:W-:Y:S02]  /*1d80*/  VIADD R45, R41, 0x1 ;  /* 0x00000001292d7836 */ /* 0x000fe40000000000 */
[----:B------:R-:W-:Y:S01]  /*1d90*/  IMAD.MOV.U32 R46, RZ, RZ, R50 ;  /* 0x000000ffff2e7224 */ /* 0x000fe200078e0032 */
[----:B------:R-:W-:Y:S06]  /*1da0*/  @P4 BRA `(.L_x_410) ;  /* 0x0000000000144947 */ /* 0x000fec0003800000 */
[----:B------:R-:W-:Y:S01]  /*1db0*/  FSETP.GT.AND P0, PT, R42, R50, PT ;  /* 0x000000322a00720b */ /* 0x000fe20003f04000 */
[----:B------:R-:W-:Y:S02]  /*1dc0*/  IMAD.MOV.U32 R44, RZ, RZ, R43 ;  /* 0x000000ffff2c7224 */ /* 0x000fe400078e002b */
[----:B------:R-:W-:-:S10]  /*1dd0*/  IMAD.MOV.U32 R46, RZ, RZ, R42 ;  /* 0x000000ffff2e7224 */ /* 0x000fd400078e002a */
[----:B------:R-:W-:Y:S01]  /*1de0*/  @!P0 MOV R44, R51 ;  /* 0x00000033002c8202 */ /* 0x000fe20000000f00 */
[----:B------:R-:W-:-:S07]  /*1df0*/  @!P0 IMAD.MOV.U32 R46, RZ, RZ, R50 ;  /* 0x000000ffff2e8224 */ /* 0x000fce00078e0032 */
.L_x_410:
[----:B------:R-:W-:Y:S05]  /*1e00*/  BSYNC.RECONVERGENT B0 ;  /* 0x0000000000007941 */ /* 0x000fea0003800200 */
.L_x_409:
[----:B------:R-:W-:Y:S02]  /*1e10*/  @!P5 IMAD.MOV.U32 R52, RZ, RZ, RZ ;  /* 0x000000ffff34d224 */ /* 0x000fe400078e00ff */
[----:B------:R-:W-:Y:S01]  /*1e20*/  @!P4 IMAD.MOV R45, RZ, RZ, R41 ;  /* 0x000000ffff2dc224 */ /* 0x000fe200078e0229 */
[----:B------:R-:W-:Y:S06]  /*1e30*/  @!P6 BRA `(.L_x_411) ;  /* 0x00000014002ce947 */ /* 0x000fec0003800000 */
[----:B------:R-:W-:Y:S01]  /*1e40*/  BAR.SYNC.DEFER_BLOCKING 0x0 ;  /* 0x0000000000007b1d */ /* 0x000fe20000010000 */
[----:B------:R-:W-:Y:S02]  /*1e50*/  ISETP.NE.AND P4, PT, R0, RZ, PT ;  /* 0x000000ff0000720c */ /* 0x000fe40003f85270 */
[----:B------:R-:W-:Y:S02]  /*1e60*/  ISETP.NE.AND P5, PT, R10, R9, PT ;  /* 0x000000090a00720c */ /* 0x000fe40003fa5270 */
[----:B------:R-:W-:Y:S02]  /*1e70*/  ISETP.NE.AND P3, PT, R9, R8, PT ;  /* 0x000000080900720c */ /* 0x000fe40003f65270 */
[----:B------:R-:W-:Y:S02]  /*1e80*/  ISETP.NE.AND P0, PT, R8, R7, PT ;  /* 0x000000070800720c */ /* 0x000fe40003f05270 */
[----:B------:R-:W-:Y:S02]  /*1e90*/  ISETP.NE.AND P2, PT, R7, R6, PT ;  /* 0x000000060700720c */ /* 0x000fe40003f45270 */
[----:B------:R-:W-:-:S03]  /*1ea0*/  ISETP.NE.AND P1, PT, R3, R2, PT ;  /* 0x000000020300720c */ /* 0x000fc60003f25270 */
[--C-:B------:R-:W-:Y:S02]  /*1eb0*/  @P4 IMAD R47, R52, 0xc, R11.reuse ;  /* 0x0000000c342f4824 */ /* 0x100fe400078e020b */
[--C-:B------:R-:W-:Y:S02]  /*1ec0*/  @P5 IMAD R0, R13, 0xc, R11.reuse ;  /* 0x0000000c0d005824 */ /* 0x100fe400078e020b */
[--C-:B------:R-:W-:Y:S02]  /*1ed0*/  @P3 IMAD R23, R23, 0xc, R11.reuse ;  /* 0x0000000c17173824 */ /* 0x100fe400078e020b */
[--C-:B------:R-:W-:Y:S02]  /*1ee0*/  @P0 IMAD R16, R16, 0xc, R11.reuse ;  /* 0x0000000c10100824 */ /* 0x100fe400078e020b */
[--C-:B------:R-:W-:Y:S01]  /*1ef0*/  @P2 IMAD R13, R28, 0xc, R11.reuse ;  /* 0x0000000c1c0d2824 */ /* 0x100fe200078e020b */
[----:B------:R-:W-:Y:S01]  /*1f00*/  @P4 STS [R47], R58 ;  /* 0x0000003a2f004388 */ /* 0x000fe20000000800 */
[----:B------:R-:W-:-:S03]  /*1f10*/  @P1 IMAD R45, R45, 0xc, R11 ;  /* 0x0000000c2d2d1824 */ /* 0x000fc600078e020b */
[----:B------:R0:W-:Y:S04]  /*1f20*/  @P4 STS [R47+0x4], R19 ;  /* 0x000004132f004388 */ /* 0x0001e80000000800 */
[----:B------:R-:W-:Y:S01]  /*1f30*/  @P4 STS [R47+0x8], R14 ;  /* 0x0000080e2f004388 */ /* 0x000fe20000000800 */
[----:B------:R-:W-:-:S03]  /*1f40*/  ISETP.NE.AND P4, PT, R6, R5, PT ;  /* 0x000000050600720c */ /* 0x000fc60003f85270 */
[----:B------:R-:W-:Y:S04]  /*1f50*/  @P5 STS [R0], R10 ;  /* 0x0000000a00005388 */ /* 0x000fe80000000800 */
[----:B------:R-:W-:Y:S04]  /*1f60*/  @P5 STS [R0+0x4], R53 ;  /* 0x0000043500005388 */ /* 0x000fe80000000800 */
[----:B------:R1:W-:Y:S01]  /*1f70*/  @P5 STS [R0+0x8], R37 ;  /* 0x0000082500005388 */ /* 0x0003e20000000800 */
[----:B------:R-:W-:Y:S01]  /*1f80*/  ISETP.NE.AND P5, PT, R5, R4, PT ;  /* 0x000000040500720c */ /* 0x000fe20003fa5270 */
[----:B0-----:R-:W-:-:S02]  /*1f90*/  @P4 IMAD R19, R26, 0xc, R11 ;  /* 0x0000000c1a134824 */ /* 0x001fc400078e020b */
[----:B------:R0:W-:Y:S04]  /*1fa0*/  @P3 STS [R23], R9 ;  /* 0x0000000917003388 */ /* 0x0001e80000000800 */
[----:B------:R0:W-:Y:S04]  /*1fb0*/  @P3 STS [R23+0x4], R20 ;  /* 0x0000041417003388 */ /* 0x0001e80000000800 */
[----:B------:R0:W-:Y:S01]  /*1fc0*/  @P3 STS [R23+0x8], R22 ;  /* 0x0000081617003388 */ /* 0x0001e20000000800 */
[----:B------:R-:W-:Y:S01]  /*1fd0*/  ISETP.NE.AND P3, PT, R4, R3, PT ;  /* 0x000000030400720c */ /* 0x000fe20003f65270 */
[----:B-1----:R-:W-:-:S02]  /*1fe0*/  @P5 IMAD R0, R31, 0xc, R11 ;  /* 0x0000000c1f005824 */ /* 0x002fc400078e020b */
[----:B------:R0:W-:Y:S04]  /*1ff0*/  @P0 STS [R16], R8 ;  /* 0x0000000810000388 */ /* 0x0001e80000000800 */
[----:B------:R0:W-:Y:S04]  /*2000*/  @P0 STS [R16+0x4], R17 ;  /* 0x0000041110000388 */ /* 0x0001e80000000800 */
[----:B------:R0:W-:Y:S01]  /*2010*/  @P0 STS [R16+0x8], R29 ;  /* 0x0000081d10000388 */ /* 0x0001e20000000800 */
[----:B------:R-:W-:Y:S01]  /*2020*/  ISETP.GE.U32.AND P0, PT, R36, R25, PT ;  /* 0x000000192400720c */ /* 0x000fe20003f06070 */
[----:B------:R-:W-:-:S02]  /*2030*/  @P3 IMAD R41, R41, 0xc, R11 ;  /* 0x0000000c29293824 */ /* 0x000fc400078e020b */
        /* <DEDUP_REMOVED lines=16> */
[----:B------:R-:W-:Y:S05]  /*2140*/  @P0 EXIT ;  /* 0x000000000000094d */ /* 0x000fea0003800000 */
[----:B------:R-:W-:Y:S01]  /*2150*/  IADD3 R15, PT, PT, R21, R15, R18 ;  /* 0x0000000f150f7210 */ /* 0x000fe20007ffe012 */
[----:B------:R-:W-:Y:S01]  /*2160*/  BSSY.RECONVERGENT B0, `(.L_x_412) ;  /* 0x0000033000007945 */ /* 0x000fe20003800200 */
[----:B0-----:R-:W-:Y:S02]  /*2170*/  LOP3.LUT R0, RZ, R36, RZ, 0x33, !PT ;  /* 0x00000024ff007212 */ /* 0x001fe400078e33ff */
[----:B------:R-:W-:-:S04]  /*2180*/  IADD3 R15, PT, PT, R27, R15, R24 ;  /* 0x0000000f1b0f7210 */ /* 0x000fc80007ffe018 */
[----:B------:R-:W-:-:S04]  /*2190*/  IADD3 R15, PT, PT, R33, R15, R30 ;  /* 0x0000000f210f7210 */ /* 0x000fc80007ffe01e */
[----:B------:R-:W-:-:S04]  /*21a0*/  IADD3 R0, PT, PT, R0, R15, R12 ;  /* 0x0000000f00007210 */ /* 0x000fc80007ffe00c */
[C---:B------:R-:W-:Y:S02]  /*21b0*/  LOP3.LUT R2, R0.reuse, 0x300, RZ, 0xc0, !PT ;  /* 0x0000030000027812 */ /* 0x040fe400078ec0ff */
[----:B------:R-:W-:Y:S02]  /*21c0*/  ISETP.GE.U32.AND P1, PT, R0, 0x300, PT ;  /* 0x000003000000780c */ /* 0x000fe40003f26070 */
[----:B------:R-:W-:-:S13]  /*21d0*/  ISETP.NE.AND P0, PT, R2, 0x300, PT ;  /* 0x000003000200780c */ /* 0x000fda0003f05270 */
[----:B------:R-:W-:Y:S05]  /*21e0*/  @!P0 BRA `(.L_x_413) ;  /* 0x0000000000a88947 */ /* 0x000fea0003800000 */
[----:B------:R-:W0:Y:S01]  /*21f0*/  LDC.64 R4, c[0x0][0x3a0] ;  /* 0x0000e800ff047b82 */ /* 0x000e220000000a00 */
[----:B------:R-:W-:-:S04]  /*2200*/  LEA.HI R0, R0, 0x1, RZ, 0x18 ;  /* 0x0000000100007811 */ /* 0x000fc800078fc0ff */
[C---:B------:R-:W-:Y:S02]  /*2210*/  SHF.L.U32 R8, R0.reuse, 0x8, RZ ;  /* 0x0000000800087819 */ /* 0x040fe400000006ff */
[----:B------:R-:W-:Y:S01]  /*2220*/  LOP3.LUT R0, R0, 0x3, RZ, 0xc0, !PT ;  /* 0x0000000300007812 */ /* 0x000fe200078ec0ff */
[----:B------:R-:W1:Y:S04]  /*2230*/  LDC.64 R2, c[0x0][0x3a8] ;  /* 0x0000ea00ff027b82 */ /* 0x000e680000000a00 */
[----:B------:R-:W-:-:S04]  /*2240*/  IMAD.MOV R0, RZ, RZ, -R0 ;  /* 0x000000ffff007224 */ /* 0x000fc800078e0a00 */
[----:B------:R-:W2:Y:S01]  /*2250*/  LDC.64 R6, c[0x0][0x398] ;  /* 0x0000e600ff067b82 */ /* 0x000ea20000000a00 */
[----:B0-----:R-:W-:-:S04]  /*2260*/  IMAD.WIDE.U32 R4, R36, 0x4, R4 ;  /* 0x0000000424047825 */ /* 0x001fc800078e0004 */
[----:B------:R-:W-:Y:S02]  /*2270*/  IMAD.MOV.U32 R10, RZ, RZ, R4 ;  /* 0x000000ffff0a7224 */ /* 0x000fe400078e0004 */
[----:B------:R-:W-:Y:S01]  /*2280*/  IMAD.MOV.U32 R15, RZ, RZ, R5 ;  /* 0x000000ffff0f7224 */ /* 0x000fe200078e0005 */
[----:B------:R-:W-:Y:S01]  /*2290*/  LOP3.LUT R5, R8, 0x300, RZ, 0xc0, !PT ;  /* 0x0000030008057812 */ /* 0x000fe200078ec0ff */
[----:B-1----:R-:W-:-:S04]  /*22a0*/  IMAD.WIDE.U32 R2, R36, 0x4, R2 ;  /* 0x0000000424027825 */ /* 0x002fc800078e0002 */
[----:B------:R-:W-:Y:S02]  /*22b0*/  IMAD.MOV.U32 R12, RZ, RZ, R2 ;  /* 0x000000ffff0c7224 */ /* 0x000fe400078e0002 */
[----:B------:R-:W-:Y:S02]  /*22c0*/  IMAD.MOV.U32 R17, RZ, RZ, R3 ;  /* 0x000000ffff117224 */ /* 0x000fe400078e0003 */
[C---:B------:R-:W-:Y:S02]  /*22d0*/  IMAD R4, R36.reuse, 0xc, R11 ;  /* 0x0000000c24047824 */ /* 0x040fe400078e020b */
[----:B--2---:R-:W-:-:S03]  /*22e0*/  IMAD.WIDE.U32 R2, R36, 0x4, R6 ;  /* 0x0000000424027825 */ /* 0x004fc600078e0006 */
[----:B------:R-:W-:Y:S01]  /*22f0*/  IADD3 R6, PT, PT, R4, 0x4, RZ ;  /* 0x0000000404067810 */ /* 0x000fe20007ffe0ff */
[----:B------:R-:W-:Y:S02]  /*2300*/  IMAD.MOV.U32 R8, RZ, RZ, R2 ;  /* 0x000000ffff087224 */ /* 0x000fe400078e0002 */
[----:B------:R-:W-:Y:S02]  /*2310*/  IMAD.MOV.U32 R13, RZ, RZ, R3 ;  /* 0x000000ffff0d7224 */ /* 0x000fe400078e0003 */
[----:B------:R-:W-:-:S07]  /*2320*/  IMAD.IADD R36, R36, 0x1, R5 ;  /* 0x0000000124247824 */ /* 0x000fce00078e0205 */
.L_x_414:
[----:B0-----:R-:W0:Y:S01]  /*2330*/  LDS R5, [R6+-0x4] ;  /* 0xfffffc0006057984 */ /* 0x001e220000000800 */
[----:B------:R-:W-:Y:S01]  /*2340*/  IMAD.MOV.U32 R2, RZ, RZ, R8 ;  /* 0x000000ffff027224 */ /* 0x000fe200078e0008 */
[----:B------:R-:W-:Y:S01]  /*2350*/  MOV R4, R12 ;  /* 0x0000000c00047202 */ /* 0x000fe20000000f00 */
[----:B------:R-:W-:Y:S01]  /*2360*/  IMAD.MOV.U32 R3, RZ, RZ, R13 ;  /* 0x000000ffff037224 */ /* 0x000fe200078e000d */
[----:B------:R-:W1:Y:S01]  /*2370*/  LDS R7, [R6] ;  /* 0x0000000006077984 */ /* 0x000e620000000800 */
[----:B------:R-:W-:Y:S01]  /*2380*/  VIADD R0, R0, 0x1 ;  /* 0x0000000100007836 */ /* 0x000fe20000000000 */
[----:B------:R-:W-:Y:S02]  /*2390*/  IADD3 R12, P2, PT, R12, 0x400, RZ ;  /* 0x000004000c0c7810 */ /* 0x000fe40007f5e0ff */
[----:B------:R2:W3:Y:S01]  /*23a0*/  LDS R9, [R6+0x4] ;  /* 0x0000040006097984 */ /* 0x0004e20000000800 */
[----:B------:R-:W-:Y:S02]  /*23b0*/  IADD3 R8, P4, PT, R8, 0x400, RZ ;  /* 0x0000040008087810 */ /* 0x000fe40007f9e0ff */
[----:B------:R-:W-:-:S02]  /*23c0*/  ISETP.NE.AND P0, PT, R0, RZ, PT ;  /* 0x000000ff0000720c */ /* 0x000fc40003f05270 */
[----:B------:R-:W-:Y:S01]  /*23d0*/  IADD3.X R13, PT, PT, RZ, R13, RZ, P4, !PT ;  /* 0x0000000dff0d7210 */ /* 0x000fe200027fe4ff */
[----:B--2---:R-:W-:Y:S01]  /*23e0*/  VIADD R6, R6, 0xc00 ;  /* 0x00000c0006067836 */ /* 0x004fe20000000000 */
        /* <DEDUP_REMOVED lines=10> */
.L_x_413:
[----:B------:R-:W-:Y:S05]  /*2490*/  BSYNC.RECONVERGENT B0 ;  /* 0x0000000000007941 */ /* 0x000fea0003800200 */
.L_x_412:
[----:B------:R-:W-:Y:S05]  /*24a0*/  @!P1 EXIT ;  /* 0x000000000000994d */ /* 0x000fea0003800000 */
[----:B------:R-:W1:Y:S01]  /*24b0*/  LDCU.64 UR4, c[0x0][0x398] ;  /* 0x00007300ff0477ac */ /* 0x000e620008000a00 */
[----:B------:R-:W-:Y:S01]  /*24c0*/  IMAD.IADD R0, R25, 0x1, -R36 ;  /* 0x0000000119007824 */ /* 0x000fe200078e0a24 */
[----:B------:R-:W-:Y:S01]  /*24d0*/  BSSY.RECONVERGENT B0, `(.L_x_415) ;  /* 0x0000082000007945 */ /* 0x000fe20003800200 */
[----:B------:R-:W-:Y:S01]  /*24e0*/  IMAD.MOV.U32 R6, RZ, RZ, 0x800 ;  /* 0x00000800ff067424 */ /* 0x000fe200078e00ff */
[----:B------:R-:W2:Y:S01]  /*24f0*/  LDCU.128 UR8, c[0x0][0x3a0] ;  /* 0x00007400ff0877ac */ /* 0x000ea20008000c00 */
[----:B0-----:R-:W-:Y:S01]  /*2500*/  IMAD.MOV.U32 R7, RZ, RZ, 0x0 ;  /* 0x00000000ff077424 */ /* 0x001fe200078e00ff */
[----:B------:R-:W-:Y:S01]  /*2510*/  ISETP.GT.AND P1, PT, R0, 0xc00, PT ;  /* 0x00000c000000780c */ /* 0x000fe20003f24270 */
[C---:B------:R-:W-:Y:S02]  /*2520*/  IMAD R0, R36.reuse, 0xc, R11 ;  /* 0x0000000c24007824 */ /* 0x040fe400078e020b */
[----:B------:R-:W-:-:S04]  /*2530*/  IMAD.WIDE.U32 R6, R36, 0x4, R6 ;  /* 0x0000000424067825 */ /* 0x000fc800078e0006 */
[----:B------:R-:W-:Y:S01]  /*2540*/  VIADD R0, R0, 0x2408 ;  /* 0x0000240800007836 */ /* 0x000fe20000000000 */
[C---:B-1----:R-:W-:Y:S02]  /*2550*/  IADD3 R2, P0, PT, R6.reuse, UR4, RZ ;  /* 0x0000000406027c10 */ /* 0x042fe4000ff1e0ff */
[C---:B--2---:R-:W-:Y:S02]  /*2560*/  IADD3 R4, P2, PT, R6.reuse, UR8, RZ ;  /* 0x0000000806047c10 */ /* 0x044fe4000ff5e0ff */
[----:B------:R-:W-:Y:S02]  /*2570*/  IADD3 R6, P3, PT, R6, UR10, RZ ;  /* 0x0000000a06067c10 */ /* 0x000fe4000ff7e0ff */
[C---:B------:R-:W-:Y:S02]  /*2580*/  IADD3.X R3, PT, PT, R7.reuse, UR5, RZ, P0, !PT ;  /* 0x0000000507037c10 */ /* 0x040fe400087fe4ff */
[C---:B------:R-:W-:Y:S02]  /*2590*/  IADD3.X R5, PT, PT, R7.reuse, UR9, RZ, P2, !PT ;  /* 0x0000000907057c10 */ /* 0x040fe400097fe4ff */
[----:B------:R-:W-:-:S02]  /*25a0*/  IADD3.X R7, PT, PT, R7, UR11, RZ, P3, !PT ;  /* 0x0000000b07077c10 */ /* 0x000fc40009ffe4ff */
[----:B------:R-:W-:Y:S01]  /*25b0*/  PLOP3.LUT P0, PT, PT, PT, PT, 0x80, 0x8 ;  /* 0x000000000008781c */ /* 0x000fe20003f0f070 */
[----:B------:R-:W-:-:S12]  /*25c0*/  @!P1 BRA `(.L_x_416) ;  /* 0x0000000400c89947 */ /* 0x000fd80003800000 */
[----:B------:R-:W-:Y:S01]  /*25d0*/  PLOP3.LUT P0, PT, PT, PT, PT, 0x8, 0x80 ;  /* 0x000000000080781c */ /* 0x000fe20003f0e170 */
[----:B------:R-:W-:-:S12]  /*25e0*/  VIADD R9, R25, 0xfffff400 ;  /* 0xfffff40019097836 */ /* 0x000fd80000000000 */
.L_x_417:
[----:B------:R-:W0:Y:S01]  /*25f0*/  LDS R11, [R0+-0x2408] ;  /* 0xffdbf800000b7984 */ /* 0x000e220000000800 */
[----:B------:R-:W-:-:S03]  /*2600*/  IADD3 R36, PT, PT, R36, 0x1000, RZ ;  /* 0x0000100024247810 */ /* 0x000fc60007ffe0ff */
[----:B------:R-:W1:Y:S01]  /*2610*/  LDS R13, [R0+-0x2404] ;  /* 0xffdbfc00000d7984 */ /* 0x000e620000000800 */
[----:B------:R-:W-:-:S03]  /*2620*/  ISETP.GE.AND P1, PT, R36, R9, PT ;  /* 0x000000092400720c */ /* 0x000fc60003f26270 */
[----:B------:R-:W2:Y:S04]  /*2630*/  LDS R15, [R0+-0x2400] ;  /* 0xffdc0000000f7984 */ /* 0x000ea80000000800 */
[----:B------:R-:W3:Y:S04]  /*2640*/  LDS R17, [R0+-0x1808] ;  /* 0xffe7f80000117984 */ /* 0x000ee80000000800 */
[----:B------:R-:W4:Y:S04]  /*2650*/  LDS R19, [R0+-0x1804] ;  /* 0xffe7fc0000137984 */ /* 0x000f280000000800 */
[----:B------:R-:W5:Y:S04]  /*2660*/  LDS R21, [R0+-0x1800] ;  /* 0xffe8000000157984 */ /* 0x000f680000000800 */
[----:B------:R-:W5:Y:S04]  /*2670*/  LDS R23, [R0+-0xc08] ;  /* 0xfff3f80000177984 */ /* 0x000f680000000800 */
[----:B------:R-:W5:Y:S04]  /*2680*/  LDS R27, [R0+-0xc04] ;  /* 0xfff3fc00001b7984 */ /* 0x000f680000000800 */
[----:B------:R-:W5:Y:S04]  /*2690*/  LDS R29, [R0+-0xc00] ;  /* 0xfff40000001d7984 */ /* 0x000f680000000800 */
[----:B------:R-:W5:Y:S04]  /*26a0*/  LDS R31, [R0+-0x8] ;  /* 0xfffff800001f7984 */ /* 0x000f680000000800 */
[----:B0-----:R-:W-:Y:S04]  /*26b0*/  STG.E desc[UR12][R2.64+-0x800], R11 ;  /* 0xfff8000b02007986 */ /* 0x001fe8000c10190c */
[----:B------:R-:W0:Y:S04]  /*26c0*/  LDS R33, [R0+-0x4] ;  /* 0xfffffc0000217984 */ /* 0x000e280000000800 */
[----:B-1----:R-:W-:Y:S04]  /*26d0*/  STG.E desc[UR12][R4.64+-0x800], R13 ;  /* 0xfff8000d04007986 */ /* 0x002fe8000c10190c */
[----:B------:R-:W1:Y:S04]  /*26e0*/  LDS R11, [R0] ;  /* 0x00000000000b7984 */ /* 0x000e680000000800 */
[----:B--2---:R-:W-:Y:S04]  /*26f0*/  STG.E desc[UR12][R6.64+-0x800], R15 ;  /* 0xfff8000f06007986 */ /* 0x004fe8000c10190c */
[----:B------:R-:W2:Y:S04]  /*2700*/  LDS R13, [R0+0xbf8] ;  /* 0x000bf800000d7984 */ /* 0x000ea80000000800 */
[----:B---3--:R-:W-:Y:S04]  /*2710*/  STG.E desc[UR12][R2.64+-0x400], R17 ;  /* 0xfffc001102007986 */ /* 0x008fe8000c10190c */
[----:B------:R-:W3:Y:S04]  /*2720*/  LDS R15, [R0+0xbfc] ;  /* 0x000bfc00000f7984 */ /* 0x000ee80000000800 */
[----:B----4-:R-:W-:Y:S04]  /*2730*/  STG.E desc[UR12][R4.64+-0x400], R19 ;  /* 0xfffc001304007986 */ /* 0x010fe8000c10190c */
[----:B------:R-:W4:Y:S04]  /*2740*/  LDS R17, [R0+0xc00] ;  /* 0x000c000000117984 */ /* 0x000f280000000800 */
[----:B-----5:R-:W-:Y:S04]  /*2750*/  STG.E desc[UR12][R6.64+-0x400], R21 ;  /* 0xfffc001506007986 */ /* 0x020fe8000c10190c */
[----:B------:R-:W5:Y:S04]  /*2760*/  LDS R19, [R0+0x17f8] ;  /* 0x0017f80000137984 */ /* 0x000f680000000800 */
[----:B------:R-:W5:Y:S04]  /*2770*/  LDS R21, [R0+0x17fc] ;  /* 0x0017fc0000157984 */ /* 0x000f680000000800 */
[----:B------:R-:W-:Y:S04]  /*2780*/  STG.E desc[UR12][R2.64], R23 ;  /* 0x0000001702007986 */ /* 0x000fe8000c10190c */
[----:B------:R-:W5:Y:S04]  /*2790*/  LDS R35, [R0+0x1800] ;  /* 0x0018000000237984 */ /* 0x000f680000000800 */
[----:B------:R-:W5:Y:S04]  /*27a0*/  LDS R23, [R0+0x23f8] ;  /* 0x0023f80000177984 */ /* 0x000f680000000800 */
[----:B------:R-:W-:Y:S04]  /*27b0*/  STG.E desc[UR12][R4.64], R27 ;  /* 0x0000001b04007986 */ /* 0x000fe8000c10190c */
[----:B------:R-:W5:Y:S04]  /*27c0*/  LDS R37, [R0+0x23fc] ;  /* 0x0023fc0000257984 */ /* 0x000f680000000800 */
        /* <DEDUP_REMOVED lines=27> */
[----:B------:R0:W5:Y:S04]  /*2980*/  LDS R38, [R0+0x9000] ;  /* 0x0090000000267984 */ /* 0x0001680000000800 */
[----:B------:R-:W-:Y:S04]  /*2990*/  STG.E desc[UR12][R6.64], R29 ;  /* 0x0000001d06007986 */ /* 0x000fe8000c10190c */
[----:B------:R-:W-:Y:S01]  /*29a0*/  STG.E desc[UR12][R2.64+0x400], R31 ;  /* 0x0004001f02007986 */ /* 0x000fe2000c10190c */
[----:B0-----:R-:W-:-:S03]  /*29b0*/  VIADD R0, R0, 0xc000 ;  /* 0x0000c00000007836 */ /* 0x001fc60000000000 */
[----:B------:R-:W-:Y:S04]  /*29c0*/  STG.E desc[UR12][R4.64+0x400], R33 ;  /* 0x0004002104007986 */ /* 0x000fe8000c10190c */
[----:B-1----:R-:W-:Y:S04]  /*29d0*/  STG.E desc[UR12][R6.64+0x400], R11 ;  /* 0x0004000b06007986 */ /* 0x002fe8000c10190c */
[----:B--2---:R-:W-:Y:S04]  /*29e0*/  STG.E desc[UR12][R2.64+0x800], R13 ;  /* 0x0008000d02007986 */ /* 0x004fe8000c10190c */
[----:B---3--:R-:W-:Y:S04]  /*29f0*/  STG.E desc[UR12][R4.64+0x800], R15 ;  /* 0x0008000f04007986 */ /* 0x008fe8000c10190c */
[----:B----4-:R-:W-:Y:S04]  /*2a00*/  STG.E desc[UR12][R6.64+0x800], R17 ;  /* 0x0008001106007986 */ /* 0x010fe8000c10190c */
[----:B-----5:R-:W-:Y:S04]  /*2a10*/  STG.E desc[UR12][R2.64+0xc00], R19 ;  /* 0x000c001302007986 */ /* 0x020fe8000c10190c */
[----:B------:R-:W-:Y:S04]  /*2a20*/  STG.E desc[UR12][R4.64+0xc00], R21 ;  /* 0x000c001504007986 */ /* 0x000fe8000c10190c */
        /* <DEDUP_REMOVED lines=16> */
[----:B------:R0:W-:Y:S04]  /*2b30*/  STG.E desc[UR12][R2.64+0x2400], R8 ;  /* 0x0024000802007986 */ /* 0x0001e8000c10190c */
[----:B------:R1:W-:Y:S04]  /*2b40*/  STG.E desc[UR12][R4.64+0x2400], R10 ;  /* 0x0024000a04007986 */ /* 0x0003e8000c10190c */
[----:B------:R2:W-:Y:S04]  /*2b50*/  STG.E desc[UR12][R6.64+0x2400], R12 ;  /* 0x0024000c06007986 */ /* 0x0005e8000c10190c */
[----:B------:R-:W-:Y:S01]  /*2b60*/  STG.E desc[UR12][R2.64+0x2800], R14 ;  /* 0x0028000e02007986 */ /* 0x000fe2000c10190c */
[----:B0-----:R-:W-:-:S03]  /*2b70*/  IADD3 R8, P4, PT, R6, 0x4000, RZ ;  /* 0x0000400006087810 */ /* 0x001fc60007f9e0ff */
[----:B------:R-:W-:Y:S01]  /*2b80*/  STG.E desc[UR12][R4.64+0x2800], R16 ;  /* 0x0028001004007986 */ /* 0x000fe2000c10190c */
[----:B-1----:R-:W-:Y:S01]  /*2b90*/  IADD3 R10, P3, PT, R4, 0x4000, RZ ;  /* 0x00004000040a7810 */ /* 0x002fe20007f7e0ff */
[----:B------:R-:W-:Y:S02]  /*2ba0*/  IMAD.X R11, RZ, RZ, R7, P4 ;  /* 0x000000ffff0b7224 */ /* 0x000fe400020e0607 */
[----:B------:R-:W-:Y:S01]  /*2bb0*/  STG.E desc[UR12][R6.64+0x2800], R18 ;  /* 0x0028001206007986 */ /* 0x000fe2000c10190c */
[----:B--2---:R-:W-:Y:S01]  /*2bc0*/  IADD3 R12, P2, PT, R2, 0x4000, RZ ;  /* 0x00004000020c7810 */ /* 0x004fe20007f5e0ff */
[----:B------:R-:W-:Y:S02]  /*2bd0*/  IMAD.X R13, RZ, RZ, R5, P3 ;  /* 0x000000ffff0d7224 */ /* 0x000fe400018e0605 */
[----:B------:R-:W-:Y:S02]  /*2be0*/  STG.E desc[UR12][R2.64+0x2c00], R20 ;  /* 0x002c001402007986 */ /* 0x000fe4000c10190c */
[----:B------:R-:W-:-:S02]  /*2bf0*/  IMAD.X R15, RZ, RZ, R3, P2 ;  /* 0x000000ffff0f7224 */ /* 0x000fc400010e0603 */
[----:B------:R-:W-:Y:S04]  /*2c00*/  STG.E desc[UR12][R4.64+0x2c00], R22 ;  /* 0x002c001604007986 */ /* 0x000fe8000c10190c */
[----:B------:R-:W-:Y:S04]  /*2c10*/  STG.E desc[UR12][R6.64+0x2c00], R24 ;  /* 0x002c001806007986 */ /* 0x000fe8000c10190c */
[----:B------:R-:W-:Y:S04]  /*2c20*/  STG.E desc[UR12][R2.64+0x3000], R26 ;  /* 0x0030001a02007986 */ /* 0x000fe8000c10190c */
[----:B------:R-:W-:Y:S04]  /*2c30*/  STG.E desc[UR12][R4.64+0x3000], R28 ;  /* 0x0030001c04007986 */ /* 0x000fe8000c10190c */
[----:B------:R-:W-:Y:S04]  /*2c40*/  STG.E desc[UR12][R6.64+0x3000], R30 ;  /* 0x0030001e06007986 */ /* 0x000fe8000c10190c */
[----:B------:R0:W-:Y:S04]  /*2c50*/  STG.E desc[UR12][R2.64+0x3400], R32 ;  /* 0x0034002002007986 */ /* 0x0001e8000c10190c */
[----:B------:R1:W-:Y:S04]  /*2c60*/  STG.E desc[UR12][R4.64+0x3400], R34 ;  /* 0x0034002204007986 */ /* 0x0003e8000c10190c */
[----:B------:R2:W-:Y:S01]  /*2c70*/  STG.E desc[UR12][R6.64+0x3400], R38 ;  /* 0x0034002606007986 */ /* 0x0005e2000c10190c */
[----:B0-----:R-:W-:Y:S01]  /*2c80*/  IMAD.MOV.U32 R2, RZ, RZ, R12 ;  /* 0x000000ffff027224 */ /* 0x001fe200078e000c */
[----:B------:R-:W-:Y:S01]  /*2c90*/  MOV R3, R15 ;  /* 0x0000000f00037202 */ /* 0x000fe20000000f00 */
[----:B-1----:R-:W-:-:S02]  /*2ca0*/  IMAD.MOV.U32 R4, RZ, RZ, R10 ;  /* 0x000000ffff047224 */ /* 0x002fc400078e000a */
[----:B------:R-:W-:Y:S02]  /*2cb0*/  IMAD.MOV.U32 R5, RZ, RZ, R13 ;  /* 0x000000ffff057224 */ /* 0x000fe400078e000d */
[----:B--2---:R-:W-:Y:S02]  /*2cc0*/  IMAD.MOV.U32 R6, RZ, RZ, R8 ;  /* 0x000000ffff067224 */ /* 0x004fe400078e0008 */
[----:B------:R-:W-:Y:S01]  /*2cd0*/  IMAD.MOV.U32 R7, RZ, RZ, R11 ;  /* 0x000000ffff077224 */ /* 0x000fe200078e000b */
[----:B------:R-:W-:Y:S06]  /*2ce0*/  @!P1 BRA `(.L_x_417) ;  /* 0xfffffff800409947 */ /* 0x000fec000383ffff */
.L_x_416:
[----:B------:R-:W-:Y:S05]  /*2cf0*/  BSYNC.RECONVERGENT B0 ;  /* 0x0000000000007941 */ /* 0x000fea0003800200 */
.L_x_415:
[----:B------:R-:W-:Y:S01]  /*2d00*/  IMAD.IADD R8, R25, 0x1, -R36 ;  /* 0x0000000119087824 */ /* 0x000fe200078e0a24 */
[----:B------:R-:W-:Y:S04]  /*2d10*/  BSSY.RECONVERGENT B0, `(.L_x_418) ;  /* 0x0000042000007945 */ /* 0x000fe80003800200 */
[----:B------:R-:W-:-:S13]  /*2d20*/  ISETP.GT.AND P1, PT, R8, 0x400, PT ;  /* 0x000004000800780c */ /* 0x000fda0003f24270 */
[----:B------:R-:W-:Y:S05]  /*2d30*/  @!P1 BRA `(.L_x_419) ;  /* 0x0000000000fc9947 */ /* 0x000fea0003800000 */
[----:B------:R-:W0:Y:S01]  /*2d40*/  LDS R9, [R0+-0x2408] ;  /* 0xffdbf80000097984 */ /* 0x000e220000000800 */
[----:B------:R-:W-:Y:S01]  /*2d50*/  IADD3 R10, P2, PT, R4, 0x2000, RZ ;  /* 0x00002000040a7810 */ /* 0x000fe20007f5e0ff */
[----:B------:R-:W-:Y:S01]  /*2d60*/  VIADD R36, R36, 0x800 ;  /* 0x0000080024247836 */ /* 0x000fe20000000000 */
[----:B------:R-:W-:Y:S01]  /*2d70*/  IADD3 R8, P3, PT, R6, 0x2000, RZ ;  /* 0x0000200006087810 */ /* 0x000fe20007f7e0ff */
[----:B------:R-:W1:Y:S01]  /*2d80*/  LDS R11, [R0+-0x2404] ;  /* 0xffdbfc00000b7984 */ /* 0x000e620000000800 */
[----:B------:R-:W-:Y:S02]  /*2d90*/  IADD3 R12, P1, PT, R2, 0x2000, RZ ;  /* 0x00002000020c7810 */ /* 0x000fe40007f3e0ff */
[----:B------:R-:W-:Y:S01]  /*2da0*/  PLOP3.LUT P0, PT, PT, PT, PT, 0x8, 0x80 ;  /* 0x000000000080781c */ /* 0x000fe20003f0e170 */
        /* <DEDUP_REMOVED lines=8> */
[----:B------:R-:W5:Y:S04]  /*2e30*/  LDS R31, [R0+-0x4] ;  /* 0xfffffc00001f7984 */ /* 0x000f680000000800 */
[----:B------:R-:W5:Y:S04]  /*2e40*/  LDS R33, [R0] ;  /* 0x0000000000217984 */ /* 0x000f680000000800 */
        /* <DEDUP_REMOVED lines=12> */
[----:B0-----:R0:W-:Y:S04]  /*2f10*/  STG.E desc[UR12][R2.64+-0x800], R9 ;  /* 0xfff8000902007986 */ /* 0x0011e8000c10190c */
[----:B-1----:R1:W-:Y:S01]  /*2f20*/  STG.E desc[UR12][R4.64+-0x800], R11 ;  /* 0xfff8000b04007986 */ /* 0x0023e2000c10190c */
[----:B--2---:R-:W-:-:S03]  /*2f30*/  VIADD R0, R0, 0x6000 ;  /* 0x0000600000007836 */ /* 0x004fc60000000000 */
[----:B------:R2:W-:Y:S04]  /*2f40*/  STG.E desc[UR12][R6.64+-0x800], R13 ;  /* 0xfff8000d06007986 */ /* 0x0005e8000c10190c */
[----:B---3--:R-:W-:Y:S01]  /*2f50*/  STG.E desc[UR12][R2.64+-0x400], R15 ;  /* 0xfffc000f02007986 */ /* 0x008fe2000c10190c */
[----:B0-----:R-:W-:-:S03]  /*2f60*/  IMAD.X R9, RZ, RZ, R7, P3 ;  /* 0x000000ffff097224 */ /* 0x001fc600018e0607 */
[----:B----4-:R-:W-:Y:S01]  /*2f70*/  STG.E desc[UR12][R4.64+-0x400], R17 ;  /* 0xfffc001104007986 */ /* 0x010fe2000c10190c */
[----:B-1----:R-:W-:-:S03]  /*2f80*/  IMAD.X R11, RZ, RZ, R5, P2 ;  /* 0x000000ffff0b7224 */ /* 0x002fc600010e0605 */
[----:B-----5:R-:W-:Y:S01]  /*2f90*/  STG.E desc[UR12][R6.64+-0x400], R19 ;  /* 0xfffc001306007986 */ /* 0x020fe2000c10190c */
[----:B--2---:R-:W-:-:S03]  /*2fa0*/  IADD3.X R13, PT, PT, RZ, R3, RZ, P1, !PT ;  /* 0x00000003ff0d7210 */ /* 0x004fc60000ffe4ff */
        /* <DEDUP_REMOVED lines=23> */
[----:B------:R-:W-:-:S07]  /*3120*/  IMAD.MOV.U32 R7, RZ, RZ, R9 ;  /* 0x000000ffff077224 */ /* 0x000fce00078e0009 */
.L_x_419:
[----:B------:R-:W-:Y:S05]  /*3130*/  BSYNC.RECONVERGENT B0 ;  /* 0x0000000000007941 */ /* 0x000fea0003800200 */
.L_x_418:
[----:B------:R-:W-:-:S13]  /*3140*/  ISETP.LT.OR P0, PT, R36, R25, P0 ;  /* 0x000000192400720c */ /* 0x000fda0000701670 */
[----:B------:R-:W-:Y:S05]  /*3150*/  @!P0 EXIT ;  /* 0x000000000000894d */ /* 0x000fea0003800000 */
[----:B------:R-:W0:Y:S04]  /*3160*/  LDS R9, [R0+-0x2408] ;  /* 0xffdbf80000097984 */ /* 0x000e280000000800 */
[----:B------:R-:W1:Y:S04]  /*3170*/  LDS R11, [R0+-0x2404] ;  /* 0xffdbfc00000b7984 */ /* 0x000e680000000800 */
        /* <DEDUP_REMOVED lines=10> */
[----:B0-----:R-:W-:Y:S04]  /*3220*/  STG.E desc[UR12][R2.64+-0x800], R9 ;  /* 0xfff8000902007986 */ /* 0x001fe8000c10190c */
        /* <DEDUP_REMOVED lines=10> */
[----:B------:R-:W-:Y:S01]  /*32d0*/  STG.E desc[UR12][R6.64+0x400], R31 ;  /* 0x0004001f06007986 */ /* 0x000fe2000c10190c */
[----:B------:R-:W-:Y:S05]  /*32e0*/  EXIT ;  /* 0x000000000000794d */ /* 0x000fea0003800000 */
.L_x_411:
[----:B------:R-:W-:Y:S01]  /*32f0*/  ISETP.NE.AND P3, PT, R0, RZ, PT ;  /* 0x000000ff0000720c */ /* 0x000fe20003f65270 */
[----:B------:R-:W0:Y:S01]  /*3300*/  LDC.64 R54, c[0x0][0x3a0] ;  /* 0x0000e800ff367b82 */ /* 0x000e220000000a00 */
[----:B------:R-:W-:Y:S02]  /*3310*/  ISETP.NE.AND P5, PT, R10, R9, PT ;  /* 0x000000090a00720c */ /* 0x000fe40003fa5270 */
[----:B------:R-:W-:Y:S02]  /*3320*/  ISETP.NE.AND P0, PT, R9, R8, PT ;  /* 0x000000080900720c */ /* 0x000fe40003f05270 */
[----:B------:R-:W-:Y:S02]  /*3330*/  ISETP.NE.AND P1, PT, R7, R6, PT ;  /* 0x000000060700720c */ /* 0x000fe40003f25270 */
[----:B------:R-:W-:Y:S01]  /*3340*/  ISETP.NE.AND P2, PT, R8, R7, PT ;  /* 0x000000070800720c */ /* 0x000fe20003f45270 */
[----:B------:R-:W1:Y:S01]  /*3350*/  LDC.64 R50, c[0x0][0x3a8] ;  /* 0x0000ea00ff327b82 */ /* 0x000e620000000a00 */
[----:B------:R-:W-:-:S02]  /*3360*/  ISETP.NE.AND P4, PT, R6, R5, PT ;  /* 0x000000050600720c */ /* 0x000fc40003f85270 */
[----:B------:R-:W-:-:S05]  /*3370*/  ISETP.NE.AND P6, PT, R3, R2, PT ;  /* 0x000000020300720c */ /* 0x000fca0003fc5270 */
[----:B------:R-:W2:Y:S08]  /*3380*/  @P3 LDC.64 R56, c[0x0][0x398] ;  /* 0x0000e600ff383b82 */ /* 0x000eb00000000a00 */
[----:B------:R-:W3:Y:S01]  /*3390*/  @P5 LDC.64 R48, c[0x0][0x398] ;  /* 0x0000e600ff305b82 */ /* 0x000ee20000000a00 */
[----:B0-----:R-:W-:-:S07]  /*33a0*/  @P3 IMAD.WIDE R54, R52, 0x4, R54 ;  /* 0x0000000434363825 */ /* 0x001fce00078e0236 */
[----:B------:R-:W0:Y:S01]  /*33b0*/  LDC.64 R24, c[0x0][0x3a0] ;  /* 0x0000e800ff187b82 */ /* 0x000e220000000a00 */
[----:B-1----:R-:W-:-:S04]  /*33c0*/  @P3 IMAD.WIDE R50, R52, 0x4, R50 ;  /* 0x0000000434323825 */ /* 0x002fc800078e0232 */
[----:B--2---:R-:W-:-:S03]  /*33d0*/  @P3 IMAD.WIDE R56, R52, 0x4, R56 ;  /* 0x0000000434383825 */ /* 0x004fc600078e0238 */
[----:B------:R-:W1:Y:S02]  /*33e0*/  @P0 LDC.64 R60, c[0x0][0x398] ;  /* 0x0000e600ff3c0b82 */ /* 0x000e640000000a00 */
[----:B------:R2:W-:Y:S01]  /*33f0*/  @P3 STG.E desc[UR12][R56.64], R58 ;  /* 0x0000003a38003986 */ /* 0x0005e2000c10190c */
[----:B---3--:R-:W-:-:S03]  /*3400*/  @P5 IMAD.WIDE R48, R13, 0x4, R48 ;  /* 0x000000040d305825 */ /* 0x008fc600078e0230 */
[----:B------:R-:W-:Y:S04]  /*3410*/  @P3 STG.E desc[UR12][R54.64], R19 ;  /* 0x0000001336003986 */ /* 0x000fe8000c10190c */
[----:B------:R-:W-:Y:S01]  /*3420*/  @P3 STG.E desc[UR12][R50.64], R14 ;  /* 0x0000000e32003986 */ /* 0x000fe2000c10190c */
[----:B------:R-:W-:Y:S01]  /*3430*/  ISETP.NE.AND P3, PT, R5, R4, PT ;  /* 0x000000040500720c */ /* 0x000fe20003f65270 */
[C---:B0-----:R-:W-:Y:S01]  /*3440*/  @P5 IMAD.WIDE R24, R13.reuse, 0x4, R24 ;  /* 0x000000040d185825 */ /* 0x041fe200078e0218 */
[----:B--2---:R-:W0:Y:S01]  /*3450*/  LDC.64 R56, c[0x0][0x3a8] ;  /* 0x0000ea00ff387b82 */ /* 0x004e220000000a00 */
[----:B------:R2:W-:Y:S04]  /*3460*/  @P5 STG.E desc[UR12][R48.64], R10 ;  /* 0x0000000a30005986 */ /* 0x0005e8000c10190c */
[----:B------:R3:W-:Y:S03]  /*3470*/  @P5 STG.E desc[UR12][R24.64], R53 ;  /* 0x0000003518005986 */ /* 0x0007e6000c10190c */
[----:B------:R-:W4:Y:S08]  /*3480*/  LDC.64 R58, c[0x0][0x3a0] ;  /* 0x0000e800ff3a7b82 */ /* 0x000f300000000a00 */
[----:B--2---:R-:W2:Y:S01]  /*3490*/  @P1 LDC.64 R48, c[0x0][0x398] ;  /* 0x0000e600ff301b82 */ /* 0x004ea20000000a00 */
[----:B0-----:R-:W-:-:S07]  /*34a0*/  @P5 IMAD.WIDE R10, R13, 0x4, R56 ;  /* 0x000000040d0a5825 */ /* 0x001fce00078e0238 */
[----:B---3--:R-:W0:Y:S01]  /*34b0*/  @P2 LDC.64 R24, c[0x0][0x398] ;  /* 0x0000e600ff182b82 */ /* 0x008e220000000a00 */
[----:B-1----:R-:W-:Y:S01]  /*34c0*/  @P0 IMAD.WIDE R12, R23, 0x4, R60 ;  /* 0x00000004170c0825 */ /* 0x002fe200078e023c */
[----:B------:R4:W-:Y:S01]  /*34d0*/  @P5 STG.E desc[UR12][R10.64], R37 ;  /* 0x000000250a005986 */ /* 0x0009e2000c10190c */
[----:B------:R-:W-:-:S05]  /*34e0*/  ISETP.NE.AND P5, PT, R4, R3, PT ;  /* 0x000000030400720c */ /* 0x000fca0003fa5270 */
[----:B------:R-:W1:Y:S01]  /*34f0*/  LDC.64 R56, c[0x0][0x3a8] ;  /* 0x0000ea00ff387b82 */ /* 0x000e620000000a00 */
[----:B------:R3:W-:Y:S01]  /*3500*/  @P0 STG.E desc[UR12][R12.64], R9 ;  /* 0x000000090c000986 */ /* 0x0007e2000c10190c */
[----:B----4-:R-:W-:-:S06]  /*3510*/  @P0 IMAD.WIDE R10, R23, 0x4, R58 ;  /* 0x00000004170a0825 */ /* 0x010fcc00078e023a */
[----:B------:R-:W4:Y:S01]  /*3520*/  @P4 LDC.64 R36, c[0x0][0x398] ;  /* 0x0000e600ff244b82 */ /* 0x000f220000000a00 */
[----:B------:R5:W-:Y:S01]  /*3530*/  @P0 STG.E desc[UR12][R10.64], R20 ;  /* 0x000000140a000986 */ /* 0x000be2000c10190c */
[----:B0-----:R-:W-:-:S06]  /*3540*/  @P2 IMAD.WIDE R24, R16, 0x4, R24 ;  /* 0x0000000410182825 */ /* 0x001fcc00078e0218 */
[----:B---3--:R-:W0:Y:S01]  /*3550*/  LDC.64 R12, c[0x0][0x3a0] ;  /* 0x0000e800ff0c7b82 */ /* 0x008e220000000a00 */
[----:B-1----:R-:W-:-:S07]  /*3560*/  @P0 IMAD.WIDE R14, R23, 0x4, R56 ;  /* 0x00000004170e0825 */ /* 0x002fce00078e0238 */
[----:B-----5:R-:W1:Y:S01]  /*3570*/  LDC.64 R20, c[0x0][0x3a8] ;  /* 0x0000ea00ff147b82 */ /* 0x020e620000000a00 */
[----:B------:R3:W-:Y:S07]  /*3580*/  @P0 STG.E desc[UR12][R14.64], R22 ;  /* 0x000000160e000986 */ /* 0x0007ee000c10190c */
[----:B------:R-:W5:Y:S01]  /*3590*/  LDC.64 R60, c[0x0][0x3a0] ;  /* 0x0000e800ff3c7b82 */ /* 0x000f620000000a00 */
[----:B------:R0:W-:Y:S01]  /*35a0*/  @P2 STG.E desc[UR12][R24.64], R8 ;  /* 0x0000000818002986 */ /* 0x0001e2000c10190c */
[----:B----4-:R-:W-:-:S06]  /*35b0*/  @P4 IMAD.WIDE R36, R26, 0x4, R36 ;  /* 0x000000041a244825 */ /* 0x010fcc00078e0224 */
[----:B---3--:R-:W3:Y:S01]  /*35c0*/  LDC.64 R22, c[0x0][0x3a0] ;  /* 0x0000e800ff167b82 */ /* 0x008ee20000000a00 */
[----:B0-----:R-:W-:-:S05]  /*35d0*/  @P2 IMAD.WIDE R12, R16, 0x4, R12 ;  /* 0x00000004100c2825 */ /* 0x001fca00078e020c */
[----:B------:R0:W-:Y:S01]  /*35e0*/  @P2 STG.E desc[UR12][R12.64], R17 ;  /* 0x000000110c002986 */ /* 0x0001e2000c10190c */
[----:B-1----:R-:W-:Y:S01]  /*35f0*/  @P2 IMAD.WIDE R14, R16, 0x4, R20 ;  /* 0x00000004100e2825 */ /* 0x002fe200078e0214 */
[----:B------:R-:W1:Y:S03]  /*3600*/  LDC.64 R58, c[0x0][0x3a8] ;  /* 0x0000ea00ff3a7b82 */ /* 0x000e660000000a00 */
[----:B--2---:R-:W-:Y:S01]  /*3610*/  @P1 IMAD.WIDE R20, R28, 0x4, R48 ;  /* 0x000000041c141825 */ /* 0x004fe200078e0230 */
[----:B------:R0:W-:Y:S03]  /*3620*/  @P2 STG.E desc[UR12][R14.64], R29 ;  /* 0x0000001d0e002986 */ /* 0x0001e6000c10190c */
[----:B-----5:R-:W-:Y:S01]  /*3630*/  @P4 IMAD.WIDE R60, R26, 0x4, R60 ;  /* 0x000000041a3c4825 */ /* 0x020fe200078e023c */
[----:B------:R-:W2:Y:S01]  /*3640*/  LDC.64 R48, c[0x0][0x3a8] ;  /* 0x0000ea00ff307b82 */ /* 0x000ea20000000a00 */
[----:B------:R0:W-:Y:S02]  /*3650*/  @P1 STG.E desc[UR12][R20.64], R7 ;  /* 0x0000000714001986 */ /* 0x0001e4000c10190c */
[----:B---3--:R-:W-:-:S05]  /*3660*/  @P1 IMAD.WIDE R22, R28, 0x4, R22 ;  /* 0x000000041c161825 */ /* 0x008fca00078e0216 */
[----:B------:R-:W3:Y:S01]  /*3670*/  @P3 LDC.64 R18, c[0x0][0x398] ;  /* 0x0000e600ff123b82 */ /* 0x000ee20000000a00 */
[----:B------:R0:W-:Y:S07]  /*3680*/  @P1 STG.E desc[UR12][R22.64], R34 ;  /* 0x0000002216001986 */ /* 0x0001ee000c10190c */
[----:B------:R-:W4:Y:S01]  /*3690*/  LDC.64 R56, c[0x0][0x3a0] ;  /* 0x0000e800ff387b82 */ /* 0x000f220000000a00 */
[----:B-1----:R-:W-:-:S07]  /*36a0*/  @P4 IMAD.WIDE R58, R26, 0x4, R58 ;  /* 0x000000041a3a4825 */ /* 0x002fce00078e023a */
[----:B------:R-:W1:Y:S01]  /*36b0*/  LDC.64 R54, c[0x0][0x3a8] ;  /* 0x0000ea00ff367b82 */ /* 0x000e620000000a00 */
[----:B--2---:R-:W-:-:S05]  /*36c0*/  @P1 IMAD.WIDE R48, R28, 0x4, R48 ;  /* 0x000000041c301825 */ /* 0x004fca00078e0230 */
[----:B------:R0:W-:Y:S02]  /*36d0*/  @P1 STG.E desc[UR12][R48.64], R32 ;  /* 0x0000002030001986 */ /* 0x0001e4000c10190c */
[----:B------:R-:W2:Y:S01]  /*36e0*/  @P5 LDC.64 R10, c[0x0][0x398] ;  /* 0x0000e600ff0a5b82 */ /* 0x000ea20000000a00 */
[C---:B---3--:R-:W-:Y:S01]  /*36f0*/  @P3 IMAD.WIDE R18, R31.reuse, 0x4, R18 ;  /* 0x000000041f123825 */ /* 0x048fe200078e0212 */
[----:B------:R0:W-:Y:S04]  /*3700*/  @P4 STG.E desc[UR12][R36.64], R6 ;  /* 0x0000000624004986 */ /* 0x0001e8000c10190c */
[----:B------:R0:W-:Y:S02]  /*3710*/  @P4 STG.E desc[UR12][R60.64], R38 ;  /* 0x000000263c004986 */ /* 0x0001e4000c10190c */
[----:B------:R-:W3:Y:S01]  /*3720*/  LDC.64 R52, c[0x0][0x3a0] ;  /* 0x0000e800ff347b82 */ /* 0x000ee20000000a00 */
[C---:B----4-:R-:W-:Y:S01]  /*3730*/  @P3 IMAD.WIDE R56, R31.reuse, 0x4, R56 ;  /* 0x000000041f383825 */ /* 0x050fe200078e0238 */
[----:B------:R0:W-:Y:S04]  /*3740*/  @P4 STG.E desc[UR12][R58.64], R35 ;  /* 0x000000233a004986 */ /* 0x0001e8000c10190c */
[----:B------:R0:W-:Y:S02]  /*3750*/  @P3 STG.E desc[UR12][R18.64], R5 ;  /* 0x0000000512003986 */ /* 0x0001e4000c10190c */
[----:B------:R-:W4:Y:S01]  /*3760*/  LDC.64 R50, c[0x0][0x3a8] ;  /* 0x0000ea00ff327b82 */ /* 0x000f220000000a00 */
[----:B-1----:R-:W-:Y:S01]  /*3770*/  @P3 IMAD.WIDE R54, R31, 0x4, R54 ;  /* 0x000000041f363825 */ /* 0x002fe200078e0236 */
[----:B------:R0:W-:Y:S04]  /*3780*/  @P3 STG.E desc[UR12][R56.64], R40 ;  /* 0x0000002838003986 */ /* 0x0001e8000c10190c */
[----:B------:R0:W-:Y:S01]  /*3790*/  @P3 STG.E desc[UR12][R54.64], R39 ;  /* 0x0000002736003986 */ /* 0x0001e2000c10190c */
[----:B--2---:R-:W-:-:S05]  /*37a0*/  @P5 IMAD.WIDE R10, R41, 0x4, R10 ;  /* 0x00000004290a5825 */ /* 0x004fca00078e020a */
[----:B------:R0:W-:Y:S01]  /*37b0*/  @P5 STG.E desc[UR12][R10.64], R4 ;  /* 0x000000040a005986 */ /* 0x0001e2000c10190c */
[----:B---3--:R-:W-:-:S05]  /*37c0*/  @P5 IMAD.WIDE R52, R41, 0x4, R52 ;  /* 0x0000000429345825 */ /* 0x008fca00078e0234 */
[----:B------:R0:W-:Y:S01]  /*37d0*/  @P5 STG.E desc[UR12][R52.64], R42 ;  /* 0x0000002a34005986 */ /* 0x0001e2000c10190c */
[----:B----4-:R-:W-:-:S05]  /*37e0*/  @P5 IMAD.WIDE R50, R41, 0x4, R50 ;  /* 0x0000000429325825 */ /* 0x010fca00078e0232 */
[----:B------:R0:W-:Y:S01]  /*37f0*/  @P5 STG.E desc[UR12][R50.64], R43 ;  /* 0x0000002b32005986 */ /* 0x0001e2000c10190c */
[----:B------:R-:W-:Y:S05]  /*3800*/  @!P6 EXIT ;  /* 0x000000000000e94d */ /* 0x000fea0003800000 */
[----:B0-----:R-:W0:Y:S08]  /*3810*/  LDC.64 R4, c[0x0][0x398] ;  /* 0x0000e600ff047b82 */ /* 0x001e300000000a00 */
[----:B------:R-:W1:Y:S08]  /*3820*/  LDC.64 R6, c[0x0][0x3a0] ;  /* 0x0000e800ff067b82 */ /* 0x000e700000000a00 */
[----:B------:R-:W2:Y:S01]  /*3830*/  LDC.64 R8, c[0x0][0x3a8] ;  /* 0x0000ea00ff087b82 */ /* 0x000ea20000000a00 */
[----:B0-----:R-:W-:-:S05]  /*3840*/  IMAD.WIDE R4, R45, 0x4, R4 ;  /* 0x000000042d047825 */ /* 0x001fca00078e0204 */
[----:B------:R-:W-:Y:S01]  /*3850*/  STG.E desc[UR12][R4.64], R3 ;  /* 0x0000000304007986 */ /* 0x000fe2000c10190c */
[----:B-1----:R-:W-:-:S05]  /*3860*/  IMAD.WIDE R6, R45, 0x4, R6 ;  /* 0x000000042d067825 */ /* 0x002fca00078e0206 */
[----:B------:R-:W-:Y:S01]  /*3870*/  STG.E desc[UR12][R6.64], R46 ;  /* 0x0000002e06007986 */ /* 0x000fe2000c10190c */
[----:B--2---:R-:W-:-:S05]  /*3880*/  IMAD.WIDE R8, R45, 0x4, R8 ;  /* 0x000000042d087825 */ /* 0x004fca00078e0208 */
[----:B------:R-:W-:Y:S01]  /*3890*/  STG.E desc[UR12][R8.64], R44 ;  /* 0x0000002c08007986 */ /* 0x000fe2000c10190c */
[----:B------:R-:W-:Y:S05]  /*38a0*/  EXIT ;  /* 0x000000000000794d */ /* 0x000fea0003800000 */
.L_x_380:
[----:B------:R-:W0:Y:S01]  /*38b0*/  S2R R5, SR_TID.X ;  /* 0x0000000000057919 */ /* 0x000e220000002100 */
[----:B------:R-:W1:Y:S01]  /*38c0*/  LDC.64 R2, c[0x0][0x380] ;  /* 0x0000e000ff027b82 */ /* 0x000e620000000a00 */
[----:B------:R-:W2:Y:S01]  /*38d0*/  S2R R53, SR_LANEID ;  /* 0x0000000000357919 */ /* 0x000ea20000000000 */
[----:B------:R-:W3:Y:S06]  /*38e0*/  S2R R19, SR_CgaCtaId ;  /* 0x0000000000137919 */ /* 0x000eec0000008800 */
        /* <DEDUP_REMOVED lines=16> */
[----:B------:R-:W-:Y:S01]  /*39f0*/  SHF.R.U32.HI R56, RZ, 0x5, R5 ;  /* 0x00000005ff387819 */ /* 0x000fe20000011605 */
[----:B----4-:R-:W-:Y:S01]  /*3a00*/  IMAD.WIDE.U32 R30, R33, 0x4, R30 ;  /* 0x00000004211e7825 */ /* 0x010fe200078e001e */
[----:B------:R-:W-:-:S03]  /*3a10*/  MOV R52, 0x400 ;  /* 0x0000040000347802 */ /* 0x000fc60000000f00 */
[----:B--2---:R-:W-:Y:S01]  /*3a20*/  IMAD R4, R56, 0x120, R53 ;  /* 0x0000012038047824 */ /* 0x004fe200078e0235 */
[----:B---3--:R-:W-:Y:S01]  /*3a30*/  LEA R52, R19, R52, 0x18 ;  /* 0x0000003413347211 */ /* 0x008fe200078ec0ff */
[----:B-----5:R-:W-:-:S03]  /*3a40*/  IMAD.WIDE.U32 R32, R33, 0x4, R8 ;  /* 0x0000000421207825 */ /* 0x020fc600078e0008 */
[----:B------:R-:W-:-:S05]  /*3a50*/  LEA R35, R4, R52, 0x2 ;  /* 0x0000003404237211 */ /* 0x000fca00078e10ff */
[----:B------:R-:W-:Y:S01]  /*3a60*/  IMAD R34, R53, 0x20, R35 ;  /* 0x0000002035227824 */ /* 0x000fe200078e0223 */
[----:B------:R-:W-:Y:S01]  /*3a70*/  ISETP.NE.AND P0, PT, R5, RZ, PT ;  /* 0x000000ff0500720c */ /* 0x000fe20003f05270 */
[----:B0-----:R-:W-:-:S12]  /*3a80*/  IMAD.MOV.U32 R6, RZ, RZ, RZ ;  /* 0x000000ffff067224 */ /* 0x001fd800078e00ff */
[----:B------:R-:W-:-:S05]  /*3a90*/  @!P0 IMAD.WIDE.U32 R2, R0, 0x4, R2 ;  /* 0x0000000400028825 */ /* 0x000fca00078e0002 */
[----:B------:R0:W2:Y:S04]  /*3aa0*/  @!P0 LDG.E.CONSTANT R6, desc[UR12][R2.64+-0x4] ;  /* 0xfffffc0c02068981 */ /* 0x0000a8000c1e9900 */
[----:B------:R-:W-:Y:S04]  /*3ab0*/  STS [R35], R10 ;  /* 0x0000000a23007388 */ /* 0x000fe80000000800 */
[----:B------:R-:W-:Y:S04]  /*3ac0*/  STS [R35+0x80], R11 ;  /* 0x0000800b23007388 */ /* 0x000fe80000000800 */
[----:B------:R-:W-:Y:S04]  /*3ad0*/  STS [R35+0x100], R12 ;  /* 0x0001000c23007388 */ /* 0x000fe80000000800 */
[----:B------:R-:W-:Y:S04]  /*3ae0*/  STS [R35+0x180], R13 ;  /* 0x0001800d23007388 */ /* 0x000fe80000000800 */
[----:B------:R-:W-:Y:S04]  /*3af0*/  STS [R35+0x200], R14 ;  /* 0x0002000e23007388 */ /* 0x000fe80000000800 */
[----:B------:R-:W-:Y:S04]  /*3b00*/  STS [R35+0x280], R15 ;  /* 0x0002800f23007388 */ /* 0x000fe80000000800 */
[----:B------:R1:W-:Y:S04]  /*3b10*/  STS [R35+0x300], R16 ;  /* 0x0003001023007388 */ /* 0x0003e80000000800 */
[----:B------:R-:W-:Y:S04]  /*3b20*/  STS [R35+0x380], R17 ;  /* 0x0003801123007388 */ /* 0x000fe80000000800 */
[----:B------:R3:W-:Y:S01]  /*3b30*/  STS [R35+0x400], R18 ;  /* 0x0004001223007388 */ /* 0x0007e20000000800 */
[----:B------:R-:W-:-:S03]  /*3b40*/  NOP ;  /* 0x0000000000007918 */ /* 0x000fc60000000000 */
[----:B------:R-:W-:Y:S04]  /*3b50*/  LDS R51, [R34] ;  /* 0x0000000022337984 */ /* 0x000fe80000000800 */
[----:B------:R-:W4:Y:S04]  /*3b60*/  LDS R50, [R34+0x4] ;  /* 0x0000040022327984 */ /* 0x000f280000000800 */
[----:B------:R-:W5:Y:S04]  /*3b70*/  LDS R49, [R34+0x8] ;  /* 0x0000080022317984 */ /* 0x000f680000000800 */
[----:B------:R-:W2:Y:S04]  /*3b80*/  LDS R48, [R34+0xc] ;  /* 0x00000c0022307984 */ /* 0x000ea80000000800 */
[----:B------:R-:W2:Y:S04]  /*3b90*/  LDS R11, [R34+0x10] ;  /* 0x00001000220b7984 */ /* 0x000ea80000000800 */
[----:B------:R-:W2:Y:S04]  /*3ba0*/  LDS R10, [R34+0x14] ;  /* 0x00001400220a7984 */ /* 0x000ea80000000800 */
[----:B------:R-:W2:Y:S04]  /*3bb0*/  LDS R9, [R34+0x18] ;  /* 0x0000180022097984 */ /* 0x000ea80000000800 */
[----:B------:R-:W-:Y:S04]  /*3bc0*/  LDS R8, [R34+0x1c] ;  /* 0x00001c0022087984 */ /* 0x000fe80000000800 */
[----:B------:R-:W2:Y:S01]  /*3bd0*/  LDS R7, [R34+0x20] ;  /* 0x0000200022077984 */ /* 0x000ea20000000800 */
[----:B------:R-:W-:Y:S06]  /*3be0*/  BAR.SYNC.DEFER_BLOCKING 0x0 ;  /* 0x0000000000007b1d */ /* 0x000fec0000010000 */
[----:B-1----:R-:W2:Y:S04]  /*3bf0*/  LDG.E R16, desc[UR12][R30.64] ;  /* 0x0000000c1e107981 */ /* 0x002ea8000c1e1900 */
[----:B---3--:R-:W3:Y:S04]  /*3c00*/  LDG.E R18, desc[UR12][R30.64+0x80] ;  /* 0x0000800c1e127981 */ /* 0x008ee8000c1e1900 */
[----:B------:R-:W3:Y:S04]  /*3c10*/  LDG.E R20, desc[UR12][R30.64+0x100] ;  /* 0x0001000c1e147981 */ /* 0x000ee8000c1e1900 */
        /* <DEDUP_REMOVED lines=14> */
[----:B------:R-:W3:Y:S01]  /*3d00*/  LDG.E R29, desc[UR12][R32.64+0x400] ;  /* 0x0004000c201d7981 */ /* 0x000ee2000c1e1900 */
[----:B------:R-:W-:-:S02]  /*3d10*/  IMAD R0, R4, 0x4, R35 ;  /* 0x0000000404007824 */ /* 0x000fc400078e0223 */
[----:B------:R-:W-:-:S04]  /*3d20*/  IMAD R35, R53, 0x8, R4 ;  /* 0x0000000835237824 */ /* 0x000fc800078e0204 */
[----:B------:R-:W-:Y:S01]  /*3d30*/  IMAD R54, R35, 0x4, R34 ;  /* 0x0000000423367824 */ /* 0x000fe200078e0222 */
[C---:B------:R-:W-:Y:S02]  /*3d40*/  LEA R4, R5.reuse, R52, 0x2 ;  /* 0x0000003405047211 */ /* 0x040fe400078e10ff */
[----:B------:R-:W-:Y:S02]  /*3d50*/  ISETP.NE.AND P0, PT, R5, RZ, PT ;  /* 0x000000ff0500720c */ /* 0x000fe40003f05270 */
[----:B----4-:R-:W-:Y:S02]  /*3d60*/  ISETP.NE.AND P6, PT, R51, R50, PT ;  /* 0x000000323300720c */ /* 0x010fe40003fc5270 */
[----:B-----5:R-:W-:Y:S01]  /*3d70*/  ISETP.NE.AND P5, PT, R50, R49, PT ;  /* 0x000000313200720c */ /* 0x020fe20003fa5270 */
[----:B0-----:R-:W-:Y:S01]  /*3d80*/  IMAD.MOV.U32 R2, RZ, RZ, 0x2 ;  /* 0x00000002ff027424 */ /* 0x001fe200078e00ff */
[----:B------:R-:W-:Y:S01]  /*3d90*/  BSSY.RECONVERGENT B0, `(.L_x_420) ;  /* 0x000002e000007945 */ /* 0x000fe20003800200 */
[----:B--2---:R-:W-:-:S02]  /*3da0*/  ISETP.NE.AND P4, PT, R49, R48, PT ;  /* 0x000000303100720c */ /* 0x004fc40003f85270 */
[----:B------:R-:W-:Y:S02]  /*3db0*/  ISETP.NE.AND P3, PT, R48, R11, PT ;  /* 0x0000000b3000720c */ /* 0x000fe40003f65270 */
[----:B------:R-:W-:Y:S02]  /*3dc0*/  ISETP.NE.AND P2, PT, R11, R10, PT ;  /* 0x0000000a0b00720c */ /* 0x000fe40003f45270 */
[----:B------:R-:W-:Y:S01]  /*3dd0*/  ISETP.NE.AND P1, PT, R10, R9, PT ;  /* 0x000000090a00720c */ /* 0x000fe20003f25270 */
[----:B---3--:R-:W-:Y:S04]  /*3de0*/  STS.64 [R0], R16 ;  /* 0x0000001000007388 */ /* 0x008fe80000000a00 */
        /* <DEDUP_REMOVED lines=9> */
[----:B------:R-:W-:Y:S04]  /*3e80*/  LDS.64 R32, [R54] ;  /* 0x0000000036207984 */ /* 0x000fe80000000a00 */
[----:B------:R-:W0:Y:S04]  /*3e90*/  LDS.64 R34, [R54+0x8] ;  /* 0x0000080036227984 */ /* 0x000e280000000a00 */
        /* <DEDUP_REMOVED lines=10> */
[----:B------:R-:W1:Y:S01]  /*3f40*/  @P0 LDS R6, [R4+0x4a4] ;  /* 0x0004a40004060984 */ /* 0x000e620000000800 */
[----:B0-----:R-:W-:Y:S01]  /*3f50*/  IMAD.MOV.U32 R3, RZ, RZ, R34 ;  /* 0x000000ffff037224 */ /* 0x001fe200078e0022 */
[----:B-1----:R-:W-:-:S04]  /*3f60*/  ISETP.NE.AND P0, PT, R6, R51, PT ;  /* 0x000000330600720c */ /* 0x002fc80003f05270 */
[----:B------:R-:W-:-:S09]  /*3f70*/  SEL R0, RZ, 0x1, !P0 ;  /* 0x00000001ff007807 */ /* 0x000fd20004000000 */
[----:B------:R-:W-:Y:S02]  /*3f80*/  @!P0 IMAD.MOV R2, RZ, RZ, 0x1 ;  /* 0x00000001ff028424 */ /* 0x000fe400078e02ff */
[----:B------:R-:W-:Y:S01]  /*3f90*/  @!P6 IMAD.MOV R2, RZ, RZ, R0 ;  /* 0x000000ffff02e224 */ /* 0x000fe200078e0200 */
[----:B------:R-:W-:-:S03]  /*3fa0*/  ISETP.NE.AND P0, PT, R9, R8, PT ;  /* 0x000000080900720c */ /* 0x000fc60003f05270 */
[----:B------:R-:W-:Y:S01]  /*3fb0*/  VIADD R4, R2, 0x1 ;  /* 0x0000000102047836 */ /* 0x000fe20000000000 */
[----:B------:R-:W-:Y:S01]  /*3fc0*/  MOV R0, R35 ;  /* 0x0000002300007202 */ /* 0x000fe20000000f00 */
[----:B------:R-:W-:Y:S02]  /*3fd0*/  @!P5 IMAD.MOV R4, RZ, RZ, R2 ;  /* 0x000000ffff04d224 */ /* 0x000fe400078e0202 */
[----:B------:R-:W-:Y:S01]  /*3fe0*/  IMAD.MOV.U32 R2, RZ, RZ, R34 ;  /* 0x000000ffff027224 */ /* 0x000fe200078e0022 */
[----:B------:R-:W-:Y:S06]  /*3ff0*/  @P6 BRA `(.L_x_421) ;  /* 0x00000000001c6947 */ /* 0x000fec0003800000 */
[----:B------:R-:W-:Y:S01]  /*4000*/  FSETP.GT.AND P6, PT, R32, R34, PT ;  /* 0x000000222000720b */ /* 0x000fe20003fc4000 */
[----:B------:R-:W-:Y:S02]  /*4010*/  IMAD.MOV.U32 R0, RZ, RZ, R33 ;  /* 0x000000ffff007224 */ /* 0x000fe400078e0021 */
[--C-:B------:R-:W-:Y:S02]  /*4020*/  IMAD.MOV.U32 R2, RZ, RZ, R32.reuse ;  /* 0x000000ffff027224 */ /* 0x100fe400078e0020 */
[----:B------:R-:W-:-:S08]  /*4030*/  IMAD.MOV.U32 R3, RZ, RZ, R32 ;  /* 0x000000ffff037224 */ /* 0x000fd000078e0020 */
[----:B------:R-:W-:Y:S01]  /*4040*/  @!P6 MOV R0, R35 ;  /* 0x000000230000e202 */ /* 0x000fe20000000f00 */
[--C-:B------:R-:W-:Y:S02]  /*4050*/  @!P6 IMAD.MOV.U32 R2, RZ, RZ, R34.reuse ;  /* 0x000000ffff02e224 */ /* 0x100fe400078e0022 */
[----:B------:R-:W-:-:S07]  /*4060*/  @!P6 IMAD.MOV.U32 R3, RZ, RZ, R34 ;  /* 0x000000ffff03e224 */ /* 0x000fce00078e0022 */
.L_x_421:
[----:B------:R-:W-:Y:S05]  /*4070*/  BSYNC.RECONVERGENT B0 ;  /* 0x0000000000007941 */ /* 0x000fea0003800200 */
.L_x_420:
[----:B------:R-:W-:Y:S01]  /*4080*/  BSSY.RECONVERGENT B0, `(.L_x_422) ;  /* 0x000000f000007945 */ /* 0x000fe20003800200 */
[----:B------:R-:W-:Y:S01]  /*4090*/  VIADD R16, R4, 0x1 ;  /* 0x0000000104107836 */ /* 0x000fe20000000000 */
[----:B------:R-:W-:Y:S01]  /*40a0*/  ISETP.NE.AND P6, PT, R8, R7, PT ;  /* 0x000000070800720c */ /* 0x000fe20003fc5270 */
[----:B------:R-:W-:Y:S01]  /*40b0*/  @!P4 IMAD.MOV R16, RZ, RZ, R4 ;  /* 0x000000ffff10c224 */ /* 0x000fe200078e0204 */
[----:B------:R-:W-:Y:S01]  /*40c0*/  MOV R15, R36 ;  /* 0x00000024000f7202 */ /* 0x000fe20000000f00 */
[----:B------:R-:W-:Y:S02]  /*40d0*/  IMAD.MOV.U32 R14, RZ, RZ, R37 ;  /* 0x000000ffff0e7224 */ /* 0x000fe400078e0025 */
[----:B------:R-:W-:Y:S01]  /*40e0*/  IMAD.MOV.U32 R17, RZ, RZ, R36 ;  /* 0x000000ffff117224 */ /* 0x000fe200078e0024 */
[----:B------:R-:W-:Y:S07]  /*40f0*/  @P5 BRA `(.L_x_423) ;  /* 0x00000000001c5947 */ /* 0x000fee0003800000 */
[----:B------:R-:W-:Y:S01]  /*4100*/  FSETP.GT.AND P5, PT, R3, R36, PT ;  /* 0x000000240300720b */ /* 0x000fe20003fa4000 */
[----:B------:R-:W-:Y:S02]  /*4110*/  IMAD.MOV.U32 R14, RZ, RZ, R0 ;  /* 0x000000ffff0e7224 */ /* 0x000fe400078e0000 */
[----:B------:R-:W-:Y:S02]  /*4120*/  IMAD.MOV.U32 R15, RZ, RZ, R2 ;  /* 0x000000ffff0f7224 */ /* 0x000fe400078e0002 */
[----:B------:R-:W-:-:S08]  /*4130*/  IMAD.MOV.U32 R17, RZ, RZ, R3 ;  /* 0x000000ffff117224 */ /* 0x000fd000078e0003 */
[----:B------:R-:W-:Y:S01]  /*4140*/  @!P5 IMAD.MOV.U32 R14, RZ, RZ, R37 ;  /* 0x000000ffff0ed224 */ /* 0x000fe200078e0025 */
[----:B------:R-:W-:Y:S01]  /*4150*/  @!P5 MOV R15, R36 ;  /* 0x00000024000fd202 */ /* 0x000fe20000000f00 */
[----:B------:R-:W-:-:S07]  /*4160*/  @!P5 IMAD.MOV.U32 R17, RZ, RZ, R36 ;  /* 0x000000ffff11d224 */ /* 0x000fce00078e0024 */
.L_x_423:
[----:B------:R-:W-:Y:S05]  /*4170*/  BSYNC.RECONVERGENT B0 ;  /* 0x0000000000007941 */ /* 0x000fea0003800200 */
.L_x_422:
[----:B------:R-:W-:Y:S01]  /*4180*/  BSSY.RECONVERGENT B0, `(.L_x_424) ;  /* 0x000000d000007945 */ /* 0x000fe20003800200 */
[----:B------:R-:W-:Y:S02]  /*4190*/  IMAD.MOV.U32 R0, RZ, RZ, R39 ;  /* 0x000000ffff007224 */ /* 0x000fe400078e0027 */
        /* <DEDUP_REMOVED lines=11> */
.L_x_425:
[----:B------:R-:W-:Y:S05]  /*4250*/  BSYNC.RECONVERGENT B0 ;  /* 0x0000000000007941 */ /* 0x000fea0003800200 */
.L_x_424:
        /* <DEDUP_REMOVED lines=13> */
.L_x_427:
[----:B------:R-:W-:Y:S05]  /*4330*/  BSYNC.RECONVERGENT B0 ;  /* 0x0000000000007941 */ /* 0x000fea0003800200 */
.L_x_426:
        /* <DEDUP_REMOVED lines=13> */
.L_x_429:
[----:B------:R-:W-:Y:S05]  /*4410*/  BSYNC.RECONVERGENT B0 ;  /* 0x0000000000007941 */ /* 0x000fea0003800200 */
.L_x_428:
[----:B------:R-:W-:Y:S01]  /*4420*/  BSSY.RECONVERGENT B0, `(.L_x_430) ;  /* 0x000000d000007945 */ /* 0x000fe20003800200 */
[----:B------:R-:W-:Y:S02]  /*4430*/  IMAD.MOV.U32 R14, RZ, RZ, R45 ;  /* 0x000000ffff0e7224 */ /* 0x000fe400078e002d */
[----:B------:R-:W-:Y:S02]  /*4440*/  IMAD.MOV.U32 R15, RZ, RZ, R44 ;  /* 0x000000ffff0f7224 */ /* 0x000fe400078e002c */
[----:B------:R-:W-:Y:S02]  /*4450*/  @!P2 IMAD.MOV R3, RZ, RZ, R4 ;  /* 0x000000ffff03a224 */ /* 0x000fe400078e0204 */
        /* <DEDUP_REMOVED lines=9> */
.L_x_431:
[----:B------:R-:W-:Y:S05]  /*44f0*/  BSYNC.RECONVERGENT B0 ;  /* 0x0000000000007941 */ /* 0x000fea0003800200 */
.L_x_430:
        /* <DEDUP_REMOVED lines=13> */
.L_x_433:
[----:B------:R-:W-:Y:S05]  /*45d0*/  BSYNC.RECONVERGENT B0 ;  /* 0x0000000000007941 */ /* 0x000fea0003800200 */
.L_x_432:
[----:B------:R-:W-:Y:S01]  /*45e0*/  BSSY.RECONVERGENT B0, `(.L_x_434) ;  /* 0x000000d000007945 */ /* 0x000fe20003800200 */
[----:B------:R-:W-:Y:S01]  /*45f0*/  IMAD.MOV.U32 R54, RZ, RZ, R13 ;  /* 0x000000ffff367224 */ /* 0x000fe200078e000d */
[----:B------:R-:W-:Y:S01]  /*4600*/  @!P1 IADD3 R2, PT, PT, R3, RZ, RZ ;  /* 0x000000ff03029210 */ /* 0x000fe20007ffe0ff */
        /* <DEDUP_REMOVED lines=10> */
.L_x_435:
[----:B------:R-:W-:Y:S05]  /*46b0*/  BSYNC.RECONVERGENT B0 ;  /* 0x0000000000007941 */ /* 0x000fea0003800200 */
.L_x_434:
[----:B------:R-:W0:Y:S01]  /*46c0*/  SHFL.UP PT, R15, R14, 0x1, RZ ;  /* 0x042000000e0f7989 */ /* 0x000e2200000e00ff */
[----:B------:R-:W-:Y:S01]  /*46d0*/  VIADD R0, R2, 0x1 ;  /* 0x0000000102007836 */ /* 0x000fe20000000000 */
[C---:B------:R-:W-:Y:S01]  /*46e0*/  ISETP.GE.AND P2, PT, R53.reuse, 0x1, PT ;  /* 0x000000013500780c */ /* 0x040fe20003f46270 */
[----:B------:R-:W-:Y:S01]  /*46f0*/  @!P0 IMAD.MOV R0, RZ, RZ, R2 ;  /* 0x000000ffff008224 */ /* 0x000fe200078e0202 */
[----:B------:R-:W-:Y:S02]  /*4700*/  ISETP.GE.AND P3, PT, R53, 0x2, PT ;  /* 0x000000023500780c */ /* 0x000fe40003f66270 */
[----:B------:R-:W-:Y:S01]  /*4710*/  ISETP.NE.AND P4, PT, R56, 0x1, PT ;  /* 0x000000013800780c */ /* 0x000fe20003f85270 */
[----:B------:R-:W-:Y:S01]  /*4720*/  VIADD R12, R0, 0x1 ;  /* 0x00000001000c7836 */ /* 0x000fe20000000000 */
[C---:B------:R-:W-:Y:S01]  /*4730*/  ISETP.NE.AND P5, PT, R56.reuse, 0x4, PT ;  /* 0x000000043800780c */ /* 0x040fe20003fa5270 */
[----:B------:R-:W-:Y:S01]  /*4740*/  @!P6 IMAD.MOV R12, RZ, RZ, R0 ;  /* 0x000000ffff0ce224 */ /* 0x000fe200078e0200 */
[----:B------:R-:W-:-:S04]  /*4750*/  ISETP.NE.AND P6, PT, R56, 0x3, PT ;  /* 0x000000033800780c */ /* 0x000fc80003fc5270 */
[----:B------:R-:W1:Y:S01]  /*4760*/  SHFL.UP PT, R13, R12, 0x1, RZ ;  /* 0x042000000c0d7989 */ /* 0x000e6200000e00ff */
[----:B0-----:R-:W-:-:S04]  /*4770*/  FSETP.GEU.AND P0, PT, R28, R15, PT ;  /* 0x0000000f1c00720b */ /* 0x001fc80003f0e000 */
[----:B------:R-:W-:-:S04]  /*4780*/  ISETP.EQ.AND P0, PT, R12, RZ, !P0 ;  /* 0x000000ff0c00720c */ /* 0x000fc80004702270 */
[----:B------:R-:W-:Y:S02]  /*4790*/  @P2 FSEL R28, R15, R28, P0 ;  /* 0x0000001c0f1c2208 */ /* 0x000fe40000000000 */
[----:B------:R-:W0:Y:S04]  /*47a0*/  SHFL.UP PT, R15, R54, 0x1, RZ ;  /* 0x04200000360f7989 */ /* 0x000e2800000e00ff */
[----:B------:R-:W2:Y:S01]  /*47b0*/  SHFL.UP PT, R17, R28, 0x2, RZ ;  /* 0x044000001c117989 */ /* 0x000ea200000e00ff */
[----:B-1----:R-:W-:-:S04]  /*47c0*/  SEL R13, R13, RZ, P2 ;  /* 0x000000ff0d0d7207 */ /* 0x002fc80001000000 */
[----:B------:R-:W-:-:S05]  /*47d0*/  IADD3 R13, PT, PT, R13, R12, RZ ;  /* 0x0000000c0d0d7210 */ /* 0x000fca0007ffe0ff */
[----:B------:R-:W1:Y:S01]  /*47e0*/  SHFL.UP PT, R12, R13, 0x2, RZ ;  /* 0x044000000d0c7989 */ /* 0x000e6200000e00ff */
[----:B0-----:R-:W-:Y:S02]  /*47f0*/  @P2 SEL R54, R15, R54, P0 ;  /* 0x000000360f362207 */ /* 0x001fe40000000000 */
[----:B------:R-:W-:Y:S02]  /*4800*/  ISETP.NE.AND P2, PT, R56, 0x2, PT ;  /* 0x000000023800780c */ /* 0x000fe40003f45270 */
[----:B--2---:R-:W-:Y:S01]  /*4810*/  FSETP.GEU.AND P1, PT, R28, R17, PT ;  /* 0x000000111c00720b */ /* 0x004fe20003f2e000 */
[----:B------:R-:W0:Y:S03]  /*4820*/  SHFL.UP PT, R15, R54, 0x2, RZ ;  /* 0x04400000360f7989 */ /* 0x000e2600000e00ff */
[----:B------:R-:W-:Y:S02]  /*4830*/  ISETP.EQ.AND P0, PT, R13, RZ, !P1 ;  /* 0x000000ff0d00720c */ /* 0x000fe40004f02270 */
[----:B------:R-:W-:-:S02]  /*4840*/  ISETP.GE.AND P1, PT, R53, 0x4, PT ;  /* 0x000000043500780c */ /* 0x000fc40003f26270 */
[----:B------:R-:W-:Y:S02]  /*4850*/  @P3 FSEL R28, R17, R28, P0 ;  /* 0x0000001c111c3208 */ /* 0x000fe40000000000 */
[----:B-1----:R-:W-:-:S03]  /*4860*/  SEL R12, R12, RZ, P3 ;  /* 0x000000ff0c0c7207 */ /* 0x002fc60001800000 */
[----:B------:R-:W1:Y:S02]  /*4870*/  SHFL.UP PT, R17, R28, 0x4, RZ ;  /* 0x048000001c117989 */ /* 0x000e6400000e00ff */
[----:B------:R-:W-:-:S05]  /*4880*/  IMAD.IADD R12, R13, 0x1, R12 ;  /* 0x000000010d0c7824 */ /* 0x000fca00078e020c */
[----:B------:R-:W2:Y:S01]  /*4890*/  SHFL.UP PT, R14, R12, 0x4, RZ ;  /* 0x048000000c0e7989 */ /* 0x000ea200000e00ff */
[----:B0-----:R-:W-:Y:S02]  /*48a0*/  @P3 SEL R54, R15, R54, P0 ;  /* 0x000000360f363207 */ /* 0x001fe40000000000 */
[----:B------:R-:W-:-:S03]  /*48b0*/  ISETP.GE.AND P3, PT, R53, 0x10, PT ;  /* 0x000000103500780c */ /* 0x000fc60003f66270 */
[----:B------:R-:W0:Y:S01]  /*48c0*/  SHFL.UP PT, R13, R54, 0x4, RZ ;  /* 0x04800000360d7989 */ /* 0x000e2200000e00ff */
[----:B-1----:R-:W-:-:S04]  /*48d0*/  FSETP.GEU.AND P0, PT, R28, R17, PT ;  /* 0x000000111c00720b */ /* 0x002fc80003f0e000 */
[----:B------:R-:W-:Y:S02]  /*48e0*/  ISETP.EQ.AND P0, PT, R12, RZ, !P0 ;  /* 0x000000ff0c00720c */ /* 0x000fe40004702270 */
[----:B--2---:R-:W-:Y:S02]  /*48f0*/  SEL R15, R14, RZ, P1 ;  /* 0x000000ff0e0f7207 */ /* 0x004fe40000800000 */
[----:B------:R-:W-:-:S03]  /*4900*/  @P1 FSEL R28, R17, R28, P0 ;  /* 0x0000001c111c1208 */ /* 0x000fc60000000000 */
[----:B------:R-:W-:Y:S02]  /*4910*/  IMAD.IADD R15, R12, 0x1, R15 ;  /* 0x000000010c0f7824 */ /* 0x000fe400078e020f */
[----:B------:R-:W1:Y:S01]  /*4920*/  SHFL.UP PT, R17, R28, 0x8, RZ ;  /* 0x050000001c117989 */ /* 0x000e6200000e00ff */
[----:B0-----:R-:W-:-:S03]  /*4930*/  @P1 SEL R54, R13, R54, P0 ;  /* 0x000000360d361207 */ /* 0x001fc60000000000 */
[----:B------:R-:W0:Y:S01]  /*4940*/  SHFL.UP PT, R14, R15, 0x8, RZ ;  /* 0x050000000f0e7989 */ /* 0x000e2200000e00ff */
[----:B------:R-:W-:-:S03]  /*4950*/  ISETP.GE.AND P1, PT, R53, 0x8, PT ;  /* 0x000000083500780c */ /* 0x000fc60003f26270 */
[----:B------:R-:W2:Y:S01]  /*4960*/  SHFL.UP PT, R13, R54, 0x8, RZ ;  /* 0x05000000360d7989 */ /* 0x000ea200000e00ff */
[----:B-1----:R-:W-:-:S04]  /*4970*/  FSETP.GEU.AND P0, PT, R28, R17, PT ;  /* 0x000000111c00720b */ /* 0x002fc80003f0e000 */
[----:B------:R-:W-:Y:S02]  /*4980*/  ISETP.EQ.AND P0, PT, R15, RZ, !P0 ;  /* 0x000000ff0f00720c */ /* 0x000fe40004702270 */
[----:B0-----:R-:W-:-:S03]  /*4990*/  SEL R14, R14, RZ, P1 ;  /* 0x000000ff0e0e7207 */ /* 0x001fc60000800000 */
[----:B------:R-:W-:Y:S02]  /*49a0*/  @P1 FSEL R28, R17, R28, P0 ;  /* 0x0000001c111c1208 */ /* 0x000fe40000000000 */
[----:B--2---:R-:W-:Y:S01]  /*49b0*/  @P1 SEL R54, R13, R54, P0 ;  /* 0x000000360d361207 */ /* 0x004fe20000000000 */
[----:B------:R-:W-:Y:S01]  /*49c0*/  IMAD.IADD R14, R15, 0x1, R14 ;  /* 0x000000010f0e7824 */ /* 0x000fe200078e020e */
[----:B------:R-:W-:Y:S01]  /*49d0*/  ISETP.NE.AND P1, PT, R53, 0x1f, PT ;  /* 0x0000001f3500780c */ /* 0x000fe20003f25270 */
[----:B------:R-:W0:Y:S04]  /*49e0*/  SHFL.UP PT, R17, R28, 0x10, RZ ;  /* 0x060000001c117989 */ /* 0x000e2800000e00ff */
[----:B------:R-:W1:Y:S04]  /*49f0*/  SHFL.UP PT, R12, R14, 0x10, RZ ;  /* 0x060000000e0c7989 */ /* 0x000e6800000e00ff */
[----:B------:R-:W2:Y:S04]  /*4a00*/  SHFL.UP PT, R13, R54, 0x10, RZ ;  /* 0x06000000360d7989 */ /* 0x000ea800000e00ff */
[----:B------:R-:W-:Y:S01]  /*4a10*/  @!P1 IMAD R60, R56, 0xc, R52 ;  /* 0x0000000c383c9824 */ /* 0x000fe200078e0234 */
[----:B0-----:R-:W-:-:S02]  /*4a20*/  FSETP.GEU.AND P0, PT, R28, R17, PT ;  /* 0x000000111c00720b */ /* 0x001fc40003f0e000 */
[----:B-1----:R-:W-:Y:S02]  /*4a30*/  SEL R55, R12, RZ, P3 ;  /* 0x000000ff0c377207 */ /* 0x002fe40001800000 */
[----:B------:R-:W-:-:S03]  /*4a40*/  ISETP.EQ.AND P0, PT, R14, RZ, !P0 ;  /* 0x000000ff0e00720c */ /* 0x000fc60004702270 */
[----:B------:R-:W-:Y:S01]  /*4a50*/  IMAD.IADD R55, R14, 0x1, R55 ;  /* 0x000000010e377824 */ /* 0x000fe200078e0237 */
[----:B------:R-:W-:Y:S02]  /*4a60*/  FSEL R31, R17, R28, P0 ;  /* 0x0000001c111f7208 */ /* 0x000fe40000000000 */
[----:B--2---:R-:W-:Y:S02]  /*4a70*/  SEL R29, R13, R54, P0 ;  /* 0x000000360d1d7207 */ /* 0x004fe40000000000 */
[----:B------:R-:W-:Y:S02]  /*4a80*/  @!P1 STS [R60], R55 ;  /* 0x000000373c009388 */ /* 0x000fe40000000800 */
[----:B------:R-:W-:Y:S02]  /*4a90*/  SEL R54, R54, R29, !P3 ;  /* 0x0000001d36367207 */ /* 0x000fe40005800000 */
[----:B------:R-:W-:Y:S04]  /*4aa0*/  @!P1 STS [R60+0x4], R31 ;  /* 0x0000041f3c009388 */ /* 0x000fe80000000800 */
[----:B------:R-:W-:Y:S01]  /*4ab0*/  @!P1 STS [R60+0x8], R29 ;  /* 0x0000081d3c009388 */ /* 0x000fe20000000800 */
[----:B------:R-:W-:Y:S06]  /*4ac0*/  BAR.SYNC.DEFER_BLOCKING 0x0 ;  /* 0x0000000000007b1d */ /* 0x000fec0000010000 */
[----:B------:R-:W0:Y:S04]  /*4ad0*/  LDS.128 R12, [R52] ;  /* 0x00000000340c7984 */ /* 0x000e280000000c00 */
[----:B------:R-:W1:Y:S04]  /*4ae0*/  LDS.128 R16, [R52+0x10] ;  /* 0x0000100034107984 */ /* 0x000e680000000c00 */
[----:B------:R-:W2:Y:S04]  /*4af0*/  LDS.128 R20, [R52+0x20] ;  /* 0x0000200034147984 */ /* 0x000ea80000000c00 */
[----:B------:R-:W3:Y:S01]  /*4b00*/  LDS.128 R24, [R52+0x30] ;  /* 0x0000300034187984 */ /* 0x000ee20000000c00 */
[----:B0-----:R-:W-:Y:S01]  /*4b10*/  IMAD.IADD R59, R12, 0x1, R15 ;  /* 0x000000010c3b7824 */ /* 0x001fe200078e020f */
[----:B-1----:R-:W-:-:S04]  /*4b20*/  FSETP.GT.AND P0, PT, R13, R16, PT ;  /* 0x000000100d00720b */ /* 0x002fc80003f04000 */
[----:B------:R-:W-:-:S04]  /*4b30*/  ISETP.EQ.AND P0, PT, R15, RZ, P0 ;  /* 0x000000ff0f00720c */ /* 0x000fc80000702270 */
[C---:B------:R-:W-:Y:S02]  /*4b40*/  FSEL R30, R13.reuse, R16, P0 ;  /* 0x000000100d1e7208 */ /* 0x040fe40000000000 */
[----:B------:R-:W-:Y:S02]  /*4b50*/  FSEL R13, R13, RZ, !P4 ;  /* 0x000000ff0d0d7208 */ /* 0x000fe40006000000 */
[----:B------:R-:W-:Y:S02]  /*4b60*/  FSETP.GT.AND P1, PT, R30, R19, PT ;  /* 0x000000131e00720b */ /* 0x000fe40003f24000 */
[----:B------:R-:W-:Y:S02]  /*4b70*/  FSEL R16, R28, R31, !P3 ;  /* 0x0000001f1c107208 */ /* 0x000fe40005800000 */
[----:B------:R-:W-:Y:S02]  /*4b80*/  ISETP.EQ.AND P1, PT, R18, RZ, P1 ;  /* 0x000000ff1200720c */ /* 0x000fe40000f22270 */
[----:B------:R-:W-:-:S02]  /*4b90*/  FSEL R13, R30, R13, !P2 ;  /* 0x0000000d1e0d7208 */ /* 0x000fc40005000000 */
[----:B------:R-:W-:Y:S02]  /*4ba0*/  FSEL R19, R30, R19, P1 ;  /* 0x000000131e137208 */ /* 0x000fe40000800000 */
[----:B------:R-:W0:Y:S01]  /*4bb0*/  LDS.128 R28, [R52+0x40] ;  /* 0x00004000341c7984 */ /* 0x000e220000000c00 */
[C---:B------:R-:W-:Y:S02]  /*4bc0*/  SEL R15, R14.reuse, R17, P0 ;  /* 0x000000110e0f7207 */ /* 0x040fe40000000000 */
[----:B--2---:R-:W-:Y:S02]  /*4bd0*/  FSETP.GT.AND P0, PT, R19, R22, PT ;  /* 0x000000161300720b */ /* 0x004fe40003f04000 */
[----:B------:R-:W-:Y:S02]  /*4be0*/  SEL R14, R14, RZ, !P4 ;  /* 0x000000ff0e0e7207 */ /* 0x000fe40006000000 */
[----:B------:R-:W-:Y:S02]  /*4bf0*/  ISETP.EQ.AND P0, PT, R21, RZ, P0 ;  /* 0x000000ff1500720c */ /* 0x000fe40000702270 */
[----:B------:R-:W-:-:S02]  /*4c00*/  SEL R17, R59, R12, !P2 ;  /* 0x0000000c3b117207 */ /* 0x000fc40005000000 */
[----:B------:R-:W-:Y:S02]  /*4c10*/  FSEL R22, R19, R22, P0 ;  /* 0x0000001613167208 */ /* 0x000fe40000000000 */
[----:B------:R-:W-:Y:S02]  /*4c20*/  SEL R57, R15, R14, !P2 ;  /* 0x0000000e0f397207 */ /* 0x000fe40005000000 */
[----:B------:R-:W-:Y:S02]  /*4c30*/  FSEL R19, R19, R13, !P6 ;  /* 0x0000000d13137208 */ /* 0x000fe40007000000 */
[----:B------:R-:W-:Y:S02]  /*4c40*/  SEL R20, R15, R20, P1 ;  /* 0x000000140f147207 */ /* 0x000fe40000800000 */
[----:B------:R-:W1:Y:S01]  /*4c50*/  LDS.128 R12, [R52+0x50] ;  /* 0x00005000340c7984 */ /* 0x000e620000000c00 */
[----:B---3--:R-:W-:Y:S02]  /*4c60*/  FSETP.GT.AND P1, PT, R22, R25, PT ;  /* 0x000000191600720b */ /* 0x008fe40003f24000 */
[----:B------:R-:W-:-:S02]  /*4c70*/  SEL R23, R20, R23, P0 ;  /* 0x0000001714177207 */ /* 0x000fc40000000000 */
[----:B------:R-:W-:Y:S02]  /*4c80*/  ISETP.EQ.AND P1, PT, R24, RZ, P1 ;  /* 0x000000ff1800720c */ /* 0x000fe40000f22270 */
[----:B------:R-:W-:Y:S02]  /*4c90*/  IADD3 R18, PT, PT, R18, R59, RZ ;  /* 0x0000003b12127210 */ /* 0x000fe40007ffe0ff */
[----:B------:R-:W-:Y:S02]  /*4ca0*/  FSEL R25, R22, R25, P1 ;  /* 0x0000001916197208 */ /* 0x000fe40000800000 */
[----:B------:R-:W-:Y:S02]  /*4cb0*/  SEL R26, R23, R26, P1 ;  /* 0x0000001a171a7207 */ /* 0x000fe40000800000 */
[----:B------:R-:W-:Y:S01]  /*4cc0*/  SEL R17, R18, R17, !P6 ;  /* 0x0000001112117207 */ /* 0x000fe20007000000 */
[----:B------:R-:W-:Y:S01]  /*4cd0*/  IMAD.IADD R18, R21, 0x1, R18 ;  /* 0x0000000115127824 */ /* 0x000fe200078e0212 */
[----:B------:R-:W-:-:S02]  /*4ce0*/  SEL R57, R20, R57, !P6 ;  /* 0x0000003914397207 */ /* 0x000fc40007000000 */
[----:B------:R-:W-:Y:S02]  /*4cf0*/  ISETP.NE.AND P4, PT, R56, 0x5, PT ;  /* 0x000000053800780c */ /* 0x000fe40003f85270 */
[C---:B------:R-:W-:Y:S01]  /*4d00*/  SEL R17, R18.reuse, R17, !P5 ;  /* 0x0000001112117207 */ /* 0x040fe20006800000 */
[----:B------:R-:W-:Y:S01]  /*4d10*/  IMAD.IADD R18, R18, 0x1, R24 ;  /* 0x0000000112127824 */ /* 0x000fe200078e0218 */
[----:B0-----:R-:W-:Y:S01]  /*4d20*/  FSETP.GT.AND P0, PT, R25, R28, PT ;  /* 0x0000001c1900720b */ /* 0x001fe20003f04000 */
[----:B------:R0:W2:Y:S01]  /*4d30*/  SHFL.UP PT, R24, R54, 0x1, RZ ;  /* 0x0420000036187989 */ /* 0x0000a200000e00ff */
[----:B------:R-:W-:Y:S02]  /*4d40*/  FSEL R22, R22, R19, !P5 ;  /* 0x0000001316167208 */ /* 0x000fe40006800000 */
[C---:B------:R-:W-:Y:S01]  /*4d50*/  ISETP.EQ.AND P0, PT, R27.reuse, RZ, P0 ;  /* 0x000000ff1b00720c */ /* 0x040fe20000702270 */
[----:B------:R-:W-:Y:S01]  /*4d60*/  IMAD.IADD R27, R27, 0x1, R18 ;  /* 0x000000011b1b7824 */ /* 0x000fe200078e0212 */
[----:B------:R-:W-:-:S02]  /*4d70*/  SEL R57, R23, R57, !P5 ;  /* 0x0000003917397207 */ /* 0x000fc40006800000 */
[----:B------:R-:W-:Y:S01]  /*4d80*/  FSEL R28, R25, R28, P0 ;  /* 0x0000001c191c7208 */ /* 0x000fe20000000000 */
[----:B------:R0:W3:Y:S01]  /*4d90*/  SHFL.UP PT, R23, R16, 0x1, RZ ;  /* 0x0420000010177989 */ /* 0x0000e200000e00ff */
[----:B------:R-:W-:Y:S02]  /*4da0*/  SEL R29, R26, R29, P0 ;  /* 0x0000001d1a1d7207 */ /* 0x000fe40000000000 */
[----:B------:R-:W-:Y:S02]  /*4db0*/  FSETP.GT.AND P1, PT, R28, R31, PT ;  /* 0x0000001f1c00720b */ /* 0x000fe40003f24000 */
[----:B------:R-:W-:Y:S02]  /*4dc0*/  ISETP.NE.AND P2, PT, R56, 0x6, PT ;  /* 0x000000063800780c */ /* 0x000fe40003f45270 */
[C---:B------:R-:W-:Y:S01]  /*4dd0*/  ISETP.EQ.AND P1, PT, R30.reuse, RZ, P1 ;  /* 0x000000ff1e00720c */ /* 0x040fe20000f22270 */
[----:B------:R-:W-:Y:S01]  /*4de0*/  IMAD.IADD R30, R30, 0x1, R27 ;  /* 0x000000011e1e7824 */ /* 0x000fe200078e021b */
[----:B------:R-:W-:-:S02]  /*4df0*/  SEL R17, R18, R17, !P4 ;  /* 0x0000001112117207 */ /* 0x000fc40006000000 */
[----:B------:R-:W-:Y:S02]  /*4e00*/  FSEL R31, R28, R31, P1 ;  /* 0x0000001f1c1f7208 */ /* 0x000fe40000800000 */
[----:B-1----:R-:W-:Y:S02]  /*4e10*/  SEL R12, R29, R12, P1 ;  /* 0x0000000c1d0c7207 */ /* 0x002fe40000800000 */
[----:B------:R-:W-:Y:S02]  /*4e20*/  ISETP.GE.U32.AND P1, PT, R5, 0x20, PT ;  /* 0x000000200500780c */ /* 0x000fe40003f26070 */
[----:B------:R-:W-:Y:S02]  /*4e30*/  FSEL R25, R25, R22, !P4 ;  /* 0x0000001619197208 */ /* 0x000fe40006000000 */
[----:B------:R-:W-:Y:S01]  /*4e40*/  SEL R57, R26, R57, !P4 ;  /* 0x000000391a397207 */ /* 0x000fe20006000000 */
[----:B------:R0:W1:Y:S01]  /*4e50*/  SHFL.UP PT, R22, R55, 0x1, RZ ;  /* 0x0420000037167989 */ /* 0x00006200000e00ff */
[----:B------:R-:W-:-:S02]  /*4e60*/  FSETP.GT.AND P0, PT, R31, R14, PT ;  /* 0x0000000e1f00720b */ /* 0x000fc40003f04000 */
[----:B------:R-:W-:Y:S02]  /*4e70*/  ISETP.NE.AND P3, PT, R56, 0x7, PT ;  /* 0x000000073800780c */ /* 0x000fe40003f65270 */
[----:B------:R-:W-:Y:S02]  /*4e80*/  SEL R17, R27, R17, !P2 ;  /* 0x000000111b117207 */ /* 0x000fe40005000000 */
[----:B------:R-:W-:Y:S01]  /*4e90*/  FSEL R28, R28, R25, !P2 ;  /* 0x000000191c1c7208 */ /* 0x000fe20005000000 */
[----:B------:R-:W-:Y:S01]  /*4ea0*/  IMAD.IADD R25, R13, 0x1, R30 ;  /* 0x000000010d197824 */ /* 0x000fe200078e021e */
[----:B------:R-:W-:Y:S02]  /*4eb0*/  SEL R57, R29, R57, !P2 ;  /* 0x000000391d397207 */ /* 0x000fe40005000000 */
[----:B------:R-:W-:Y:S02]  /*4ec0*/  ISETP.EQ.AND P0, PT, R13, RZ, P0 ;  /* 0x000000ff0d00720c */ /* 0x000fe40000702270 */
[----:B------:R-:W-:-:S02]  /*4ed0*/  SEL R17, R30, R17, !P3 ;  /* 0x000000111e117207 */ /* 0x000fc40005800000 */
[C---:B------:R-:W-:Y:S02]  /*4ee0*/  SEL R57, R12.reuse, R57, !P3 ;  /* 0x000000390c397207 */ /* 0x040fe40005800000 */
[----:B------:R-:W-:Y:S02]  /*4ef0*/  SEL R21, R12, R15, P0 ;  /* 0x0000000f0c157207 */ /* 0x000fe40000000000 */
[C---:B------:R-:W-:Y:S02]  /*4f00*/  FSEL R28, R31.reuse, R28, !P3 ;  /* 0x0000001c1f1c7208 */ /* 0x040fe40005800000 */
[----:B------:R-:W-:Y:S01]  /*4f10*/  FSEL R20, R31, R14, P0 ;  /* 0x0000000e1f147208 */ /* 0x000fe20000000000 */
[----:B0-23--:R-:W-:Y:S06]  /*4f20*/  @!P1 BRA `(.L_x_436) ;  /* 0x0000000000249947 */ /* 0x00dfec0003800000 */
[----:B------:R-:W-:Y:S02]  /*4f30*/  FSETP.GT.AND P0, PT, R28, R23, PT ;  /* 0x000000171c00720b */ /* 0x000fe40003f04000 */
[C---:B------:R-:W-:Y:S02]  /*4f40*/  ISETP.NE.AND P1, PT, R53.reuse, RZ, PT ;  /* 0x000000ff3500720c */ /* 0x040fe40003f25270 */
[C---:B-1----:R-:W-:Y:S02]  /*4f50*/  ISETP.EQ.AND P0, PT, R22.reuse, RZ, P0 ;  /* 0x000000ff1600720c */ /* 0x042fe40000702270 */
[----:B------:R-:W-:Y:S02]  /*4f60*/  SEL R22, R22, RZ, P1 ;  /* 0x000000ff16167207 */ /* 0x000fe40000800000 */
[----:B------:R-:W-:Y:S02]  /*4f70*/  ISETP.EQ.OR P0, PT, R53, RZ, P0 ;  /* 0x000000ff3500720c */ /* 0x000fe40000702670 */
[----:B------:R-:W-:-:S02]  /*4f80*/  IADD3 R22, PT, PT, R17, R22, RZ ;  /* 0x0000001611167210 */ /* 0x000fc40007ffe0ff */
[----:B------:R-:W-:Y:S02]  /*4f90*/  SEL R24, R57, R24, P0 ;  /* 0x0000001839187207 */ /* 0x000fe40000000000 */
[----:B------:R-:W-:Y:S01]  /*4fa0*/  FSEL R23, R28, R23, P0 ;  /* 0x000000171c177208 */ /* 0x000fe20000000000 */
[----:B------:R-:W-:Y:S06]  /*4fb0*/  BRA `(.L_x_437) ;  /* 0x0000001000687947 */ /* 0x000fec0003800000 */
.L_x_436:
[----:B------:R-:W-:Y:S01]  /*4fc0*/  ISETP.NE.AND P1, PT, R5, RZ, PT ;  /* 0x000000ff0500720c */ /* 0x000fe20003f25270 */
[----:B------:R-:W-:-:S12]  /*4fd0*/  BSSY.RECONVERGENT B0, `(.L_x_438) ;  /* 0x0000010000007945 */ /* 0x000fd80003800200 */
[----:B------:R-:W-:Y:S05]  /*4fe0*/  @P1 BRA `(.L_x_439) ;  /* 0x0000000000381947 */ /* 0x000fea0003800000 */
[----:B------:R-:W0:Y:S01]  /*4ff0*/  LDC.64 R12, c[0x0][0x3c0] ;  /* 0x0000f000ff0c7b82 */ /* 0x000e220000000a00 */
[----:B------:R-:W-:Y:S01]  /*5000*/  IMAD.MOV.U32 R17, RZ, RZ, 0x64 ;  /* 0x00000064ff117424 */ /* 0x000fe200078e00ff */
[----:B------:R2:W-:Y:S04]  /*5010*/  STS [R52+0x9c], R25 ;  /* 0x00009c1934007388 */ /* 0x0005e80000000800 */
[----:B------:R2:W-:Y:S02]  /*5020*/  STS.64 [R52+0xa0], R20 ;  /* 0x0000a01434007388 */ /* 0x0005e40000000a00 */
[----:B------:R-:W3:Y:S01]  /*5030*/  LDC.64 R14, c[0x0][0x3b8] ;  /* 0x0000ee00ff0e7b82 */ /* 0x000ee20000000a00 */
[----:B0-----:R-:W-:-:S05]  /*5040*/  IMAD.WIDE.U32 R12, R58, 0xc, R12 ;  /* 0x0000000c3a0c7825 */ /* 0x001fca00078e000c */
[----:B------:R2:W-:Y:S01]  /*5050*/  ST.E.STRONG.GPU desc[UR12][R12.64+0x180], R25 ;  /* 0x000180190c007985 */ /* 0x0005e2000c10f90c */
[----:B---3--:R-:W-:-:S03]  /*5060*/  IMAD.WIDE.U32 R14, R58, 0x4, R14 ;  /* 0x000000043a0e7825 */ /* 0x008fc600078e000e */
[----:B------:R2:W-:Y:S04]  /*5070*/  ST.E.STRONG.GPU desc[UR12][R12.64+0x184], R20 ;  /* 0x000184140c007985 */ /* 0x0005e8000c10f90c */
[----:B------:R2:W-:Y:S01]  /*5080*/  ST.E.STRONG.GPU desc[UR12][R12.64+0x188], R21 ;  /* 0x000188150c007985 */ /* 0x0005e2000c10f90c */
[----:B------:R-:W-:Y:S06]  /*5090*/  MEMBAR.ALL.GPU ;  /* 0x0000000000007992 */ /* 0x000fec000000a000 */
[----:B------:R-:W-:-:S00]  /*50a0*/  ERRBAR ;  /* 0x00000000000079ab */ /* 0x000fc00000000000 */
[----:B------:R-:W-:Y:S06]  /*50b0*/  CGAERRBAR ;  /* 0x00000000000075ab */ /* 0x000fec0000000000 */
[----:B------:R2:W-:Y:S02]  /*50c0*/  ST.E.STRONG.GPU desc[UR12][R14.64+0x80], R17 ;  /* 0x000080110e007985 */ /* 0x0005e4000c10f90c */
.L_x_439:
[----:B------:R-:W-:Y:S05]  /*50d0*/  BSYNC.RECONVERGENT B0 ;  /* 0x0000000000007941 */ /* 0x000fea0003800200 */
.L_x_438:
[----:B------:R-:W0:Y:S01]  /*50e0*/  LDCU UR4, c[0x0][0x370] ;  /* 0x00006e00ff0477ac */ /* 0x000e220008000800 */
[----:B--2---:R-:W-:-:S05]  /*50f0*/  LOP3.LUT R13, RZ, R5, RZ, 0x33, !PT ;  /* 0x00000005ff0d7212 */ /* 0x004fca00078e33ff */
[----:B------:R-:W-:Y:S01]  /*5100*/  IMAD.IADD R17, R13, 0x1, R58 ;  /* 0x000000010d117824 */ /* 0x000fe200078e023a */
[----:B0-----:R-:W-:-:S09]  /*5110*/  UISETP.GT.U32.AND UP0, UPT, UR4, 0x1f3, UPT ;  /* 0x000001f30400788c */ /* 0x001fd2000bf04070 */
[----:B------:R-:W-:Y:S05]  /*5120*/  BRA.U UP0, `(.L_x_440) ;  /* 0x0000000100087547 */ /* 0x000fea000b800000 */
[----:B------:R0:W-:Y:S06]  /*5130*/  MEMBAR.SC.CTA ;  /* 0x0000000000007992 */ /* 0x0001ec0000000000 */
[----:B0-----:R-:W-:Y:S05]  /*5140*/  BRA `(.L_x_441) ;  /* 0x0000000000087947 */ /* 0x001fea0003800000 */
.L_x_440:
[----:B------:R-:W-:Y:S05]  /*5150*/  NANOSLEEP 0x1c2 ;  /* 0x000001c20000795d */ /* 0x000fea0003800000 */
[----:B------:R-:W-:Y:S01]  /*5160*/  NOP ;  /* 0x0000000000007918 */ /* 0x000fe20000000000 */
.L_x_441:
[----:B------:R-:W0:Y:S02]  /*5170*/  LDC.64 R12, c[0x0][0x3b8] ;  /* 0x0000ee00ff0c7b82 */ /* 0x000e240000000a00 */
[----:B0-----:R-:W-:-:S07]  /*5180*/  IMAD.WIDE R12, R17, 0x4, R12 ;  /* 0x00000004110c7825 */ /* 0x001fce00078e020c */
.L_x_443:
        /* <DEDUP_REMOVED lines=10> */
.L_x_594:
        /* <DEDUP_REMOVED lines=9> */
[----:B------:R2:W5:Y:S04]  /*52c0*/  LD.E.STRONG.GPU R16, desc[UR12][R12.64+0x180] ;  /* 0x0001800c0c107980 */ /* 0x000568000c10f900 */
[----:B------:R2:W5:Y:S04]  /*52d0*/  LD.E.STRONG.GPU R18, desc[UR12][R12.64+0x184] ;  /* 0x0001840c0c127980 */ /* 0x000568000c10f900 */
[----:B------:R2:W5:Y:S01]  /*52e0*/  LD.E.STRONG.GPU R19, desc[UR12][R12.64+0x188] ;  /* 0x0001880c0c137980 */ /* 0x000562000c10f900 */
[----:B------:R-:W-:Y:S05]  /*52f0*/  BRA `(.L_x_446) ;  /* 0x0000000000147947 */ /* 0x000fea0003800000 */
.L_x_445:
[----:B------:R-:W0:Y:S02]  /*5300*/  LDC.64 R12, c[0x0][0x3c8] ;  /* 0x0000f200ff0c7b82 */ /* 0x000e240000000a00 */
[----:B0-----:R-:W-:-:S05]  /*5310*/  IMAD.WIDE R12, R17, 0xc, R12 ;  /* 0x0000000c110c7825 */ /* 0x001fca00078e020c */
[----:B------:R0:W5:Y:S04]  /*5320*/  LD.E.STRONG.GPU R16, desc[UR12][R12.64+0x180] ;  /* 0x0001800c0c107980 */ /* 0x000168000c10f900 */
[----:B------:R0:W5:Y:S04]  /*5330*/  LD.E.STRONG.GPU R18, desc[UR12][R12.64+0x184] ;  /* 0x0001840c0c127980 */ /* 0x000168000c10f900 */
[----:B------:R0:W5:Y:S02]  /*5340*/  LD.E.STRONG.GPU R19, desc[UR12][R12.64+0x188] ;  /* 0x0001880c0c137980 */ /* 0x000164000c10f900 */
.L_x_446:
[----:B------:R-:W-:Y:S05]  /*5350*/  BSYNC.RECONVERGENT B0 ;  /* 0x0000000000007941 */ /* 0x000fea0003800200 */
.L_x_444:
[----:B------:R-:W-:-:S03]  /*5360*/  UMOV UR4, 0xffffffff ;  /* 0xffffffff00047882 */ /* 0x000fc60000000000 */
[----:B------:R-:W-:Y:S05]  /*5370*/  BRA.DIV UR4, `(.L_x_447) ;  /* 0x000000be04f87947 */ /* 0x000fea000b800000 */
[----:B------:R-:W3:Y:S01]  /*5380*/  S2R R54, SR_GEMASK ;  /* 0x0000000000367919 */ /* 0x000ee20000003c00 */
[----:B------:R-:W-:Y:S01]  /*5390*/  VOTE.ANY R15, PT, !P0 ;  /* 0x00000000000f7806 */ /* 0x000fe200040e0100 */
[----:B------:R-:W-:-:S03]  /*53a0*/  VIADD R26, R53, 0x2 ;  /* 0x00000002351a7836 */ /* 0x000fc60000000000 */
[----:B---3--:R-:W-:-:S05]  /*53b0*/  LOP3.LUT R15, R15, 0x80000000, R54, 0xec, !PT ;  /* 0x800000000f0f7812 */ /* 0x008fca00078eec36 */
[----:B0-2---:R-:W-:-:S05]  /*53c0*/  VIADD R12, R15, 0xffffffff ;  /* 0xffffffff0f0c7836 */ /* 0x005fca0000000000 */
[----:B------:R-:W-:-:S06]  /*53d0*/  LOP3.LUT R12, R15, R12, RZ, 0xc, !PT ;  /* 0x0000000c0f0c7212 */ /* 0x000fcc00078e0cff */
[----:B------:R-:W0:Y:S02]  /*53e0*/  POPC R12, R12 ;  /* 0x0000000c000c7309 */ /* 0x000e240000000000 */
[----:B0----5:R-:W0:Y:S01]  /*53f0*/  SHFL.DOWN PT, R29, R18, 0x1, R12 ;  /* 0x08200000121d7989 */ /* 0x021e2200000e000c */
[-C--:B------:R-:W-:Y:S02]  /*5400*/  ISETP.GE.AND P2, PT, R53, R12.reuse, PT ;  /* 0x0000000c3500720c */ /* 0x080fe40003f46270 */
[----:B------:R-:W-:Y:S01]  /*5410*/  ISETP.GT.AND P3, PT, R26, R12, PT ;  /* 0x0000000c1a00720c */ /* 0x000fe20003f64270 */
[----:B------:R-:W2:Y:S04]  /*5420*/  SHFL.DOWN PT, R27, R16, 0x1, R12 ;  /* 0x08200000101b7989 */ /* 0x000ea800000e000c */
[----:B------:R-:W3:Y:S06]  /*5430*/  SHFL.DOWN PT, R28, R19, 0x1, R12 ;  /* 0x08200000131c7989 */ /* 0x000eec00000e000c */
[----:B0-----:R-:W-:-:S04]  /*5440*/  @!P2 FSETP.GEU.AND P0, PT, R18, R29, PT ;  /* 0x0000001d1200a20b */ /* 0x001fc80003f0e000 */
[C---:B------:R-:W-:Y:S02]  /*5450*/  @!P2 ISETP.EQ.AND P0, PT, R16.reuse, RZ, !P0 ;  /* 0x000000ff1000a20c */ /* 0x040fe40004702270 */
[----:B--2---:R-:W-:Y:S02]  /*5460*/  @!P2 IADD3 R27, PT, PT, R16, R27, RZ ;  /* 0x0000001b101ba210 */ /* 0x004fe40007ffe0ff */
[----:B------:R-:W-:Y:S02]  /*5470*/  @!P2 FSEL R29, R29, R18, P0 ;  /* 0x000000121d1da208 */ /* 0x000fe40000000000 */
[----:B---3--:R-:W-:Y:S01]  /*5480*/  @!P2 SEL R28, R28, R19, P0 ;  /* 0x000000131c1ca207 */ /* 0x008fe20000000000 */
[----:B------:R-:W-:Y:S02]  /*5490*/  @!P2 IMAD.MOV.U32 R16, RZ, RZ, R27 ;  /* 0x000000ffff10a224 */ /* 0x000fe400078e001b */
[----:B------:R-:W-:Y:S02]  /*54a0*/  @!P2 IMAD.MOV.U32 R18, RZ, RZ, R29 ;  /* 0x000000ffff12a224 */ /* 0x000fe400078e001d */
[----:B------:R-:W-:Y:S01]  /*54b0*/  @!P2 IMAD.MOV.U32 R19, RZ, RZ, R28 ;  /* 0x000000ffff13a224 */ /* 0x000fe200078e001c */
[----:B------:R-:W0:Y:S01]  /*54c0*/  SHFL.DOWN PT, R29, R16, 0x2, R12 ;  /* 0x08400000101d7989 */ /* 0x000e2200000e000c */
[----:B------:R-:W-:-:S02]  /*54d0*/  VIADD R27, R53, 0x4 ;  /* 0x00000004351b7836 */ /* 0x000fc40000000000 */
[----:B------:R-:W-:Y:S01]  /*54e0*/  VIADD R28, R53, 0x8 ;  /* 0x00000008351c7836 */ /* 0x000fe20000000000 */
[----:B------:R-:W2:Y:S02]  /*54f0*/  SHFL.DOWN PT, R31, R18, 0x2, R12 ;  /* 0x08400000121f7989 */ /* 0x000ea400000e000c */
[----:B------:R-:W-:Y:S02]  /*5500*/  ISETP.GT.AND P2, PT, R27, R12, PT ;  /* 0x0000000c1b00720c */ /* 0x000fe40003f44270 */
[----:B------:R-:W3:Y:S01]  /*5510*/  SHFL.DOWN PT, R17, R19, 0x2, R12 ;  /* 0x0840000013117989 */ /* 0x000ee200000e000c */
[----:B0-----:R-:W-:Y:S01]  /*5520*/  @!P3 IMAD.IADD R29, R16, 0x1, R29 ;  /* 0x00000001101db824 */ /* 0x001fe200078e021d */
[----:B--2---:R-:W-:-:S04]  /*5530*/  @!P3 FSETP.GEU.AND P0, PT, R18, R31, PT ;  /* 0x0000001f1200b20b */ /* 0x004fc80003f0e000 */
[----:B------:R-:W-:Y:S02]  /*5540*/  @!P3 ISETP.EQ.AND P0, PT, R16, RZ, !P0 ;  /* 0x000000ff1000b20c */ /* 0x000fe40004702270 */
[----:B------:R-:W-:Y:S02]  /*5550*/  @!P3 MOV R16, R29 ;  /* 0x0000001d0010b202 */ /* 0x000fe40000000f00 */
[----:B------:R-:W-:Y:S02]  /*5560*/  @!P3 FSEL R31, R31, R18, P0 ;  /* 0x000000121f1fb208 */ /* 0x000fe40000000000 */
[----:B---3--:R-:W-:Y:S01]  /*5570*/  @!P3 SEL R17, R17, R19, P0 ;  /* 0x000000131111b207 */ /* 0x008fe20000000000 */
[----:B------:R-:W0:Y:S02]  /*5580*/  SHFL.DOWN PT, R29, R16, 0x4, R12 ;  /* 0x08800000101d7989 */ /* 0x000e2400000e000c */
[----:B------:R-:W-:Y:S02]  /*5590*/  @!P3 IMAD.MOV.U32 R18, RZ, RZ, R31 ;  /* 0x000000ffff12b224 */ /* 0x000fe400078e001f */
[----:B------:R-:W-:Y:S01]  /*55a0*/  @!P3 IMAD.MOV.U32 R19, RZ, RZ, R17 ;  /* 0x000000ffff13b224 */ /* 0x000fe200078e0011 */
[----:B------:R-:W-:-:S02]  /*55b0*/  ISETP.NE.AND P3, PT, R30, 0x65, PT ;  /* 0x000000651e00780c */ /* 0x000fc40003f65270 */
[----:B------:R-:W2:Y:S04]  /*55c0*/  SHFL.DOWN PT, R31, R18, 0x4, R12 ;  /* 0x08800000121f7989 */ /* 0x000ea800000e000c */
[----:B------:R-:W3:Y:S07]  /*55d0*/  SHFL.DOWN PT, R17, R19, 0x4, R12 ;  /* 0x0880000013117989 */ /* 0x000eee00000e000c */
[----:B------:R-:W-:Y:S01]  /*55e0*/  VOTE.ALL P3, P3 ;  /* 0x0000000000ff7806 */ /* 0x000fe20001860000 */
[----:B0-----:R-:W-:Y:S01]  /*55f0*/  @!P2 IMAD.IADD R29, R16, 0x1, R29 ;  /* 0x00000001101da824 */ /* 0x001fe200078e021d */
[----:B--2---:R-:W-:-:S04]  /*5600*/  @!P2 FSETP.GEU.AND P0, PT, R18, R31, PT ;  /* 0x0000001f1200a20b */ /* 0x004fc80003f0e000 */
[----:B------:R-:W-:Y:S01]  /*5610*/  @!P2 ISETP.EQ.AND P0, PT, R16, RZ, !P0 ;  /* 0x000000ff1000a20c */ /* 0x000fe20004702270 */
[----:B------:R-:W-:-:S03]  /*5620*/  @!P2 IMAD.MOV.U32 R16, RZ, RZ, R29 ;  /* 0x000000ffff10a224 */ /* 0x000fc600078e001d */
[----:B------:R-:W-:Y:S02]  /*5630*/  @!P2 FSEL R31, R31, R18, P0 ;  /* 0x000000121f1fa208 */ /* 0x000fe40000000000 */
[----:B---3--:R-:W-:Y:S01]  /*5640*/  @!P2 SEL R17, R17, R19, P0 ;  /* 0x000000131111a207 */ /* 0x008fe20000000000 */
[----:B------:R-:W0:Y:S02]  /*5650*/  SHFL.DOWN PT, R29, R16, 0x8, R12 ;  /* 0x09000000101d7989 */ /* 0x000e2400000e000c */
[----:B------:R-:W-:Y:S01]  /*5660*/  @!P2 IMAD.MOV.U32 R18, RZ, RZ, R31 ;  /* 0x000000ffff12a224 */ /* 0x000fe200078e001f */
[----:B------:R-:W-:Y:S02]  /*5670*/  @!P2 MOV R19, R17 ;  /* 0x000000110013a202 */ /* 0x000fe40000000f00 */
[----:B------:R-:W-:Y:S02]  /*5680*/  ISETP.GT.AND P2, PT, R28, R12, PT ;  /* 0x0000000c1c00720c */ /* 0x000fe40003f44270 */
[----:B------:R-:W2:Y:S04]  /*5690*/  SHFL.DOWN PT, R31, R18, 0x8, R12 ;  /* 0x09000000121f7989 */ /* 0x000ea800000e000c */
[----:B------:R-:W3:Y:S07]  /*56a0*/  SHFL.DOWN PT, R17, R19, 0x8, R12 ;  /* 0x0900000013117989 */ /* 0x000eee00000e000c */
[----:B0-----:R-:W-:Y:S01]  /*56b0*/  @!P2 IMAD.IADD R29, R16, 0x1, R29 ;  /* 0x00000001101da824 */ /* 0x001fe200078e021d */
[----:B--2---:R-:W-:-:S04]  /*56c0*/  @!P2 FSETP.GEU.AND P0, PT, R18, R31, PT ;  /* 0x0000001f1200a20b */ /* 0x004fc80003f0e000 */
[----:B------:R-:W-:Y:S01]  /*56d0*/  @!P2 ISETP.EQ.AND P0, PT, R16, RZ, !P0 ;  /* 0x000000ff1000a20c */ /* 0x000fe20004702270 */
[----:B------:R-:W-:Y:S02]  /*56e0*/  @!P2 IMAD.MOV.U32 R16, RZ, RZ, R29 ;  /* 0x000000ffff10a224 */ /* 0x000fe400078e001d */
[----:B------:R-:W-:Y:S01]  /*56f0*/  VIADD R29, R53, 0x10 ;  /* 0x00000010351d7836 */ /* 0x000fe20000000000 */
[----:B------:R-:W-:Y:S02]  /*5700*/  @!P2 FSEL R31, R31, R18, P0 ;  /* 0x000000121f1fa208 */ /* 0x000fe40000000000 */
[----:B---3--:R-:W-:-:S03]  /*5710*/  @!P2 SEL R17, R17, R19, P0 ;  /* 0x000000131111a207 */ /* 0x008fc60000000000 */
[----:B------:R-:W-:Y:S02]  /*5720*/  @!P2 IMAD.MOV.U32 R18, RZ, RZ, R31 ;  /* 0x000000ffff12a224 */ /* 0x000fe400078e001f */
[----:B------:R-:W-:Y:S01]  /*5730*/  @!P2 IMAD.MOV.U32 R19, RZ, RZ, R17 ;  /* 0x000000ffff13a224 */ /* 0x000fe200078e0011 */
[----:B------:R-:W0:Y:S01]  /*5740*/  SHFL.DOWN PT, R31, R16, 0x10, R12 ;  /* 0x0a000000101f7989 */ /* 0x000e2200000e000c */
[----:B------:R-:W-:-:S03]  /*5750*/  ISETP.GT.AND P2, PT, R29, R12, PT ;  /* 0x0000000c1d00720c */ /* 0x000fc60003f44270 */
[----:B------:R-:W2:Y:S04]  /*5760*/  SHFL.DOWN PT, R55, R18, 0x10, R12 ;  /* 0x0a00000012377989 */ /* 0x000ea800000e000c */
[----:B------:R-:W3:Y:S06]  /*5770*/  SHFL.DOWN PT, R17, R19, 0x10, R12 ;  /* 0x0a00000013117989 */ /* 0x000eec00000e000c */
[----:B0-----:R-:W-:-:S02]  /*5780*/  @!P2 IADD3 R31, PT, PT, R16, R31, RZ ;  /* 0x0000001f101fa210 */ /* 0x001fc40007ffe0ff */
[----:B--2---:R-:W-:-:S04]  /*5790*/  @!P2 FSETP.GEU.AND P0, PT, R18, R55, PT ;  /* 0x000000371200a20b */ /* 0x004fc80003f0e000 */
[----:B------:R-:W-:Y:S01]  /*57a0*/  @!P2 ISETP.EQ.AND P0, PT, R16, RZ, !P0 ;  /* 0x000000ff1000a20c */ /* 0x000fe20004702270 */
[----:B------:R-:W-:-:S03]  /*57b0*/  @!P2 IMAD.MOV.U32 R16, RZ, RZ, R31 ;  /* 0x000000ffff10a224 */ /* 0x000fc600078e001f */
[----:B---3--:R-:W-:Y:S02]  /*57c0*/  @!P2 SEL R17, R17, R19, P0 ;  /* 0x000000131111a207 */ /* 0x008fe40000000000 */
[----:B------:R-:W-:-:S03]  /*57d0*/  @!P2 FSEL R55, R55, R18, P0 ;  /* 0x000000123737a208 */ /* 0x000fc60000000000 */
[----:B------:R-:W-:Y:S02]  /*57e0*/  @!P2 IMAD.MOV.U32 R19, RZ, RZ, R17 ;  /* 0x000000ffff13a224 */ /* 0x000fe400078e0011 */
[----:B------:R-:W-:-:S07]  /*57f0*/  @!P2 IMAD.MOV.U32 R18, RZ, RZ, R55 ;  /* 0x000000ffff12a224 */ /* 0x000fce00078e0037 */
.L_x_613:
[----:B------:R-:W-:Y:S05]  /*5800*/  @!P3 BRA `(.L_x_448) ;  /* 0x0000000400c0b947 */ /* 0x000fea0003800000 */
[----:B------:R-:W-:-:S05]  /*5810*/  LOP3.LUT R13, RZ, R5, RZ, 0x33, !PT ;  /* 0x00000005ff0d7212 */ /* 0x000fca00078e33ff */
[----:B------:R-:W-:-:S07]  /*5820*/  IMAD.IADD R30, R13, 0x1, R58 ;  /* 0x000000010d1e7824 */ /* 0x000fce00078e023a */
.L_x_455:
[----:B------:R-:W0:Y:S01]  /*5830*/  LDC.64 R12, c[0x0][0x3b8] ;  /* 0x0000ee00ff0c7b82 */ /* 0x000e220000000a00 */
[----:B------:R-:W-:Y:S05]  /*5840*/  YIELD ;  /* 0x0000000000007946 */ /* 0x000fea0003800000 */
[----:B0-----:R-:W-:-:S07]  /*5850*/  IMAD.WIDE R12, R30, 0x4, R12 ;  /* 0x000000041e0c7825 */ /* 0x001fce00078e020c */
.L_x_450:
        /* <DEDUP_REMOVED lines=10> */
.L_x_616:
[----:B------:R-:W-:Y:S05]  /*5900*/  @P0 BRA `(.L_x_450) ;  /* 0xfffffffc00d40947 */ /* 0x000fea000383ffff */
[----:B------:R-:W-:Y:S01]  /*5910*/  ISETP.NE.AND P0, PT, R31, 0x65, PT ;  /* 0x000000651f00780c */ /* 0x000fe20003f05270 */
[----:B------:R-:W-:-:S12]  /*5920*/  BSSY.RECONVERGENT B0, `(.L_x_451) ;  /* 0x0000011000007945 */ /* 0x000fd80003800200 */
[----:B------:R-:W-:Y:S05]  /*5930*/  @!P0 BRA `(.L_x_452) ;  /* 0x0000000000288947 */ /* 0x000fea0003800000 */
[----:B------:R-:W-:Y:S01]  /*5940*/  ISETP.NE.AND P2, PT, R31, 0x64, PT ;  /* 0x000000641f00780c */ /* 0x000fe20003f45270 */
[----:B------:R-:W-:Y:S02]  /*5950*/  HFMA2 R55, -RZ, RZ, 0, 0 ;  /* 0x00000000ff377431 */ /* 0x000fe400000001ff */
[----:B------:R-:W-:-:S10]  /*5960*/  IMAD.MOV.U32 R56, RZ, RZ, RZ ;  /* 0x000000ffff387224 */ /* 0x000fd400078e00ff */
[----:B------:R-:W-:Y:S05]  /*5970*/  @P2 BRA `(.L_x_453) ;  /* 0x00000000002c2947 */ /* 0x000fea0003800000 */
[----:B------:R-:W0:Y:S02]  /*5980*/  LDC.64 R12, c[0x0][0x3c0] ;  /* 0x0000f000ff0c7b82 */ /* 0x000e240000000a00 */
[----:B0-----:R-:W-:-:S05]  /*5990*/  IMAD.WIDE R12, R30, 0xc, R12 ;  /* 0x0000000c1e0c7825 */ /* 0x001fca00078e020c */
[----:B------:R0:W5:Y:S04]  /*59a0*/  LD.E.STRONG.GPU R52, desc[UR12][R12.64] ;  /* 0x0000000c0c347980 */ /* 0x000168000c10f900 */
[----:B------:R0:W5:Y:S04]  /*59b0*/  LD.E.STRONG.GPU R55, desc[UR12][R12.64+0x4] ;  /* 0x0000040c0c377980 */ /* 0x000168000c10f900 */
[----:B------:R0:W5:Y:S01]  /*59c0*/  LD.E.STRONG.GPU R56, desc[UR12][R12.64+0x8] ;  /* 0x0000080c0c387980 */ /* 0x000162000c10f900 */
[----:B------:R-:W-:Y:S05]  /*59d0*/  BRA `(.L_x_453) ;  /* 0x0000000000147947 */ /* 0x000fea0003800000 */
.L_x_452:
[----:B------:R-:W0:Y:S02]  /*59e0*/  LDC.64 R12, c[0x0][0x3c8] ;  /* 0x0000f200ff0c7b82 */ /* 0x000e240000000a00 */
[----:B0-----:R-:W-:-:S05]  /*59f0*/  IMAD.WIDE R12, R30, 0xc, R12 ;  /* 0x0000000c1e0c7825 */ /* 0x001fca00078e020c */
[----:B------:R2:W5:Y:S04]  /*5a00*/  LD.E.STRONG.GPU R52, desc[UR12][R12.64] ;  /* 0x0000000c0c347980 */ /* 0x000568000c10f900 */
[----:B------:R2:W5:Y:S04]  /*5a10*/  LD.E.STRONG.GPU R55, desc[UR12][R12.64+0x4] ;  /* 0x0000040c0c377980 */ /* 0x000568000c10f900 */
[----:B------:R2:W5:Y:S02]  /*5a20*/  LD.E.STRONG.GPU R56, desc[UR12][R12.64+0x8] ;  /* 0x0000080c0c387980 */ /* 0x000564000c10f900 */
.L_x_453:
[----:B------:R-:W-:Y:S05]  /*5a30*/  BSYNC.RECONVERGENT B0 ;  /* 0x0000000000007941 */ /* 0x000fea0003800200 */
.L_x_451:
[----:B------:R-:W-:-:S03]  /*5a40*/  UMOV UR4, 0xffffffff ;  /* 0xffffffff00047882 */ /* 0x000fc60000000000 */
[----:B------:R-:W-:Y:S05]  /*5a50*/  BRA.DIV UR4, `(.L_x_454) ;  /* 0x000000c2049c7947 */ /* 0x000fea000b800000 */
[----:B------:R-:W-:Y:S01]  /*5a60*/  VOTE.ANY R15, PT, !P0 ;  /* 0x00000000000f7806 */ /* 0x000fe200040e0100 */
[----:B-----5:R-:W-:Y:S01]  /*5a70*/  IMAD.MOV.U32 R59, RZ, RZ, R52 ;  /* 0x000000ffff3b7224 */ /* 0x020fe200078e0034 */
[----:B------:R-:W-:Y:S02]  /*5a80*/  IADD3 R30, PT, PT, R30, -0x20, RZ ;  /* 0xffffffe01e1e7810 */ /* 0x000fe40007ffe0ff */
[----:B------:R-:W-:-:S05]  /*5a90*/  LOP3.LUT R15, R15, 0x80000000, R54, 0xec, !PT ;  /* 0x800000000f0f7812 */ /* 0x000fca00078eec36 */
[----:B0-2---:R-:W-:-:S05]  /*5aa0*/  VIADD R12, R15, 0xffffffff ;  /* 0xffffffff0f0c7836 */ /* 0x005fca0000000000 */
[----:B------:R-:W-:-:S06]  /*5ab0*/  LOP3.LUT R12, R15, R12, RZ, 0xc, !PT ;  /* 0x0000000c0f0c7212 */ /* 0x000fcc00078e0cff */
[----:B------:R-:W0:Y:S02]  /*5ac0*/  POPC R12, R12 ;  /* 0x0000000c000c7309 */ /* 0x000e240000000000 */
[----:B0-----:R-:W0:Y:S01]  /*5ad0*/  SHFL.DOWN PT, R60, R55, 0x1, R12 ;  /* 0x08200000373c7989 */ /* 0x001e2200000e000c */
[-C--:B------:R-:W-:Y:S02]  /*5ae0*/  ISETP.GE.AND P4, PT, R53, R12.reuse, PT ;  /* 0x0000000c3500720c */ /* 0x080fe40003f86270 */
[----:B------:R-:W-:Y:S01]  /*5af0*/  ISETP.GT.AND P3, PT, R26, R12, PT ;  /* 0x0000000c1a00720c */ /* 0x000fe20003f64270 */
[----:B------:R-:W2:Y:S04]  /*5b00*/  SHFL.DOWN PT, R17, R52, 0x1, R12 ;  /* 0x0820000034117989 */ /* 0x000ea800000e000c */
[----:B------:R-:W3:Y:S06]  /*5b10*/  SHFL.DOWN PT, R57, R56, 0x1, R12 ;  /* 0x0820000038397989 */ /* 0x000eec00000e000c */
[----:B0-----:R-:W-:-:S04]  /*5b20*/  @!P4 FSETP.GEU.AND P2, PT, R55, R60, PT ;  /* 0x0000003c3700c20b */ /* 0x001fc80003f4e000 */
[C---:B------:R-:W-:Y:S01]  /*5b30*/  @!P4 ISETP.EQ.AND P2, PT, R52.reuse, RZ, !P2 ;  /* 0x000000ff3400c20c */ /* 0x040fe20005742270 */
[----:B--2---:R-:W-:-:S03]  /*5b40*/  @!P4 IMAD.IADD R17, R52, 0x1, R17 ;  /* 0x000000013411c824 */ /* 0x004fc600078e0211 */
[----:B------:R-:W-:Y:S01]  /*5b50*/  @!P4 FSEL R60, R60, R55, P2 ;  /* 0x000000373c3cc208 */ /* 0x000fe20001000000 */
[----:B------:R-:W-:Y:S01]  /*5b60*/  @!P4 IMAD.MOV.U32 R59, RZ, RZ, R17 ;  /* 0x000000ffff3bc224 */ /* 0x000fe200078e0011 */
[----:B---3--:R-:W-:-:S03]  /*5b70*/  @!P4 SEL R57, R57, R56, P2 ;  /* 0x000000383939c207 */ /* 0x008fc60001000000 */
[----:B------:R-:W-:Y:S01]  /*5b80*/  @!P4 IMAD.MOV.U32 R55, RZ, RZ, R60 ;  /* 0x000000ffff37c224 */ /* 0x000fe200078e003c */
[----:B------:R-:W-:Y:S02]  /*5b90*/  @!P4 MOV R56, R57 ;  /* 0x000000390038c202 */ /* 0x000fe40000000f00 */
[----:B------:R-:W0:Y:S01]  /*5ba0*/  SHFL.DOWN PT, R57, R59, 0x2, R12 ;  /* 0x084000003b397989 */ /* 0x000e2200000e000c */
[----:B------:R-:W-:-:S03]  /*5bb0*/  ISETP.GT.AND P4, PT, R27, R12, PT ;  /* 0x0000000c1b00720c */ /* 0x000fc60003f84270 */
[----:B------:R-:W2:Y:S04]  /*5bc0*/  SHFL.DOWN PT, R60, R55, 0x2, R12 ;  /* 0x08400000373c7989 */ /* 0x000ea800000e000c */
[----:B------:R-:W3:Y:S01]  /*5bd0*/  SHFL.DOWN PT, R17, R56, 0x2, R12 ;  /* 0x0840000038117989 */ /* 0x000ee200000e000c */
[----:B0-----:R-:W-:Y:S01]  /*5be0*/  @!P3 IMAD.IADD R57, R59, 0x1, R57 ;  /* 0x000000013b39b824 */ /* 0x001fe200078e0239 */
[----:B--2---:R-:W-:-:S04]  /*5bf0*/  @!P3 FSETP.GEU.AND P0, PT, R55, R60, PT ;  /* 0x0000003c3700b20b */ /* 0x004fc80003f0e000 */
[----:B------:R-:W-:Y:S01]  /*5c00*/  @!P3 ISETP.EQ.AND P0, PT, R59, RZ, !P0 ;  /* 0x000000ff3b00b20c */ /* 0x000fe20004702270 */
[----:B------:R-:W-:-:S03]  /*5c10*/  @!P3 IMAD.MOV.U32 R59, RZ, RZ, R57 ;  /* 0x000000ffff3bb224 */ /* 0x000fc600078e0039 */
[----:B------:R-:W-:Y:S02]  /*5c20*/  @!P3 FSEL R60, R60, R55, P0 ;  /* 0x000000373c3cb208 */ /* 0x000fe40000000000 */
[----:B---3--:R-:W-:Y:S01]  /*5c30*/  @!P3 SEL R17, R17, R56, P0 ;  /* 0x000000381111b207 */ /* 0x008fe20000000000 */
[----:B------:R-:W0:Y:S02]  /*5c40*/  SHFL.DOWN PT, R57, R59, 0x4, R12 ;  /* 0x088000003b397989 */ /* 0x000e2400000e000c */
[----:B------:R-:W-:Y:S02]  /*5c50*/  @!P3 IMAD.MOV.U32 R55, RZ, RZ, R60 ;  /* 0x000000ffff37b224 */ /* 0x000fe400078e003c */
[----:B------:R-:W-:Y:S01]  /*5c60*/  @!P3 IMAD.MOV.U32 R56, RZ, RZ, R17 ;  /* 0x000000ffff38b224 */ /* 0x000fe200078e0011 */
[----:B------:R-:W-:Y:S02]  /*5c70*/  ISETP.NE.AND P3, PT, R31, 0x65, PT ;  /* 0x000000651f00780c */ /* 0x000fe40003f65270 */
[----:B------:R-:W2:Y:S04]  /*5c80*/  SHFL.DOWN PT, R60, R55, 0x4, R12 ;  /* 0x08800000373c7989 */ /* 0x000ea800000e000c */
[----:B------:R-:W3:Y:S07]  /*5c90*/  SHFL.DOWN PT, R17, R56, 0x4, R12 ;  /* 0x0880000038117989 */ /* 0x000eee00000e000c */
[----:B------:R-:W-:-:S02]  /*5ca0*/  VOTE.ALL P3, P3 ;  /* 0x0000000000ff7806 */ /* 0x000fc40001860000 */
[----:B0-----:R-:W-:Y:S02]  /*5cb0*/  @!P4 IADD3 R57, PT, PT, R59, R57, RZ ;  /* 0x000000393b39c210 */ /* 0x001fe40007ffe0ff */
[----:B--2---:R-:W-:-:S04]  /*5cc0*/  @!P4 FSETP.GEU.AND P2, PT, R55, R60, PT ;  /* 0x0000003c3700c20b */ /* 0x004fc80003f4e000 */
[----:B------:R-:W-:Y:S01]  /*5cd0*/  @!P4 ISETP.EQ.AND P0, PT, R59, RZ, !P2 ;  /* 0x000000ff3b00c20c */ /* 0x000fe20005702270 */
[----:B------:R-:W-:Y:S01]  /*5ce0*/  @!P4 IMAD.MOV.U32 R59, RZ, RZ, R57 ;  /* 0x000000ffff3bc224 */ /* 0x000fe200078e0039 */
[----:B------:R-:W-:Y:S02]  /*5cf0*/  ISETP.GT.AND P2, PT, R28, R12, PT ;  /* 0x0000000c1c00720c */ /* 0x000fe40003f44270 */
[----:B------:R-:W-:Y:S02]  /*5d00*/  @!P4 FSEL R60, R60, R55, P0 ;  /* 0x000000373c3cc208 */ /* 0x000fe40000000000 */
[----:B---3--:R-:W-:Y:S01]  /*5d10*/  @!P4 SEL R17, R17, R56, P0 ;  /* 0x000000381111c207 */ /* 0x008fe20000000000 */
[----:B------:R-:W0:Y:S02]  /*5d20*/  SHFL.DOWN PT, R57, R59, 0x8, R12 ;  /* 0x090000003b397989 */ /* 0x000e2400000e000c */
[----:B------:R-:W-:Y:S02]  /*5d30*/  @!P4 IMAD.MOV.U32 R55, RZ, RZ, R60 ;  /* 0x000000ffff37c224 */ /* 0x000fe400078e003c */
[----:B------:R-:W-:-:S03]  /*5d40*/  @!P4 IMAD.MOV.U32 R56, RZ, RZ, R17 ;  /* 0x000000ffff38c224 */ /* 0x000fc600078e0011 */
        /* <DEDUP_REMOVED lines=17> */
[----:B------:R-:W-:-:S03]  /*5e60*/  @!P2 IMAD.MOV.U32 R59, RZ, RZ, R57 ;  /* 0x000000ffff3ba224 */ /* 0x000fc600078e0039 */
[----:B------:R-:W-:Y:S02]  /*5e70*/  @!P2 FSEL R60, R60, R55, P0 ;  /* 0x000000373c3ca208 */ /* 0x000fe40000000000 */
[----:B---3--:R-:W-:-:S03]  /*5e80*/  @!P2 SEL R17, R17, R56, P0 ;  /* 0x000000381111a207 */ /* 0x008fc60000000000 */
[----:B------:R-:W-:Y:S02]  /*5e90*/  @!P2 IMAD.MOV.U32 R55, RZ, RZ, R60 ;  /* 0x000000ffff37a224 */ /* 0x000fe400078e003c */
[----:B------:R-:W-:-:S03]  /*5ea0*/  @!P2 IMAD.MOV.U32 R56, RZ, RZ, R17 ;  /* 0x000000ffff38a224 */ /* 0x000fc600078e0011 */
[----:B------:R-:W-:-:S04]  /*5eb0*/  FSETP.GT.AND P0, PT, R55, R18, PT ;  /* 0x000000123700720b */ /* 0x000fc80003f04000 */
[----:B------:R-:W-:Y:S01]  /*5ec0*/  ISETP.EQ.AND P0, PT, R16, RZ, P0 ;  /* 0x000000ff1000720c */ /* 0x000fe20000702270 */
[----:B------:R-:W-:-:S03]  /*5ed0*/  IMAD.IADD R16, R59, 0x1, R16 ;  /* 0x000000013b107824 */ /* 0x000fc600078e0210 */
[----:B------:R-:W-:Y:S02]  /*5ee0*/  SEL R19, R56, R19, P0 ;  /* 0x0000001338137207 */ /* 0x000fe40000000000 */
[----:B------:R-:W-:-:S07]  /*5ef0*/  FSEL R18, R55, R18, P0 ;  /* 0x0000001237127208 */ /* 0x000fce0000000000 */
.L_x_635:
[----:B------:R-:W-:Y:S05]  /*5f00*/  @P3 BRA `(.L_x_455) ;  /* 0xfffffff800483947 */ /* 0x000fea000383ffff */
.L_x_448:
[----:B------:R-:W-:Y:S01]  /*5f10*/  ISETP.NE.AND P2, PT, R53, RZ, PT ;  /* 0x000000ff3500720c */ /* 0x000fe20003f45270 */
[----:B------:R-:W-:Y:S01]  /*5f20*/  BSSY.RECONVERGENT B0, `(.L_x_456) ;  /* 0x000001e000007945 */ /* 0x000fe20003800200 */
[----:B------:R-:W-:-:S11]  /*5f30*/  IMAD.MOV.U32 R17, RZ, RZ, R18 ;  /* 0x000000ffff117224 */ /* 0x000fd600078e0012 */
[----:B------:R-:W0:Y:S01]  /*5f40*/  @!P2 S2R R13, SR_CgaCtaId ;  /* 0x00000000000da919 */ /* 0x000e220000008800 */
[----:B------:R-:W-:-:S04]  /*5f50*/  @!P2 MOV R12, 0x400 ;  /* 0x00000400000ca802 */ /* 0x000fc80000000f00 */
[----:B0-----:R-:W-:Y:S01]  /*5f60*/  @!P2 LEA R28, R13, R12, 0x18 ;  /* 0x0000000c0d1ca211 */ /* 0x001fe200078ec0ff */
[----:B------:R-:W-:Y:S06]  /*5f70*/  @P1 BRA `(.L_x_457) ;  /* 0x0000000000601947 */ /* 0x000fec0003800000 */
[----:B------:R-:W0:Y:S01]  /*5f80*/  S2UR UR5, SR_CgaCtaId ;  /* 0x00000000000579c3 */ /* 0x000e220000008800 */
[CC--:B------:R-:W-:Y:S01]  /*5f90*/  FSETP.GT.AND P0, PT, R18.reuse, R20.reuse, PT ;  /* 0x000000141200720b */ /* 0x0c0fe20003f04000 */
[----:B------:R-:W-:Y:S01]  /*5fa0*/  UMOV UR4, 0x400 ;  /* 0x0000040000047882 */ /* 0x000fe20000000000 */
[C---:B------:R-:W-:Y:S02]  /*5fb0*/  IMAD.IADD R12, R25.reuse, 0x1, R16 ;  /* 0x00000001190c7824 */ /* 0x040fe400078e0210 */
[----:B------:R-:W-:Y:S01]  /*5fc0*/  ISETP.EQ.AND P0, PT, R25, RZ, P0 ;  /* 0x000000ff1900720c */ /* 0x000fe20000702270 */
[----:B------:R-:W-:Y:S02]  /*5fd0*/  IMAD.MOV.U32 R25, RZ, RZ, 0x65 ;  /* 0x00000065ff197424 */ /* 0x000fe400078e00ff */
[----:B------:R-:W2:Y:S01]  /*5fe0*/  LDC.64 R14, c[0x0][0x3c8] ;  /* 0x0000f200ff0e7b82 */ /* 0x000ea20000000a00 */
[----:B------:R-:W-:Y:S02]  /*5ff0*/  FSEL R13, R18, R20, P0 ;  /* 0x00000014120d7208 */ /* 0x000fe40000000000 */
[----:B------:R-:W-:-:S05]  /*6000*/  SEL R21, R19, R21, P0 ;  /* 0x0000001513157207 */ /* 0x000fca0000000000 */
[----:B------:R-:W3:Y:S01]  /*6010*/  LDC.64 R26, c[0x0][0x3b8] ;  /* 0x0000ee00ff1a7b82 */ /* 0x000ee20000000a00 */
[----:B0-----:R-:W-:Y:S01]  /*6020*/  ULEA UR4, UR5, UR4, 0x18 ;  /* 0x0000000405047291 */ /* 0x001fe2000f8ec0ff */
[----:B--2---:R-:W-:-:S05]  /*6030*/  IMAD.WIDE.U32 R14, R58, 0xc, R14 ;  /* 0x0000000c3a0e7825 */ /* 0x004fca00078e000e */
[----:B------:R0:W-:Y:S01]  /*6040*/  ST.E.STRONG.GPU desc[UR12][R14.64+0x180], R12 ;  /* 0x0001800c0e007985 */ /* 0x0001e2000c10f90c */
[----:B---3--:R-:W-:-:S03]  /*6050*/  IMAD.WIDE.U32 R26, R58, 0x4, R26 ;  /* 0x000000043a1a7825 */ /* 0x008fc600078e001a */
[----:B------:R0:W-:Y:S04]  /*6060*/  ST.E.STRONG.GPU desc[UR12][R14.64+0x184], R13 ;  /* 0x0001840d0e007985 */ /* 0x0001e8000c10f90c */
[----:B------:R0:W-:Y:S01]  /*6070*/  ST.E.STRONG.GPU desc[UR12][R14.64+0x188], R21 ;  /* 0x000188150e007985 */ /* 0x0001e2000c10f90c */
[----:B------:R-:W-:Y:S06]  /*6080*/  MEMBAR.ALL.GPU ;  /* 0x0000000000007992 */ /* 0x000fec000000a000 */
[----:B------:R-:W-:-:S00]  /*6090*/  ERRBAR ;  /* 0x00000000000079ab */ /* 0x000fc00000000000 */
[----:B------:R-:W-:Y:S06]  /*60a0*/  CGAERRBAR ;  /* 0x00000000000075ab */ /* 0x000fec0000000000 */
[----:B------:R0:W-:Y:S04]  /*60b0*/  ST.E.STRONG.GPU desc[UR12][R26.64+0x80], R25 ;  /* 0x000080191a007985 */ /* 0x0001e8000c10f90c */
[----:B------:R0:W-:Y:S04]  /*60c0*/  STS.64 [UR4+0x90], R12 ;  /* 0x0000900cff007988 */ /* 0x0001e80008000a04 */
[----:B------:R0:W-:Y:S04]  /*60d0*/  STS [UR4+0x98], R21 ;  /* 0x00009815ff007988 */ /* 0x0001e80008000804 */
[----:B------:R0:W-:Y:S04]  /*60e0*/  STS [UR4+0x84], R16 ;  /* 0x00008410ff007988 */ /* 0x0001e80008000804 */
[----:B------:R0:W-:Y:S02]  /*60f0*/  STS.64 [UR4+0x88], R18 ;  /* 0x00008812ff007988 */ /* 0x0001e40008000a04 */
.L_x_457:
[----:B------:R-:W-:Y:S05]  /*6100*/  BSYNC.RECONVERGENT B0 ;  /* 0x0000000000007941 */ /* 0x000fea0003800200 */
.L_x_456:
[----:B------:R2:W-:Y:S01]  /*6110*/  @!P2 STS.64 [R28+0x68], R16 ;  /* 0x000068101c00a388 */ /* 0x0005e20000000a00 */
[----:B------:R-:W-:Y:S01]  /*6120*/  @!P2 IMAD.MOV.U32 R24, RZ, RZ, R19 ;  /* 0x000000ffff18a224 */ /* 0x000fe200078e0013 */
[----:B-1----:R-:W-:Y:S01]  /*6130*/  @!P2 MOV R22, R16 ;  /* 0x000000100016a202 */ /* 0x002fe20000000f00 */
[----:B------:R-:W-:Y:S01]  /*6140*/  @!P2 IMAD.MOV.U32 R23, RZ, RZ, R18 ;  /* 0x000000ffff17a224 */ /* 0x000fe200078e0012 */
[----:B------:R2:W-:Y:S06]  /*6150*/  @!P2 STS [R28+0x70], R19 ;  /* 0x000070131c00a388 */ /* 0x0005ec0000000800 */
.L_x_437:
[----:B0-----:R-:W0:Y:S01]  /*6160*/  S2R R13, SR_CgaCtaId ;  /* 0x00000000000d7919 */ /* 0x001e220000008800 */
[----:B------:R-:W-:Y:S05]  /*6170*/  WARPSYNC.ALL ;  /* 0x0000000000007948 */ /* 0x000fea0003800000 */
[----:B------:R-:W-:Y:S01]  /*6180*/  BAR.SYNC.DEFER_BLOCKING 0x0 ;  /* 0x0000000000007b1d */ /* 0x000fe20000010000 */
[----:B--2---:R-:W-:Y:S02]  /*6190*/  MOV R28, 0x400 ;  /* 0x00000400001c7802 */ /* 0x004fe40000000f00 */
[----:B------:R-:W-:Y:S02]  /*61a0*/  ISETP.NE.AND P0, PT, R5, RZ, PT ;  /* 0x000000ff0500720c */ /* 0x000fe40003f05270 */
[----:B------:R-:W-:Y:S01]  /*61b0*/  ISETP.NE.AND P3, PT, R51, R50, PT ;  /* 0x000000323300720c */ /* 0x000fe20003f65270 */
[----:B------:R-:W-:Y:S01]  /*61c0*/  BSSY.RECONVERGENT B0, `(.L_x_458) ;  /* 0x0000010000007945 */ /* 0x000fe20003800200 */
[----:B------:R-:W-:-:S02]  /*61d0*/  ISETP.NE.AND P4, PT, R6, R51, PT ;  /* 0x000000330600720c */ /* 0x000fc40003f85270 */
[----:B------:R-:W-:Y:S02]  /*61e0*/  ISETP.NE.AND P2, PT, R50, R49, PT ;  /* 0x000000313200720c */ /* 0x000fe40003f45270 */
[----:B------:R-:W-:Y:S02]  /*61f0*/  ISETP.NE.AND P1, PT, R49, R48, PT ;  /* 0x000000303100720c */ /* 0x000fe40003f25270 */
[----:B0-----:R-:W-:-:S05]  /*6200*/  LEA R28, R13, R28, 0x18 ;  /* 0x0000001c0d1c7211 */ /* 0x001fca00078ec0ff */
[----:B------:R0:W1:Y:S01]  /*6210*/  LDS R26, [R28+0x9c] ;  /* 0x00009c001c1a7984 */ /* 0x0000620000000800 */
[----:B------:R-:W-:Y:S05]  /*6220*/  @!P0 BRA `(.L_x_459) ;  /* 0x0000000000248947 */ /* 0x000fea0003800000 */
[----:B------:R-:W2:Y:S01]  /*6230*/  S2UR UR5, SR_CgaCtaId ;  /* 0x00000000000579c3 */ /* 0x000ea20000008800 */
[----:B------:R-:W-:Y:S02]  /*6240*/  UMOV UR4, 0x400 ;  /* 0x0000040000047882 */ /* 0x000fe40000000000 */
[----:B--2---:R-:W-:-:S09]  /*6250*/  ULEA UR4, UR5, UR4, 0x18 ;  /* 0x0000000405047291 */ /* 0x004fd2000f8ec0ff */
[----:B------:R-:W2:Y:S02]  /*6260*/  LDS.64 R12, [UR4+0x68] ;  /* 0x00006804ff0c7984 */ /* 0x000ea40008000a00 */
[----:B--2---:R-:W-:-:S04]  /*6270*/  FSETP.GT.AND P0, PT, R13, R23, PT ;  /* 0x000000170d00720b */ /* 0x004fc80003f04000 */
[C---:B------:R-:W-:Y:S01]  /*6280*/  ISETP.EQ.AND P0, PT, R22.reuse, RZ, P0 ;  /* 0x000000ff1600720c */ /* 0x040fe20000702270 */
[----:B------:R-:W-:-:S03]  /*6290*/  IMAD.IADD R22, R22, 0x1, R12 ;  /* 0x0000000116167824 */ /* 0x000fc600078e020c */
[----:B------:R-:W-:-:S09]  /*62a0*/  FSEL R23, R13, R23, P0 ;  /* 0x000000170d177208 */ /* 0x000fd20000000000 */
[----:B------:R-:W2:Y:S02]  /*62b0*/  @P0 LDS R24, [UR4+0x70] ;  /* 0x00007004ff180984 */ /* 0x000ea40008000800 */
.L_x_459:
[----:B------:R-:W-:Y:S05]  /*62c0*/  BSYNC.RECONVERGENT B0 ;  /* 0x0000000000007941 */ /* 0x000fea0003800200 */
.L_x_458:
[----:B------:R-:W-:Y:S01]  /*62d0*/  FSETP.LEU.OR P0, PT, R23, R32, P4 ;  /* 0x000000201700720b */ /* 0x000fe2000270b400 */
[----:B------:R-:W-:Y:S01]  /*62e0*/  BSSY.RECONVERGENT B0, `(.L_x_460) ;  /* 0x000000b000007945 */ /* 0x000fe20003800200 */
[----:B------:R-:W-:Y:S02]  /*62f0*/  IMAD.MOV.U32 R13, RZ, RZ, R34 ;  /* 0x000000ffff0d7224 */ /* 0x000fe400078e0022 */
[----:B------:R-:W-:Y:S01]  /*6300*/  FSEL R32, R32, R23, P0 ;  /* 0x0000001720207208 */ /* 0x000fe20000000000 */
[----:B------:R-:W-:Y:S01]  /*6310*/  IMAD.MOV.U32 R12, RZ, RZ, R35 ;  /* 0x000000ffff0c7224 */ /* 0x000fe200078e0023 */
[----:B--2---:R-:W-:Y:S01]  /*6320*/  SEL R33, R33, R24, P0 ;  /* 0x0000001821217207 */ /* 0x004fe20000000000 */
[----:B------:R-:W-:Y:S06]  /*6330*/  @P3 BRA `(.L_x_461) ;  /* 0x0000000000143947 */ /* 0x000fec0003800000 */
[----:B------:R-:W-:Y:S01]  /*6340*/  FSETP.GT.AND P0, PT, R32, R34, PT ;  /* 0x000000222000720b */ /* 0x000fe20003f04000 */
[----:B------:R-:W-:Y:S02]  /*6350*/  IMAD.MOV.U32 R13, RZ, RZ, R32 ;  /* 0x000000ffff0d7224 */ /* 0x000fe400078e0020 */
[----:B------:R-:W-:-:S10]  /*6360*/  IMAD.MOV.U32 R12, RZ, RZ, R33 ;  /* 0x000000ffff0c7224 */ /* 0x000fd400078e0021 */
[----:B------:R-:W-:Y:S01]  /*6370*/  @!P0 MOV R13, R34 ;  /* 0x00000022000d8202 */ /* 0x000fe20000000f00 */
[----:B------:R-:W-:-:S07]  /*6380*/  @!P0 IMAD.MOV.U32 R12, RZ, RZ, R35 ;  /* 0x000000ffff0c8224 */ /* 0x000fce00078e0023 */
.L_x_461:
[----:B------:R-:W-:Y:S05]  /*6390*/  BSYNC.RECONVERGENT B0 ;  /* 0x0000000000007941 */ /* 0x000fea0003800200 */
.L_x_460:
[----:B------:R-:W-:Y:S01]  /*63a0*/  BSSY.RECONVERGENT B0, `(.L_x_462) ;  /* 0x0000009000007945 */ /* 0x000fe20003800200 */
[----:B------:R-:W-:Y:S02]  /*63b0*/  IMAD.MOV.U32 R14, RZ, RZ, R36 ;  /* 0x000000ffff0e7224 */ /* 0x000fe400078e0024 */
[----:B------:R-:W-:Y:S01]  /*63c0*/  IMAD.MOV.U32 R15, RZ, RZ, R37 ;  /* 0x000000ffff0f7224 */ /* 0x000fe200078e0025 */
[----:B------:R-:W-:Y:S06]  /*63d0*/  @P2 BRA `(.L_x_463) ;  /* 0x0000000000142947 */ /* 0x000fec0003800000 */
[----:B------:R-:W-:Y:S01]  /*63e0*/  FSETP.GT.AND P0, PT, R13, R36, PT ;  /* 0x000000240d00720b */ /* 0x000fe20003f04000 */
[----:B------:R-:W-:Y:S02]  /*63f0*/  IMAD.MOV.U32 R14, RZ, RZ, R13 ;  /* 0x000000ffff0e7224 */ /* 0x000fe400078e000d */
[----:B------:R-:W-:-:S10]  /*6400*/  IMAD.MOV.U32 R15, RZ, RZ, R12 ;  /* 0x000000ffff0f7224 */ /* 0x000fd400078e000c */
[----:B------:R-:W-:Y:S01]  /*6410*/  @!P0 MOV R14, R36 ;  /* 0x00000024000e8202 */ /* 0x000fe20000000f00 */
[----:B------:R-:W-:-:S07]  /*6420*/  @!P0 IMAD.MOV.U32 R15, RZ, RZ, R37 ;  /* 0x000000ffff0f8224 */ /* 0x000fce00078e0025 */
.L_x_463:
[----:B------:R-:W-:Y:S05]  /*6430*/  BSYNC.RECONVERGENT B0 ;  /* 0x0000000000007941 */ /* 0x000fea0003800200 */
.L_x_462:
[----:B------:R-:W-:Y:S01]  /*6440*/  BSSY.RECONVERGENT B0, `(.L_x_464) ;  /* 0x000000a000007945 */ /* 0x000fe20003800200 */
[----:B------:R-:W-:Y:S01]  /*6450*/  IMAD.MOV.U32 R17, RZ, RZ, R38 ;  /* 0x000000ffff117224 */ /* 0x000fe200078e0026 */
[----:B------:R-:W-:Y:S01]  /*6460*/  SEL R31, RZ, 0x1, !P4 ;  /* 0x00000001ff1f7807 */ /* 0x000fe20006000000 */
[----:B------:R-:W-:Y:S01]  /*6470*/  IMAD.MOV.U32 R16, RZ, RZ, R39 ;  /* 0x000000ffff107224 */ /* 0x000fe200078e0027 */
[----:B------:R-:W-:Y:S06]  /*6480*/  @P1 BRA `(.L_x_465) ;  /* 0x0000000000141947 */ /* 0x000fec0003800000 */
[----:B------:R-:W-:Y:S01]  /*6490*/  FSETP.GT.AND P0, PT, R14, R38, PT ;  /* 0x000000260e00720b */ /* 0x000fe20003f04000 */
[----:B------:R-:W-:Y:S02]  /*64a0*/  IMAD.MOV.U32 R17, RZ, RZ, R14 ;  /* 0x000000ffff117224 */ /* 0x000fe400078e000e */
[----:B------:R-:W-:-:S10]  /*64b0*/  IMAD.MOV.U32 R16, RZ, RZ, R15 ;  /* 0x000000ffff107224 */ /* 0x000fd400078e000f */
[----:B------:R-:W-:Y:S01]  /*64c0*/  @!P0 MOV R17, R38 ;  /* 0x0000002600118202 */ /* 0x000fe20000000f00 */
[----:B------:R-:W-:-:S07]  /*64d0*/  @!P0 IMAD.MOV.U32 R16, RZ, RZ, R39 ;  /* 0x000000ffff108224 */ /* 0x000fce00078e0027 */
.L_x_465:
[----:B------:R-:W-:Y:S05]  /*64e0*/  BSYNC.RECONVERGENT B0 ;  /* 0x0000000000007941 */ /* 0x000fea0003800200 */
.L_x_464:
[----:B------:R-:W-:Y:S01]  /*64f0*/  ISETP.NE.AND P6, PT, R48, R11, PT ;  /* 0x0000000b3000720c */ /* 0x000fe20003fc5270 */
[----:B------:R-:W-:Y:S01]  /*6500*/  VIADD R27, R31, 0x1 ;  /* 0x000000011f1b7836 */ /* 0x000fe20000000000 */
[----:B------:R-:W-:Y:S01]  /*6510*/  BSSY.RECONVERGENT B0, `(.L_x_466) ;  /* 0x000000f000007945 */ /* 0x000fe20003800200 */
[----:B------:R-:W-:Y:S01]  /*6520*/  @!P3 IMAD.MOV R27, RZ, RZ, R31 ;  /* 0x000000ffff1bb224 */ /* 0x000fe200078e021f */
[----:B------:R-:W-:Y:S01]  /*6530*/  ISETP.NE.AND P5, PT, R11, R10, PT ;  /* 0x0000000a0b00720c */ /* 0x000fe20003fa5270 */
[----:B------:R-:W-:Y:S01]  /*6540*/  IMAD.MOV.U32 R19, RZ, RZ, R40 ;  /* 0x000000ffff137224 */ /* 0x000fe200078e0028 */
[----:B------:R-:W-:Y:S01]  /*6550*/  ISETP.NE.AND P4, PT, R10, R9, PT ;  /* 0x000000090a00720c */ /* 0x000fe20003f85270 */
[----:B------:R-:W-:Y:S01]  /*6560*/  VIADD R37, R27, 0x1 ;  /* 0x000000011b257836 */ /* 0x000fe20000000000 */
[----:B------:R-:W-:Y:S02]  /*6570*/  ISETP.NE.AND P0, PT, R9, R8, PT ;  /* 0x000000080900720c */ /* 0x000fe40003f05270 */
[----:B-1----:R-:W-:-:S02]  /*6580*/  ISETP.GE.AND P3, PT, R26, 0x101, PT ;  /* 0x000001011a00780c */ /* 0x002fc40003f66270 */
[----:B------:R-:W-:Y:S01]  /*6590*/  MOV R18, R41 ;  /* 0x0000002900127202 */ /* 0x000fe20000000f00 */
[----:B------:R-:W-:Y:S10]  /*65a0*/  @P6 BRA `(.L_x_467) ;  /* 0x0000000000146947 */ /* 0x000ff40003800000 */
[----:B------:R-:W-:Y:S01]  /*65b0*/  FSETP.GT.AND P6, PT, R17, R40, PT ;  /* 0x000000281100720b */ /* 0x000fe20003fc4000 */
[----:B------:R-:W-:Y:S02]  /*65c0*/  IMAD.MOV.U32 R19, RZ, RZ, R17 ;  /* 0x000000ffff137224 */ /* 0x000fe400078e0011 */
[----:B------:R-:W-:-:S10]  /*65d0*/  IMAD.MOV.U32 R18, RZ, RZ, R16 ;  /* 0x000000ffff127224 */ /* 0x000fd400078e0010 */
[----:B------:R-:W-:Y:S02]  /*65e0*/  @!P6 IMAD.MOV.U32 R19, RZ, RZ, R40 ;  /* 0x000000ffff13e224 */ /* 0x000fe400078e0028 */
[----:B------:R-:W-:-:S07]  /*65f0*/  @!P6 IMAD.MOV.U32 R18, RZ, RZ, R41 ;  /* 0x000000ffff12e224 */ /* 0x000fce00078e0029 */
.L_x_467:
[----:B------:R-:W-:Y:S05]  /*6600*/  BSYNC.RECONVERGENT B0 ;  /* 0x0000000000007941 */ /* 0x000fea0003800200 */
.L_x_466:
[----:B------:R-:W-:Y:S01]  /*6610*/  BSSY.RECONVERGENT B0, `(.L_x_468) ;  /* 0x000000a000007945 */ /* 0x000fe20003800200 */
[----:B------:R-:W-:Y:S01]  /*6620*/  IMAD.MOV.U32 R21, RZ, RZ, R42 ;  /* 0x000000ffff157224 */ /* 0x000fe200078e002a */
[----:B------:R-:W-:Y:S01]  /*6630*/  @!P2 IADD3 R37, PT, PT, R27, RZ, RZ ;  /* 0x000000ff1b25a210 */ /* 0x000fe20007ffe0ff */
[----:B------:R-:W-:Y:S01]  /*6640*/  IMAD.MOV.U32 R20, RZ, RZ, R43 ;  /* 0x000000ffff147224 */ /* 0x000fe200078e002b */
[----:B------:R-:W-:Y:S06]  /*6650*/  @P5 BRA `(.L_x_469) ;  /* 0x0000000000145947 */ /* 0x000fec0003800000 */
[----:B------:R-:W-:Y:S01]  /*6660*/  FSETP.GT.AND P2, PT, R19, R42, PT ;  /* 0x0000002a1300720b */ /* 0x000fe20003f44000 */
[----:B------:R-:W-:Y:S02]  /*6670*/  IMAD.MOV.U32 R21, RZ, RZ, R19 ;  /* 0x000000ffff157224 */ /* 0x000fe400078e0013 */
[----:B------:R-:W-:-:S10]  /*6680*/  IMAD.MOV.U32 R20, RZ, RZ, R18 ;  /* 0x000000ffff147224 */ /* 0x000fd400078e0012 */
[----:B------:R-:W-:Y:S02]  /*6690*/  @!P2 IMAD.MOV.U32 R21, RZ, RZ, R42 ;  /* 0x000000ffff15a224 */ /* 0x000fe400078e002a */
[----:B------:R-:W-:-:S07]  /*66a0*/  @!P2 IMAD.MOV.U32 R20, RZ, RZ, R43 ;  /* 0x000000ffff14a224 */ /* 0x000fce00078e002b */
.L_x_469:
[----:B------:R-:W-:Y:S05]  /*66b0*/  BSYNC.RECONVERGENT B0 ;  /* 0x0000000000007941 */ /* 0x000fea0003800200 */
.L_x_468:
[----:B------:R-:W-:Y:S01]  /*66c0*/  BSSY.RECONVERGENT B0, `(.L_x_470) ;  /* 0x000000a000007945 */ /* 0x000fe20003800200 */
[----:B------:R-:W-:Y:S01]  /*66d0*/  MOV R34, R44 ;  /* 0x0000002c00227202 */ /* 0x000fe20000000f00 */
[----:B------:R-:W-:Y:S02]  /*66e0*/  VIADD R29, R37, 0x1 ;  /* 0x00000001251d7836 */ /* 0x000fe40000000000 */
[----:B------:R-:W-:Y:S01]  /*66f0*/  IMAD.MOV.U32 R25, RZ, RZ, R45 ;  /* 0x000000ffff197224 */ /* 0x000fe200078e002d */
[----:B------:R-:W-:Y:S06]  /*6700*/  @P4 BRA `(.L_x_471) ;  /* 0x0000000000144947 */ /* 0x000fec0003800000 */
[----:B------:R-:W-:Y:S01]  /*6710*/  FSETP.GT.AND P2, PT, R21, R44, PT ;  /* 0x0000002c1500720b */ /* 0x000fe20003f44000 */
[----:B------:R-:W-:Y:S02]  /*6720*/  IMAD.MOV.U32 R34, RZ, RZ, R21 ;  /* 0x000000ffff227224 */ /* 0x000fe400078e0015 */
[----:B------:R-:W-:-:S10]  /*6730*/  IMAD.MOV.U32 R25, RZ, RZ, R20 ;  /* 0x000000ffff197224 */ /* 0x000fd400078e0014 */
[----:B------:R-:W-:Y:S01]  /*6740*/  @!P2 IMAD.MOV.U32 R34, RZ, RZ, R44 ;  /* 0x000000ffff22a224 */ /* 0x000fe200078e002c */
[----:B------:R-:W-:-:S07]  /*6750*/  @!P2 MOV R25, R45 ;  /* 0x0000002d0019a202 */ /* 0x000fce0000000f00 */
.L_x_471:
[----:B------:R-:W-:Y:S05]  /*6760*/  BSYNC.RECONVERGENT B0 ;  /* 0x0000000000007941 */ /* 0x000fea0003800200 */
.L_x_470:
[----:B------:R-:W-:Y:S01]  /*6770*/  BSSY.RECONVERGENT B0, `(.L_x_472) ;  /* 0x000000a000007945 */ /* 0x000fe20003800200 */
[----:B------:R-:W-:Y:S02]  /*6780*/  IMAD.MOV.U32 R36, RZ, RZ, R46 ;  /* 0x000000ffff247224 */ /* 0x000fe400078e002e */
[----:B------:R-:W-:Y:S02]  /*6790*/  @!P1 IMAD.MOV R29, RZ, RZ, R37 ;  /* 0x000000ffff1d9224 */ /* 0x000fe400078e0225 */
[----:B------:R-:W-:Y:S01]  /*67a0*/  IMAD.MOV.U32 R35, RZ, RZ, R47 ;  /* 0x000000ffff237224 */ /* 0x000fe200078e002f */
[----:B------:R-:W-:Y:S06]  /*67b0*/  @P0 BRA `(.L_x_473) ;  /* 0x0000000000140947 */ /* 0x000fec0003800000 */
[----:B------:R-:W-:Y:S01]  /*67c0*/  FSETP.GT.AND P0, PT, R34, R46, PT ;  /* 0x0000002e2200720b */ /* 0x000fe20003f04000 */
[----:B------:R-:W-:Y:S02]  /*67d0*/  IMAD.MOV.U32 R36, RZ, RZ, R34 ;  /* 0x000000ffff247224 */ /* 0x000fe400078e0022 */
[----:B------:R-:W-:-:S10]  /*67e0*/  IMAD.MOV.U32 R35, RZ, RZ, R25 ;  /* 0x000000ffff237224 */ /* 0x000fd400078e0019 */
[----:B------:R-:W-:Y:S01]  /*67f0*/  @!P0 MOV R36, R46 ;  /* 0x0000002e00248202 */ /* 0x000fe20000000f00 */
[----:B------:R-:W-:-:S07]  /*6800*/  @!P0 IMAD.MOV.U32 R35, RZ, RZ, R47 ;  /* 0x000000ffff238224 */ /* 0x000fce00078e002f */
.L_x_473:
[----:B------:R-:W-:Y:S05]  /*6810*/  BSYNC.RECONVERGENT B0 ;  /* 0x0000000000007941 */ /* 0x000fea0003800200 */
.L_x_472:
[--C-:B------:R-:W-:Y:S01]  /*6820*/  IMAD.IADD R43, R31, 0x1, R22.reuse ;  /* 0x000000011f2b7824 */ /* 0x100fe200078e0216 */
[----:B------:R-:W-:Y:S01]  /*6830*/  IADD3 R39, PT, PT, R4, R22, RZ ;  /* 0x0000001604277210 */ /* 0x000fe20007ffe0ff */
[C---:B------:R-:W-:Y:S02]  /*6840*/  IMAD.IADD R42, R22.reuse, 0x1, R27 ;  /* 0x00000001162a7824 */ /* 0x040fe400078e021b */
[C---:B------:R-:W-:Y:S02]  /*6850*/  IMAD.IADD R37, R22.reuse, 0x1, R37 ;  /* 0x0000000116257824 */ /* 0x040fe400078e0225 */
[----:B------:R-:W-:Y:S02]  /*6860*/  IMAD.IADD R38, R22, 0x1, R29 ;  /* 0x0000000116267824 */ /* 0x000fe400078e021d */
[--C-:B------:R-:W-:Y:S02]  /*6870*/  IMAD.IADD R40, R3, 0x1, R22.reuse ;  /* 0x0000000103287824 */ /* 0x100fe400078e0216 */
[----:B------:R-:W-:-:S02]  /*6880*/  IMAD.IADD R41, R2, 0x1, R22 ;  /* 0x0000000102297824 */ /* 0x000fc400078e0216 */
[----:B------:R-:W-:Y:S01]  /*6890*/  IMAD.IADD R0, R0, 0x1, R22 ;  /* 0x0000000100007824 */ /* 0x000fe200078e0216 */
[----:B------:R-:W-:Y:S06]  /*68a0*/  @!P3 BRA `(.L_x_474) ;  /* 0x000000140024b947 */ /* 0x000fec0003800000 */
[----:B------:R-:W1:Y:S01]  /*68b0*/  LDS R2, [R28+0x84] ;  /* 0x000084001c027984 */ /* 0x000e620000000800 */
        /* <DEDUP_REMOVED lines=8> */
[----:B-1----:R-:W-:-:S04]  /*6940*/  @P4 IMAD.IADD R3, R22, 0x1, -R2 ;  /* 0x0000000116034824 */ /* 0x002fc800078e0a02 */
[----:B------:R-:W-:Y:S01]  /*6950*/  @P0 IADD3 R7, PT, PT, R42, -R2, RZ ;  /* 0x800000022a070210 */ /* 0x000fe20007ffe0ff */
[----:B------:R-:W-:Y:S02]  /*6960*/  @P5 IMAD.IADD R43, R43, 0x1, -R2 ;  /* 0x000000012b2b5824 */ /* 0x000fe400078e0a02 */
[--C-:B------:R-:W-:Y:S02]  /*6970*/  @P4 IMAD R3, R3, 0xc, R28.reuse ;  /* 0x0000000c03034824 */ /* 0x100fe400078e021c */
[--C-:B------:R-:W-:Y:S02]  /*6980*/  @P5 IMAD R4, R43, 0xc, R28.reuse ;  /* 0x0000000c2b045824 */ /* 0x100fe400078e021c */
[----:B------:R-:W-:Y:S01]  /*6990*/  @P0 IMAD R7, R7, 0xc, R28 ;  /* 0x0000000c07070824 */ /* 0x000fe200078e021c */
[----:B------:R1:W-:Y:S01]  /*69a0*/  @P4 STS [R3], R6 ;  /* 0x0000000603004388 */ /* 0x0003e20000000800 */
[----:B------:R-:W-:-:S03]  /*69b0*/  @P2 IMAD.IADD R37, R37, 0x1, -R2 ;  /* 0x0000000125252824 */ /* 0x000fc600078e0a02 */
[----:B------:R2:W-:Y:S04]  /*69c0*/  @P4 STS [R3+0x4], R23 ;  /* 0x0000041703004388 */ /* 0x0005e80000000800 */
[----:B------:R3:W-:Y:S01]  /*69d0*/  @P4 STS [R3+0x8], R24 ;  /* 0x0000081803004388 */ /* 0x0007e20000000800 */
[----:B------:R-:W-:Y:S01]  /*69e0*/  ISETP.NE.AND P4, PT, R11, R10, PT ;  /* 0x0000000a0b00720c */ /* 0x000fe20003f85270 */
[----:B-1----:R-:W-:Y:S02]  /*69f0*/  @P2 IMAD R6, R37, 0xc, R28 ;  /* 0x0000000c25062824 */ /* 0x002fe400078e021c */
[----:B------:R-:W-:Y:S01]  /*6a00*/  @P5 STS [R4], R51 ;  /* 0x0000003304005388 */ /* 0x000fe20000000800 */
[----:B--2---:R-:W-:-:S03]  /*6a10*/  @P3 IMAD.IADD R23, R38, 0x1, -R2 ;  /* 0x0000000126173824 */ /* 0x004fc600078e0a02 */
[----:B------:R-:W-:Y:S01]  /*6a20*/  @P5 STS [R4+0x4], R32 ;  /* 0x0000042004005388 */ /* 0x000fe20000000800 */
[----:B---3--:R-:W-:-:S03]  /*6a30*/  @P6 IMAD.IADD R3, R40, 0x1, -R2 ;  /* 0x0000000128036824 */ /* 0x008fc600078e0a02 */
[----:B------:R1:W-:Y:S01]  /*6a40*/  @P5 STS [R4+0x8], R33 ;  /* 0x0000082104005388 */ /* 0x0003e20000000800 */
[----:B------:R-:W-:Y:S01]  /*6a50*/  ISETP.NE.AND P5, PT, R9, R8, PT ;  /* 0x000000080900720c */ /* 0x000fe20003fa5270 */
[----:B------:R-:W-:Y:S02]  /*6a60*/  @P4 IMAD.IADD R39, R39, 0x1, -R2 ;  /* 0x0000000127274824 */ /* 0x000fe400078e0a02 */
[----:B------:R-:W-:Y:S01]  /*6a70*/  @P0 STS [R7], R50 ;  /* 0x0000003207000388 */ /* 0x000fe20000000800 */
[--C-:B------:R-:W-:Y:S02]  /*6a80*/  @P3 IMAD R23, R23, 0xc, R28.reuse ;  /* 0x0000000c17173824 */ /* 0x100fe400078e021c */
[--C-:B------:R-:W-:Y:S01]  /*6a90*/  @P6 IMAD R3, R3, 0xc, R28.reuse ;  /* 0x0000000c03036824 */ /* 0x100fe200078e021c */
[----:B------:R-:W-:Y:S01]  /*6aa0*/  @P0 STS [R7+0x4], R13 ;  /* 0x0000040d07000388 */ /* 0x000fe20000000800 */
[----:B-1----:R-:W-:-:S03]  /*6ab0*/  @P4 IMAD R4, R39, 0xc, R28 ;  /* 0x0000000c27044824 */ /* 0x002fc600078e021c */
[----:B------:R1:W-:Y:S01]  /*6ac0*/  @P0 STS [R7+0x8], R12 ;  /* 0x0000080c07000388 */ /* 0x0003e20000000800 */
[----:B------:R-:W-:Y:S01]  /*6ad0*/  ISETP.GE.AND P0, PT, R5, R26, PT ;  /* 0x0000001a0500720c */ /* 0x000fe20003f06270 */
[----:B------:R-:W-:Y:S02]  /*6ae0*/  @P5 IMAD.IADD R41, R41, 0x1, -R2 ;  /* 0x0000000129295824 */ /* 0x000fe400078e0a02 */
[----:B------:R2:W-:Y:S04]  /*6af0*/  @P2 STS [R6], R49 ;  /* 0x0000003106002388 */ /* 0x0005e80000000800 */
[----:B------:R2:W-:Y:S01]  /*6b00*/  @P2 STS [R6+0x4], R14 ;  /* 0x0000040e06002388 */ /* 0x0005e20000000800 */
[----:B-1----:R-:W-:Y:S01]  /*6b10*/  @P1 IADD3 R7, PT, PT, R0, -R2, RZ ;  /* 0x8000000200071210 */ /* 0x002fe20007ffe0ff */
[----:B------:R-:W-:-:S02]  /*6b20*/  @P5 IMAD R0, R41, 0xc, R28 ;  /* 0x0000000c29005824 */ /* 0x000fc400078e021c */
[----:B------:R2:W-:Y:S02]  /*6b30*/  @P2 STS [R6+0x8], R15 ;  /* 0x0000080f06002388 */ /* 0x0005e40000000800 */
[----:B------:R-:W-:Y:S02]  /*6b40*/  @P1 IMAD R7, R7, 0xc, R28 ;  /* 0x0000000c07071824 */ /* 0x000fe400078e021c */
        /* <DEDUP_REMOVED lines=17> */
[----:B--2---:R-:W-:Y:S01]  /*6c60*/  LOP3.LUT R3, RZ, R5, RZ, 0x33, !PT ;  /* 0x00000005ff037212 */ /* 0x004fe200078e33ff */
[----:B------:R-:W-:Y:S04]  /*6c70*/  BSSY.RECONVERGENT B0, `(.L_x_475) ;  /* 0x0000020000007945 */ /* 0x000fe80003800200 */
[----:B------:R-:W-:-:S05]  /*6c80*/  IMAD.IADD R0, R3, 0x1, R26 ;  /* 0x0000000103007824 */ /* 0x000fca00078e021a */
[C---:B------:R-:W-:Y:S02]  /*6c90*/  LOP3.LUT R3, R0.reuse, 0x300, RZ, 0xc0, !PT ;  /* 0x0000030000037812 */ /* 0x040fe400078ec0ff */
[----:B------:R-:W-:Y:S02]  /*6ca0*/  ISETP.GE.U32.AND P1, PT, R0, 0x300, PT ;  /* 0x000003000000780c */ /* 0x000fe40003f26070 */
[----:B------:R-:W-:-:S13]  /*6cb0*/  ISETP.NE.AND P0, PT, R3, 0x300, PT ;  /* 0x000003000300780c */ /* 0x000fda0003f05270 */
[----:B------:R-:W-:Y:S05]  /*6cc0*/  @!P0 BRA `(.L_x_476) ;  /* 0x0000000000688947 */ /* 0x000fea0003800000 */
[----:B------:R-:W1:Y:S01]  /*6cd0*/  LDC.64 R16, c[0x0][0x398] ;  /* 0x0000e600ff107b82 */ /* 0x000e620000000a00 */
[----:B------:R-:W-:Y:S01]  /*6ce0*/  LEA.HI R0, R0, 0x1, RZ, 0x18 ;  /* 0x0000000100007811 */ /* 0x000fe200078fc0ff */
[C---:B------:R-:W-:Y:S02]  /*6cf0*/  IMAD R3, R5.reuse, 0xc, R28 ;  /* 0x0000000c05037824 */ /* 0x040fe400078e021c */
[----:B------:R-:W-:Y:S02]  /*6d00*/  IMAD.IADD R19, R5, 0x1, R2 ;  /* 0x0000000105137824 */ /* 0x000fe400078e0202 */
[C---:B------:R-:W-:Y:S01]  /*6d10*/  IMAD.SHL.U32 R4, R0.reuse, 0x100, RZ ;  /* 0x0000010000047824 */ /* 0x040fe200078e00ff */
[----:B------:R-:W-:Y:S01]  /*6d20*/  LOP3.LUT R0, R0, 0x3, RZ, 0xc0, !PT ;  /* 0x0000000300007812 */ /* 0x000fe200078ec0ff */
[----:B------:R-:W2:Y:S01]  /*6d30*/  LDC.64 R14, c[0x0][0x3a0] ;  /* 0x0000e800ff0e7b82 */ /* 0x000ea20000000a00 */
[----:B------:R-:W-:Y:S02]  /*6d40*/  VIADD R3, R3, 0x8 ;  /* 0x0000000803037836 */ /* 0x000fe40000000000 */
[----:B------:R-:W-:-:S02]  /*6d50*/  LOP3.LUT R4, R4, 0x300, RZ, 0xc0, !PT ;  /* 0x0000030004047812 */ /* 0x000fc400078ec0ff */
[----:B------:R-:W-:-:S03]  /*6d60*/  IADD3 R0, PT, PT, -R0, RZ, RZ ;  /* 0x000000ff00007210 */ /* 0x000fc60007ffe1ff */
[----:B------:R-:W3:Y:S01]  /*6d70*/  LDC.64 R12, c[0x0][0x3a8] ;  /* 0x0000ea00ff0c7b82 */ /* 0x000ee20000000a00 */
[----:B------:R-:W-:-:S07]  /*6d80*/  IMAD.IADD R5, R5, 0x1, R4 ;  /* 0x0000000105057824 */ /* 0x000fce00078e0204 */
.L_x_477:
[----:B----4-:R-:W4:Y:S01]  /*6d90*/  LDS R21, [R3+-0x8] ;  /* 0xfffff80003157984 */ /* 0x010f220000000800 */
[----:B-1----:R-:W-:-:S03]  /*6da0*/  IMAD.WIDE R10, R19, 0x4, R16 ;  /* 0x00000004130a7825 */ /* 0x002fc600078e0210 */
[----:B------:R-:W1:Y:S01]  /*6db0*/  LDS R23, [R3+-0x4] ;  /* 0xfffffc0003177984 */ /* 0x000e620000000800 */
[----:B--2---:R-:W-:-:S03]  /*6dc0*/  IMAD.WIDE R8, R19, 0x4, R14 ;  /* 0x0000000413087825 */ /* 0x004fc600078e020e */
[----:B------:R2:W5:Y:S01]  /*6dd0*/  LDS R25, [R3] ;  /* 0x0000000003197984 */ /* 0x0005620000000800 */
[----:B---3--:R-:W-:-:S04]  /*6de0*/  IMAD.WIDE R6, R19, 0x4, R12 ;  /* 0x0000000413067825 */ /* 0x008fc800078e020c */
[----:B------:R-:W-:Y:S02]  /*6df0*/  VIADD R0, R0, 0x1 ;  /* 0x0000000100007836 */ /* 0x000fe40000000000 */
[----:B------:R-:W-:Y:S02]  /*6e00*/  VIADD R19, R19, 0x100 ;  /* 0x0000010013137836 */ /* 0x000fe40000000000 */
[----:B--2---:R-:W-:Y:S01]  /*6e10*/  VIADD R3, R3, 0xc00 ;  /* 0x00000c0003037836 */ /* 0x004fe20000000000 */
[----:B------:R-:W-:Y:S01]  /*6e20*/  ISETP.NE.AND P0, PT, R0, RZ, PT ;  /* 0x000000ff0000720c */ /* 0x000fe20003f05270 */
[----:B----4-:R4:W-:Y:S04]  /*6e30*/  STG.E desc[UR12][R10.64], R21 ;  /* 0x000000150a007986 */ /* 0x0109e8000c10190c */
[----:B-1----:R4:W-:Y:S04]  /*6e40*/  STG.E desc[UR12][R8.64], R23 ;  /* 0x0000001708007986 */ /* 0x0029e8000c10190c */
[----:B-----5:R4:W-:Y:S04]  /*6e50*/  STG.E desc[UR12][R6.64], R25 ;  /* 0x0000001906007986 */ /* 0x0209e8000c10190c */
[----:B------:R-:W-:Y:S05]  /*6e60*/  @P0 BRA `(.L_x_477) ;  /* 0xfffffffc00c80947 */ /* 0x000fea000383ffff */
.L_x_476:
[----:B------:R-:W-:Y:S05]  /*6e70*/  BSYNC.RECONVERGENT B0 ;  /* 0x0000000000007941 */ /* 0x000fea0003800200 */
.L_x_475:
[----:B------:R-:W-:Y:S05]  /*6e80*/  @!P1 EXIT ;  /* 0x000000000000994d */ /* 0x000fea0003800000 */
[----:B------:R-:W1:Y:S01]  /*6e90*/  LDCU.128 UR8, c[0x0][0x3a0] ;  /* 0x00007400ff0877ac */ /* 0x000e620008000c00 */
[----:B------:R-:W-:Y:S01]  /*6ea0*/  IMAD.IADD R0, R26, 0x1, -R5 ;  /* 0x000000011a007824 */ /* 0x000fe200078e0a05 */
[----:B------:R-:W-:Y:S01]  /*6eb0*/  BSSY.RECONVERGENT B0, `(.L_x_478) ;  /* 0x000008a000007945 */ /* 0x000fe20003800200 */
[C---:B----4-:R-:W-:Y:S01]  /*6ec0*/  IMAD.IADD R11, R5.reuse, 0x1, R2 ;  /* 0x00000001050b7824 */ /* 0x050fe200078e0202 */
[----:B------:R-:W2:Y:S01]  /*6ed0*/  LDCU.64 UR4, c[0x0][0x398] ;  /* 0x00007300ff0477ac */ /* 0x000ea20008000a00 */
[----:B------:R-:W-:Y:S02]  /*6ee0*/  PLOP3.LUT P0, PT, PT, PT, PT, 0x80, 0x8 ;  /* 0x000000000008781c */ /* 0x000fe40003f0f070 */
[----:B------:R-:W-:Y:S01]  /*6ef0*/  ISETP.GT.AND P1, PT, R0, 0xc00, PT ;  /* 0x00000c000000780c */ /* 0x000fe20003f24270 */
[----:B------:R-:W-:-:S05]  /*6f00*/  IMAD R0, R5, 0xc, R28 ;  /* 0x0000000c05007824 */ /* 0x000fca00078e021c */
[----:B------:R-:W-:Y:S01]  /*6f10*/  IADD3 R0, PT, PT, R0, 0x2408, RZ ;  /* 0x0000240800007810 */ /* 0x000fe20007ffe0ff */
[----:B-1----:R-:W-:Y:S02]  /*6f20*/  UIADD3 UR6, UP1, UPT, UR8, 0x800, URZ ;  /* 0x0000080008067890 */ /* 0x002fe4000ff3e0ff */
[----:B------:R-:W-:Y:S02]  /*6f30*/  UIADD3 UR8, UP2, UPT, UR10, 0x800, URZ ;  /* 0x000008000a087890 */ /* 0x000fe4000ff5e0ff */
[----:B--2---:R-:W-:Y:S02]  /*6f40*/  UIADD3 UR4, UP0, UPT, UR4, 0x800, URZ ;  /* 0x0000080004047890 */ /* 0x004fe4000ff1e0ff */
[----:B------:R-:W-:Y:S01]  /*6f50*/  UIADD3.X UR7, UPT, UPT, URZ, UR9, URZ, UP1, !UPT ;  /* 0x00000009ff077290 */ /* 0x000fe20008ffe4ff */
[----:B------:R-:W-:Y:S01]  /*6f60*/  IMAD.U32 R6, RZ, RZ, UR6 ;  /* 0x00000006ff067e24 */ /* 0x000fe2000f8e00ff */
[----:B------:R-:W-:Y:S01]  /*6f70*/  UIADD3.X UR9, UPT, UPT, URZ, UR11, URZ, UP2, !UPT ;  /* 0x0000000bff097290 */ /* 0x000fe200097fe4ff */
[----:B------:R-:W-:Y:S01]  /*6f80*/  IMAD.U32 R8, RZ, RZ, UR8 ;  /* 0x00000008ff087e24 */ /* 0x000fe2000f8e00ff */
[----:B------:R-:W-:Y:S01]  /*6f90*/  UIADD3.X UR5, UPT, UPT, URZ, UR5, URZ, UP0, !UPT ;  /* 0x00000005ff057290 */ /* 0x000fe200087fe4ff */
[----:B------:R-:W-:Y:S01]  /*6fa0*/  MOV R2, UR4 ;  /* 0x0000000400027c02 */ /* 0x000fe20008000f00 */
[----:B------:R-:W-:-:S02]  /*6fb0*/  IMAD.U32 R7, RZ, RZ, UR7 ;  /* 0x00000007ff077e24 */ /* 0x000fc4000f8e00ff */
[----:B------:R-:W-:Y:S02]  /*6fc0*/  IMAD.U32 R9, RZ, RZ, UR9 ;  /* 0x00000009ff097e24 */ /* 0x000fe4000f8e00ff */
[----:B------:R-:W-:Y:S01]  /*6fd0*/  IMAD.U32 R3, RZ, RZ, UR5 ;  /* 0x00000005ff037e24 */ /* 0x000fe2000f8e00ff */
[----:B------:R-:W-:Y:S06]  /*6fe0*/  @!P1 BRA `(.L_x_479) ;  /* 0x0000000400d89947 */ /* 0x000fec0003800000 */
[----:B------:R-:W-:Y:S01]  /*6ff0*/  PLOP3.LUT P0, PT, PT, PT, PT, 0x8, 0x80 ;  /* 0x000000000080781c */ /* 0x000fe20003f0e170 */
[----:B------:R-:W-:-:S12]  /*7000*/  VIADD R4, R26, 0xfffff400 ;  /* 0xfffff4001a047836 */ /* 0x000fd80000000000 */
.L_x_480:
[----:B-1----:R-:W1:Y:S01]  /*7010*/  LDS R13, [R0+-0x2408] ;  /* 0xffdbf800000d7984 */ /* 0x002e620000000800 */
[----:B------:R-:W-:-:S03]  /*7020*/  IMAD.WIDE R16, R11, 0x4, R2 ;  /* 0x000000040b107825 */ /* 0x000fc600078e0202 */
[----:B------:R-:W2:Y:S01]  /*7030*/  LDS R21, [R0+-0x2404] ;  /* 0xffdbfc0000157984 */ /* 0x000ea20000000800 */
[----:B------:R-:W-:-:S03]  /*7040*/  IMAD.WIDE R18, R11, 0x4, R6 ;  /* 0x000000040b127825 */ /* 0x000fc600078e0206 */
[----:B------:R-:W3:Y:S01]  /*7050*/  LDS R23, [R0+-0x2400] ;  /* 0xffdc000000177984 */ /* 0x000ee20000000800 */
[----:B------:R-:W-:-:S03]  /*7060*/  IMAD.WIDE R14, R11, 0x4, R8 ;  /* 0x000000040b0e7825 */ /* 0x000fc600078e0208 */
[----:B------:R-:W4:Y:S01]  /*7070*/  LDS R25, [R0+-0x1808] ;  /* 0xffe7f80000197984 */ /* 0x000f220000000800 */
[----:B------:R-:W-:Y:S02]  /*7080*/  VIADD R43, R11, 0x400 ;  /* 0x000004000b2b7836 */ /* 0x000fe40000000000 */
[----:B------:R-:W-:Y:S01]  /*7090*/  VIADD R5, R5, 0x1000 ;  /* 0x0000100005057836 */ /* 0x000fe20000000000 */
[----:B------:R-:W5:Y:S04]  /*70a0*/  LDS R27, [R0+-0x1804] ;  /* 0xffe7fc00001b7984 */ /* 0x000f680000000800 */
[----:B------:R-:W0:Y:S01]  /*70b0*/  LDS R29, [R0+-0x1800] ;  /* 0xffe80000001d7984 */ /* 0x000e220000000800 */
[----:B------:R-:W-:-:S03]  /*70c0*/  ISETP.GE.AND P1, PT, R5, R4, PT ;  /* 0x000000040500720c */ /* 0x000fc60003f26270 */
[----:B------:R-:W0:Y:S04]  /*70d0*/  LDS R31, [R0+-0xc08] ;  /* 0xfff3f800001f7984 */ /* 0x000e280000000800 */
[----:B------:R-:W0:Y:S04]  /*70e0*/  LDS R33, [R0+-0xc04] ;  /* 0xfff3fc0000217984 */ /* 0x000e280000000800 */
[----:B------:R-:W0:Y:S04]  /*70f0*/  LDS R35, [R0+-0xc00] ;  /* 0xfff4000000237984 */ /* 0x000e280000000800 */
[----:B------:R-:W0:Y:S04]  /*7100*/  LDS R37, [R0+-0x8] ;  /* 0xfffff80000257984 */ /* 0x000e280000000800 */
[----:B------:R-:W0:Y:S04]  /*7110*/  LDS R39, [R0+-0x4] ;  /* 0xfffffc0000277984 */ /* 0x000e280000000800 */
[----:B------:R-:W0:Y:S04]  /*7120*/  LDS R41, [R0] ;  /* 0x0000000000297984 */ /* 0x000e280000000800 */
[----:B------:R-:W0:Y:S04]  /*7130*/  LDS R45, [R0+0xbf8] ;  /* 0x000bf800002d7984 */ /* 0x000e280000000800 */
[----:B-1----:R1:W-:Y:S04]  /*7140*/  STG.E desc[UR12][R16.64+-0x800], R13 ;  /* 0xfff8000d10007986 */ /* 0x0023e8000c10190c */
[----:B------:R-:W0:Y:S04]  /*7150*/  LDS R47, [R0+0xbfc] ;  /* 0x000bfc00002f7984 */ /* 0x000e280000000800 */
[----:B--2---:R2:W-:Y:S04]  /*7160*/  STG.E desc[UR12][R18.64+-0x800], R21 ;  /* 0xfff8001512007986 */ /* 0x0045e8000c10190c */
[----:B------:R-:W0:Y:S01]  /*7170*/  LDS R49, [R0+0xc00] ;  /* 0x000c000000317984 */ /* 0x000e220000000800 */
[----:B-1----:R-:W-:-:S03]  /*7180*/  IMAD.WIDE R12, R43, 0x4, R2 ;  /* 0x000000042b0c7825 */ /* 0x002fc600078e0202 */
[----:B---3--:R1:W-:Y:S04]  /*7190*/  STG.E desc[UR12][R14.64+-0x800], R23 ;  /* 0xfff800170e007986 */ /* 0x0083e8000c10190c */
[----:B------:R-:W3:Y:S01]  /*71a0*/  LDS R51, [R0+0x17f8] ;  /* 0x0017f80000337984 */ /* 0x000ee20000000800 */
[----:B--2---:R-:W-:-:S03]  /*71b0*/  VIADD R21, R11, 0x800 ;  /* 0x000008000b157836 */ /* 0x004fc60000000000 */
[----:B----4-:R-:W-:Y:S04]  /*71c0*/  STG.E desc[UR12][R16.64+-0x400], R25 ;  /* 0xfffc001910007986 */ /* 0x010fe8000c10190c */
[----:B-----5:R-:W-:Y:S01]  /*71d0*/  STG.E desc[UR12][R18.64+-0x400], R27 ;  /* 0xfffc001b12007986 */ /* 0x020fe2000c10190c */
[----:B-1----:R-:W-:-:S03]  /*71e0*/  IMAD.WIDE R22, R21, 0x4, R2 ;  /* 0x0000000415167825 */ /* 0x002fc600078e0202 */
[----:B------:R-:W1:Y:S04]  /*71f0*/  LDS R53, [R0+0x17fc] ;  /* 0x0017fc0000357984 */ /* 0x000e680000000800 */
[----:B0-----:R-:W-:Y:S04]  /*7200*/  STG.E desc[UR12][R14.64+-0x400], R29 ;  /* 0xfffc001d0e007986 */ /* 0x001fe8000c10190c */
[----:B------:R-:W0:Y:S04]  /*7210*/  LDS R55, [R0+0x1800] ;  /* 0x0018000000377984 */ /* 0x000e280000000800 */
[----:B------:R-:W-:Y:S04]  /*7220*/  STG.E desc[UR12][R16.64], R31 ;  /* 0x0000001f10007986 */ /* 0x000fe8000c10190c */
[----:B------:R-:W2:Y:S04]  /*7230*/  LDS R57, [R0+0x23f8] ;  /* 0x0023f80000397984 */ /* 0x000ea80000000800 */
[----:B------:R-:W-:Y:S04]  /*7240*/  STG.E desc[UR12][R18.64], R33 ;  /* 0x0000002112007986 */ /* 0x000fe8000c10190c */
[----:B------:R-:W4:Y:S04]  /*7250*/  LDS R59, [R0+0x23fc] ;  /* 0x0023fc00003b7984 */ /* 0x000f280000000800 */
[----:B------:R-:W-:Y:S04]  /*7260*/  STG.E desc[UR12][R14.64], R35 ;  /* 0x000000230e007986 */ /* 0x000fe8000c10190c */
[----:B------:R-:W5:Y:S04]  /*7270*/  LDS R61, [R0+0x2400] ;  /* 0x00240000003d7984 */ /* 0x000f680000000800 */
[----:B------:R3:W-:Y:S04]  /*7280*/  STG.E desc[UR12][R16.64+0x400], R37 ;  /* 0x0004002510007986 */ /* 0x0007e8000c10190c */
[----:B------:R-:W5:Y:S04]  /*7290*/  LDS R38, [R0+0x2ff8] ;  /* 0x002ff80000267984 */ /* 0x000f680000000800 */
[----:B------:R1:W-:Y:S04]  /*72a0*/  STG.E desc[UR12][R18.64+0x400], R39 ;  /* 0x0004002712007986 */ /* 0x0003e8000c10190c */
[----:B------:R-:W5:Y:S01]  /*72b0*/  LDS R40, [R0+0x2ffc] ;  /* 0x002ffc0000287984 */ /* 0x000f620000000800 */
[----:B---3--:R-:W-:-:S03]  /*72c0*/  IMAD.WIDE R16, R43, 0x4, R8 ;  /* 0x000000042b107825 */ /* 0x008fc600078e0208 */
[----:B------:R-:W3:Y:S04]  /*72d0*/  LDS R39, [R0+0x3000] ;  /* 0x0030000000277984 */ /* 0x000ee80000000800 */
[----:B------:R-:W3:Y:S01]  /*72e0*/  LDS R42, [R0+0x3bf8] ;  /* 0x003bf800002a7984 */ /* 0x000ee20000000800 */
[----:B-1----:R-:W-:-:S03]  /*72f0*/  IMAD.WIDE R18, R21, 0x4, R6 ;  /* 0x0000000415127825 */ /* 0x002fc600078e0206 */
[----:B------:R-:W1:Y:S01]  /*7300*/  LDS R44, [R0+0x3bfc] ;  /* 0x003bfc00002c7984 */ /* 0x000e620000000800 */
[----:B------:R-:W-:-:S03]  /*7310*/  IMAD.WIDE R20, R21, 0x4, R8 ;  /* 0x0000000415147825 */ /* 0x000fc600078e0208 */
[----:B------:R-:W1:Y:S04]  /*7320*/  LDS R46, [R0+0x3c00] ;  /* 0x003c0000002e7984 */ /* 0x000e680000000800 */
[----:B------:R-:W1:Y:S04]  /*7330*/  LDS R48, [R0+0x47f8] ;  /* 0x0047f80000307984 */ /* 0x000e680000000800 */
[----:B------:R-:W1:Y:S04]  /*7340*/  LDS R50, [R0+0x47fc] ;  /* 0x0047fc0000327984 */ /* 0x000e680000000800 */
[----:B------:R-:W1:Y:S04]  /*7350*/  LDS R52, [R0+0x4800] ;  /* 0x0048000000347984 */ /* 0x000e680000000800 */
[----:B------:R0:W-:Y:S04]  /*7360*/  STG.E desc[UR12][R14.64+0x400], R41 ;  /* 0x000400290e007986 */ /* 0x0001e8000c10190c */
[----:B------:R-:W1:Y:S04]  /*7370*/  LDS R54, [R0+0x53f8] ;  /* 0x0053f80000367984 */ /* 0x000e680000000800 */
[----:B------:R-:W1:Y:S01]  /*7380*/  LDS R41, [R0+0x53fc] ;  /* 0x0053fc0000297984 */ /* 0x000e620000000800 */
[----:B0-----:R-:W-:-:S03]  /*7390*/  IMAD.WIDE R14, R43, 0x4, R6 ;  /* 0x000000042b0e7825 */ /* 0x001fc600078e0206 */
[----:B------:R-:W-:Y:S04]  /*73a0*/  STG.E desc[UR12][R12.64+-0x800], R45 ;  /* 0xfff8002d0c007986 */ /* 0x000fe8000c10190c */
[----:B------:R-:W0:Y:S04]  /*73b0*/  LDS R43, [R0+0x5400] ;  /* 0x00540000002b7984 */ /* 0x000e280000000800 */
        /* <DEDUP_REMOVED lines=14> */
[----:B------:R2:W0:Y:S04]  /*74a0*/  LDS R37, [R0+0x9000] ;  /* 0x0090000000257984 */ /* 0x0004280000000800 */
[----:B------:R4:W-:Y:S04]  /*74b0*/  STG.E desc[UR12][R14.64+-0x800], R47 ;  /* 0xfff8002f0e007986 */ /* 0x0009e8000c10190c */
[----:B------:R-:W-:Y:S01]  /*74c0*/  STG.E desc[UR12][R16.64+-0x800], R49 ;  /* 0xfff8003110007986 */ /* 0x000fe2000c10190c */
[----:B--2---:R-:W-:-:S03]  /*74d0*/  VIADD R0, R0, 0xc000 ;  /* 0x0000c00000007836 */ /* 0x004fc60000000000 */
[----:B------:R-:W-:Y:S04]  /*74e0*/  STG.E desc[UR12][R12.64+-0x400], R51 ;  /* 0xfffc00330c007986 */ /* 0x000fe8000c10190c */
[----:B------:R-:W-:Y:S01]  /*74f0*/  STG.E desc[UR12][R14.64+-0x400], R53 ;  /* 0xfffc00350e007986 */ /* 0x000fe2000c10190c */
[C---:B----4-:R-:W-:Y:S01]  /*7500*/  VIADD R47, R11.reuse, 0xc00 ;  /* 0x00000c000b2f7836 */ /* 0x050fe20000000000 */
[----:B------:R-:W-:Y:S02]  /*7510*/  IADD3 R11, PT, PT, R11, 0x1000, RZ ;  /* 0x000010000b0b7810 */ /* 0x000fe40007ffe0ff */
[----:B------:R-:W-:Y:S04]  /*7520*/  STG.E desc[UR12][R16.64+-0x400], R55 ;  /* 0xfffc003710007986 */ /* 0x000fe8000c10190c */
[----:B------:R-:W-:Y:S04]  /*7530*/  STG.E desc[UR12][R12.64], R57 ;  /* 0x000000390c007986 */ /* 0x000fe8000c10190c */
[----:B------:R-:W-:Y:S04]  /*7540*/  STG.E desc[UR12][R14.64], R59 ;  /* 0x0000003b0e007986 */ /* 0x000fe8000c10190c */
[----:B-----5:R-:W-:Y:S04]  /*7550*/  STG.E desc[UR12][R16.64], R61 ;  /* 0x0000003d10007986 */ /* 0x020fe8000c10190c */
[----:B------:R2:W-:Y:S04]  /*7560*/  STG.E desc[UR12][R12.64+0x400], R38 ;  /* 0x000400260c007986 */ /* 0x0005e8000c10190c */
[----:B------:R4:W-:Y:S04]  /*7570*/  STG.E desc[UR12][R14.64+0x400], R40 ;  /* 0x000400280e007986 */ /* 0x0009e8000c10190c */
[----:B---3--:R3:W-:Y:S04]  /*7580*/  STG.E desc[UR12][R16.64+0x400], R39 ;  /* 0x0004002710007986 */ /* 0x0087e8000c10190c */
[----:B------:R0:W-:Y:S01]  /*7590*/  STG.E desc[UR12][R22.64+-0x800], R42 ;  /* 0xfff8002a16007986 */ /* 0x0001e2000c10190c */
[----:B--2---:R-:W-:-:S03]  /*75a0*/  IMAD.WIDE R12, R47, 0x4, R2 ;  /* 0x000000042f0c7825 */ /* 0x004fc600078e0202 */
[----:B-1----:R1:W-:Y:S01]  /*75b0*/  STG.E desc[UR12][R18.64+-0x800], R44 ;  /* 0xfff8002c12007986 */ /* 0x0023e2000c10190c */
[----:B----4-:R-:W-:-:S03]  /*75c0*/  IMAD.WIDE R14, R47, 0x4, R6 ;  /* 0x000000042f0e7825 */ /* 0x010fc600078e0206 */
[----:B------:R1:W-:Y:S01]  /*75d0*/  STG.E desc[UR12][R20.64+-0x800], R46 ;  /* 0xfff8002e14007986 */ /* 0x0003e2000c10190c */
[----:B---3--:R-:W-:-:S03]  /*75e0*/  IMAD.WIDE R16, R47, 0x4, R8 ;  /* 0x000000042f107825 */ /* 0x008fc600078e0208 */
[----:B------:R1:W-:Y:S04]  /*75f0*/  STG.E desc[UR12][R22.64+-0x400], R48 ;  /* 0xfffc003016007986 */ /* 0x0003e8000c10190c */
[----:B------:R1:W-:Y:S04]  /*7600*/  STG.E desc[UR12][R18.64+-0x400], R50 ;  /* 0xfffc003212007986 */ /* 0x0003e8000c10190c */
[----:B------:R1:W-:Y:S04]  /*7610*/  STG.E desc[UR12][R20.64+-0x400], R52 ;  /* 0xfffc003414007986 */ /* 0x0003e8000c10190c */
[----:B------:R1:W-:Y:S04]  /*7620*/  STG.E desc[UR12][R22.64], R54 ;  /* 0x0000003616007986 */ /* 0x0003e8000c10190c */
[----:B------:R1:W-:Y:S04]  /*7630*/  STG.E desc[UR12][R18.64], R41 ;  /* 0x0000002912007986 */ /* 0x0003e8000c10190c */
[----:B0-----:R1:W-:Y:S04]  /*7640*/  STG.E desc[UR12][R20.64], R43 ;  /* 0x0000002b14007986 */ /* 0x0013e8000c10190c */
[----:B------:R1:W-:Y:S04]  /*7650*/  STG.E desc[UR12][R22.64+0x400], R45 ;  /* 0x0004002d16007986 */ /* 0x0003e8000c10190c */
        /* <DEDUP_REMOVED lines=13> */
[----:B------:R1:W-:Y:S01]  /*7730*/  STG.E desc[UR12][R16.64+0x400], R37 ;  /* 0x0004002510007986 */ /* 0x0003e2000c10190c */
[----:B------:R-:W-:Y:S05]  /*7740*/  @!P1 BRA `(.L_x_480) ;  /* 0xfffffff800309947 */ /* 0x000fea000383ffff */
.L_x_479:
[----:B------:R-:W-:Y:S05]  /*7750*/  BSYNC.RECONVERGENT B0 ;  /* 0x0000000000007941 */ /* 0x000fea0003800200 */
.L_x_478:
[----:B------:R-:W-:Y:S01]  /*7760*/  IMAD.IADD R4, R26, 0x1, -R5 ;  /* 0x000000011a047824 */ /* 0x000fe200078e0a05 */
[----:B------:R-:W-:Y:S04]  /*7770*/  BSSY.RECONVERGENT B0, `(.L_x_481) ;  /* 0x000003e000007945 */ /* 0x000fe80003800200 */
[----:B------:R-:W-:-:S13]  /*7780*/  ISETP.GT.AND P1, PT, R4, 0x400, PT ;  /* 0x000004000400780c */ /* 0x000fda0003f24270 */
[----:B------:R-:W-:Y:S05]  /*7790*/  @!P1 BRA `(.L_x_482) ;  /* 0x0000000000ec9947 */ /* 0x000fea0003800000 */
[----:B-1----:R-:W1:Y:S01]  /*77a0*/  LDS R19, [R0+-0x2408] ;  /* 0xffdbf80000137984 */ /* 0x002e620000000800 */
[C---:B------:R-:W-:Y:S01]  /*77b0*/  IMAD.WIDE R16, R11.reuse, 0x4, R2 ;  /* 0x000000040b107825 */ /* 0x040fe200078e0202 */
[----:B------:R-:W-:Y:S02]  /*77c0*/  PLOP3.LUT P0, PT, PT, PT, PT, 0x8, 0x80 ;  /* 0x000000000080781c */ /* 0x000fe40003f0e170 */
[----:B------:R-:W2:Y:S01]  /*77d0*/  LDS R21, [R0+-0x2404] ;  /* 0xffdbfc0000157984 */ /* 0x000ea20000000800 */
[----:B------:R-:W-:-:S03]  /*77e0*/  IMAD.WIDE R12, R11, 0x4, R6 ;  /* 0x000000040b0c7825 */ /* 0x000fc600078e0206 */
[----:B------:R-:W3:Y:S01]  /*77f0*/  LDS R23, [R0+-0x2400] ;  /* 0xffdc000000177984 */ /* 0x000ee20000000800 */
[----:B------:R-:W-:-:S03]  /*7800*/  IMAD.WIDE R14, R11, 0x4, R8 ;  /* 0x000000040b0e7825 */ /* 0x000fc600078e0208 */
[----:B------:R-:W4:Y:S01]  /*7810*/  LDS R25, [R0+-0x1808] ;  /* 0xffe7f80000197984 */ /* 0x000f220000000800 */
[----:B------:R-:W-:Y:S02]  /*7820*/  VIADD R43, R11, 0x400 ;  /* 0x000004000b2b7836 */ /* 0x000fe40000000000 */
[----:B------:R-:W-:Y:S01]  /*7830*/  VIADD R5, R5, 0x800 ;  /* 0x0000080005057836 */ /* 0x000fe20000000000 */
[----:B------:R-:W5:Y:S01]  /*7840*/  LDS R27, [R0+-0x1804] ;  /* 0xffe7fc00001b7984 */ /* 0x000f620000000800 */
[----:B------:R-:W-:-:S03]  /*7850*/  VIADD R11, R11, 0x800 ;  /* 0x000008000b0b7836 */ /* 0x000fc60000000000 */
[----:B------:R-:W0:Y:S04]  /*7860*/  LDS R29, [R0+-0x1800] ;  /* 0xffe80000001d7984 */ /* 0x000e280000000800 */
[----:B------:R-:W0:Y:S04]  /*7870*/  LDS R31, [R0+-0xc08] ;  /* 0xfff3f800001f7984 */ /* 0x000e280000000800 */
[----:B------:R-:W0:Y:S04]  /*7880*/  LDS R33, [R0+-0xc04] ;  /* 0xfff3fc0000217984 */ /* 0x000e280000000800 */
[----:B------:R-:W0:Y:S04]  /*7890*/  LDS R35, [R0+-0xc00] ;  /* 0xfff4000000237984 */ /* 0x000e280000000800 */
[----:B------:R-:W0:Y:S04]  /*78a0*/  LDS R37, [R0+-0x8] ;  /* 0xfffff80000257984 */ /* 0x000e280000000800 */
[----:B------:R-:W0:Y:S04]  /*78b0*/  LDS R39, [R0+-0x4] ;  /* 0xfffffc0000277984 */ /* 0x000e280000000800 */
[----:B------:R-:W0:Y:S04]  /*78c0*/  LDS R41, [R0] ;  /* 0x0000000000297984 */ /* 0x000e280000000800 */
        /* <DEDUP_REMOVED lines=12> */
[----:B-1----:R1:W-:Y:S04]  /*7990*/  STG.E desc[UR12][R16.64+-0x800], R19 ;  /* 0xfff8001310007986 */ /* 0x0023e8000c10190c */
[----:B--2---:R2:W-:Y:S01]  /*79a0*/  STG.E desc[UR12][R12.64+-0x800], R21 ;  /* 0xfff800150c007986 */ /* 0x0045e2000c10190c */
[----:B---3--:R-:W-:-:S03]  /*79b0*/  IADD3 R0, PT, PT, R0, 0x6000, RZ ;  /* 0x0000600000007810 */ /* 0x008fc60007ffe0ff */
[----:B------:R3:W-:Y:S04]  /*79c0*/  STG.E desc[UR12][R14.64+-0x800], R23 ;  /* 0xfff800170e007986 */ /* 0x0007e8000c10190c */
[----:B----4-:R4:W-:Y:S01]  /*79d0*/  STG.E desc[UR12][R16.64+-0x400], R25 ;  /* 0xfffc001910007986 */ /* 0x0109e2000c10190c */
[----:B-1----:R-:W-:-:S03]  /*79e0*/  IMAD.WIDE R18, R43, 0x4, R2 ;  /* 0x000000042b127825 */ /* 0x002fc600078e0202 */
[----:B-----5:R4:W-:Y:S01]  /*79f0*/  STG.E desc[UR12][R12.64+-0x400], R27 ;  /* 0xfffc001b0c007986 */ /* 0x0209e2000c10190c */
[----:B--2---:R-:W-:-:S03]  /*7a00*/  IMAD.WIDE R20, R43, 0x4, R6 ;  /* 0x000000042b147825 */ /* 0x004fc600078e0206 */
[----:B0-----:R4:W-:Y:S01]  /*7a10*/  STG.E desc[UR12][R14.64+-0x400], R29 ;  /* 0xfffc001d0e007986 */ /* 0x0019e2000c10190c */
[----:B---3--:R-:W-:-:S03]  /*7a20*/  IMAD.WIDE R22, R43, 0x4, R8 ;  /* 0x000000042b167825 */ /* 0x008fc600078e0208 */
        /* <DEDUP_REMOVED lines=17> */
[----:B------:R4:W-:Y:S02]  /*7b40*/  STG.E desc[UR12][R22.64+0x400], R24 ;  /* 0x0004001816007986 */ /* 0x0009e4000c10190c */
.L_x_482:
[----:B------:R-:W-:Y:S05]  /*7b50*/  BSYNC.RECONVERGENT B0 ;  /* 0x0000000000007941 */ /* 0x000fea0003800200 */
.L_x_481:
[----:B------:R-:W-:-:S13]  /*7b60*/  ISETP.LT.OR P0, PT, R5, R26, P0 ;  /* 0x0000001a0500720c */ /* 0x000fda0000701670 */
[----:B------:R-:W-:Y:S05]  /*7b70*/  @!P0 EXIT ;  /* 0x000000000000894d */ /* 0x000fea0003800000 */
[----:B------:R-:W2:Y:S01]  /*7b80*/  LDS R5, [R0+-0x2408] ;  /* 0xffdbf80000057984 */ /* 0x000ea20000000800 */
[----:B------:R-:W-:-:S03]  /*7b90*/  IMAD.WIDE R2, R11, 0x4, R2 ;  /* 0x000000040b027825 */ /* 0x000fc600078e0202 */
[----:B-1--4-:R-:W1:Y:S01]  /*7ba0*/  LDS R13, [R0+-0x2404] ;  /* 0xffdbfc00000d7984 */ /* 0x012e620000000800 */
[----:B------:R-:W-:-:S03]  /*7bb0*/  IMAD.WIDE R6, R11, 0x4, R6 ;  /* 0x000000040b067825 */ /* 0x000fc600078e0206 */
[----:B------:R-:W3:Y:S01]  /*7bc0*/  LDS R15, [R0+-0x2400] ;  /* 0xffdc0000000f7984 */ /* 0x000ee20000000800 */
[----:B------:R-:W-:-:S03]  /*7bd0*/  IMAD.WIDE R8, R11, 0x4, R8 ;  /* 0x000000040b087825 */ /* 0x000fc600078e0208 */
[----:B------:R-:W4:Y:S04]  /*7be0*/  LDS R17, [R0+-0x1808] ;  /* 0xffe7f80000117984 */ /* 0x000f280000000800 */
[----:B------:R-:W5:Y:S04]  /*7bf0*/  LDS R19, [R0+-0x1804] ;  /* 0xffe7fc0000137984 */ /* 0x000f680000000800 */
[----:B------:R-:W0:Y:S04]  /*7c00*/  LDS R21, [R0+-0x1800] ;  /* 0xffe8000000157984 */ /* 0x000e280000000800 */
[----:B------:R-:W0:Y:S04]  /*7c10*/  LDS R23, [R0+-0xc08] ;  /* 0xfff3f80000177984 */ /* 0x000e280000000800 */
[----:B------:R-:W0:Y:S04]  /*7c20*/  LDS R25, [R0+-0xc04] ;  /* 0xfff3fc0000197984 */ /* 0x000e280000000800 */
[----:B------:R-:W0:Y:S04]  /*7c30*/  LDS R27, [R0+-0xc00] ;  /* 0xfff40000001b7984 */ /* 0x000e280000000800 */
[----:B------:R-:W0:Y:S04]  /*7c40*/  LDS R29, [R0+-0x8] ;  /* 0xfffff800001d7984 */ /* 0x000e280000000800 */
[----:B------:R-:W0:Y:S04]  /*7c50*/  LDS R31, [R0+-0x4] ;  /* 0xfffffc00001f7984 */ /* 0x000e280000000800 */
[----:B------:R-:W0:Y:S04]  /*7c60*/  LDS R33, [R0] ;  /* 0x0000000000217984 */ /* 0x000e280000000800 */
[----:B--2---:R-:W-:Y:S04]  /*7c70*/  STG.E desc[UR12][R2.64+-0x800], R5 ;  /* 0xfff8000502007986 */ /* 0x004fe8000c10190c */
[----:B-1----:R-:W-:Y:S04]  /*7c80*/  STG.E desc[UR12][R6.64+-0x800], R13 ;  /* 0xfff8000d06007986 */ /* 0x002fe8000c10190c */
[----:B---3--:R-:W-:Y:S04]  /*7c90*/  STG.E desc[UR12][R8.64+-0x800], R15 ;  /* 0xfff8000f08007986 */ /* 0x008fe8000c10190c */
[----:B----4-:R-:W-:Y:S04]  /*7ca0*/  STG.E desc[UR12][R2.64+-0x400], R17 ;  /* 0xfffc001102007986 */ /* 0x010fe8000c10190c */
[----:B-----5:R-:W-:Y:S04]  /*7cb0*/  STG.E desc[UR12][R6.64+-0x400], R19 ;  /* 0xfffc001306007986 */ /* 0x020fe8000c10190c */
[----:B0-----:R-:W-:Y:S04]  /*7cc0*/  STG.E desc[UR12][R8.64+-0x400], R21 ;  /* 0xfffc001508007986 */ /* 0x001fe8000c10190c */
[----:B------:R-:W-:Y:S04]  /*7cd0*/  STG.E desc[UR12][R2.64], R23 ;  /* 0x0000001702007986 */ /* 0x000fe8000c10190c */
[----:B------:R-:W-:Y:S04]  /*7ce0*/  STG.E desc[UR12][R6.64], R25 ;  /* 0x0000001906007986 */ /* 0x000fe8000c10190c */
[----:B------:R-:W-:Y:S04]  /*7cf0*/  STG.E desc[UR12][R8.64], R27 ;  /* 0x0000001b08007986 */ /* 0x000fe8000c10190c */
[----:B------:R-:W-:Y:S04]  /*7d00*/  STG.E desc[UR12][R2.64+0x400], R29 ;  /* 0x0004001d02007986 */ /* 0x000fe8000c10190c */
[----:B------:R-:W-:Y:S04]  /*7d10*/  STG.E desc[UR12][R6.64+0x400], R31 ;  /* 0x0004001f06007986 */ /* 0x000fe8000c10190c */
[----:B------:R-:W-:Y:S01]  /*7d20*/  STG.E desc[UR12][R8.64+0x400], R33 ;  /* 0x0004002108007986 */ /* 0x000fe2000c10190c */
[----:B------:R-:W-:Y:S05]  /*7d30*/  EXIT ;  /* 0x000000000000794d */ /* 0x000fea0003800000 */
.L_x_474:
[----:B------:R-:W-:Y:S01]  /*7d40*/  ISETP.NE.AND P3, PT, R6, R51, PT ;  /* 0x000000330600720c */ /* 0x000fe20003f65270 */
[----:B------:R-:W1:Y:S01]  /*7d50*/  LDC.64 R2, c[0x0][0x3a0] ;  /* 0x0000e800ff027b82 */ /* 0x000e620000000a00 */
[----:B------:R-:W-:Y:S02]  /*7d60*/  ISETP.NE.AND P5, PT, R51, R50, PT ;  /* 0x000000323300720c */ /* 0x000fe40003fa5270 */
[----:B------:R-:W-:Y:S02]  /*7d70*/  ISETP.NE.AND P0, PT, R50, R49, PT ;  /* 0x000000313200720c */ /* 0x000fe40003f05270 */
[----:B------:R-:W-:Y:S02]  /*7d80*/  ISETP.NE.AND P2, PT, R49, R48, PT ;  /* 0x000000303100720c */ /* 0x000fe40003f45270 */
[----:B------:R-:W-:Y:S01]  /*7d90*/  ISETP.NE.AND P1, PT, R48, R11, PT ;  /* 0x0000000b3000720c */ /* 0x000fe20003f25270 */
[----:B------:R-:W2:Y:S01]  /*7da0*/  LDC.64 R26, c[0x0][0x3a8] ;  /* 0x0000ea00ff1a7b82 */ /* 0x000ea20000000a00 */
[----:B------:R-:W-:-:S02]  /*7db0*/  ISETP.NE.AND P4, PT, R11, R10, PT ;  /* 0x0000000a0b00720c */ /* 0x000fc40003f85270 */
[----:B------:R-:W-:-:S05]  /*7dc0*/  ISETP.NE.AND P6, PT, R8, R7, PT ;  /* 0x000000070800720c */ /* 0x000fca0003fc5270 */
[----:B------:R-:W3:Y:S08]  /*7dd0*/  @P3 LDC.64 R4, c[0x0][0x398] ;  /* 0x0000e600ff043b82 */ /* 0x000ef00000000a00 */
[----:B0-----:R-:W0:Y:S01]  /*7de0*/  @P5 LDC.64 R28, c[0x0][0x398] ;  /* 0x0000e600ff1c5b82 */ /* 0x001e220000000a00 */
[----:B-1----:R-:W-:-:S07]  /*7df0*/  @P3 IMAD.WIDE R2, R22, 0x4, R2 ;  /* 0x0000000416023825 */ /* 0x002fce00078e0202 */
[----:B------:R-:W1:Y:S01]  /*7e00*/  LDC.64 R30, c[0x0][0x3a0] ;  /* 0x0000e800ff1e7b82 */ /* 0x000e620000000a00 */
[----:B--2---:R-:W-:-:S07]  /*7e10*/  @P3 IMAD.WIDE R26, R22, 0x4, R26 ;  /* 0x00000004161a3825 */ /* 0x004fce00078e021a */
[----:B------:R-:W2:Y:S01]  /*7e20*/  LDC.64 R44, c[0x0][0x3a8] ;  /* 0x0000ea00ff2c7b82 */ /* 0x000ea20000000a00 */
[----:B---3--:R-:W-:-:S05]  /*7e30*/  @P3 IMAD.WIDE R4, R22, 0x4, R4 ;  /* 0x0000000416043825 */ /* 0x008fca00078e0204 */
[----:B------:R2:W-:Y:S02]  /*7e40*/  @P3 STG.E desc[UR12][R4.64], R6 ;  /* 0x0000000604003986 */ /* 0x0005e4000c10190c */
[----:B------:R-:W3:Y:S01]  /*7e50*/  @P0 LDC.64 R46, c[0x0][0x398] ;  /* 0x0000e600ff2e0b82 */ /* 0x000ee20000000a00 */
[C---:B0-----:R-:W-:Y:S01]  /*7e60*/  @P5 IMAD.WIDE R28, R43.reuse, 0x4, R28 ;  /* 0x000000042b1c5825 */ /* 0x041fe200078e021c */
[----:B------:R3:W-:Y:S04]  /*7e70*/  @P3 STG.E desc[UR12][R2.64], R23 ;  /* 0x0000001702003986 */ /* 0x0007e8000c10190c */
[----:B------:R-:W-:Y:S01]  /*7e80*/  @P3 STG.E desc[UR12][R26.64], R24 ;  /* 0x000000181a003986 */ /* 0x000fe2000c10190c */
[----:B------:R-:W-:Y:S01]  /*7e90*/  ISETP.NE.AND P3, PT, R10, R9, PT ;  /* 0x000000090a00720c */ /* 0x000fe20003f65270 */
[----:B------:R-:W0:Y:S01]  /*7ea0*/  LDC.64 R52, c[0x0][0x3a0] ;  /* 0x0000e800ff347b82 */ /* 0x000e220000000a00 */
[C---:B-1----:R-:W-:Y:S01]  /*7eb0*/  @P5 IMAD.WIDE R30, R43.reuse, 0x4, R30 ;  /* 0x000000042b1e5825 */ /* 0x042fe200078e021e */
[----:B------:R-:W-:Y:S04]  /*7ec0*/  @P5 STG.E desc[UR12][R28.64], R51 ;  /* 0x000000331c005986 */ /* 0x000fe8000c10190c */
[----:B------:R-:W-:Y:S02]  /*7ed0*/  @P5 STG.E desc[UR12][R30.64], R32 ;  /* 0x000000201e005986 */ /* 0x000fe4000c10190c */
[----:B------:R-:W1:Y:S01]  /*7ee0*/  LDC.64 R54, c[0x0][0x3a8] ;  /* 0x0000ea00ff367b82 */ /* 0x000e620000000a00 */
[----:B--2---:R-:W-:-:S05]  /*7ef0*/  @P5 IMAD.WIDE R4, R43, 0x4, R44 ;  /* 0x000000042b045825 */ /* 0x004fca00078e022c */
[----:B------:R0:W-:Y:S01]  /*7f00*/  @P5 STG.E desc[UR12][R4.64], R33 ;  /* 0x0000002104005986 */ /* 0x0001e2000c10190c */
[----:B------:R-:W-:Y:S01]  /*7f10*/  ISETP.NE.AND P5, PT, R9, R8, PT ;  /* 0x000000080900720c */ /* 0x000fe20003fa5270 */
[C---:B---3--:R-:W-:Y:S01]  /*7f20*/  @P0 IMAD.WIDE R22, R42.reuse, 0x4, R46 ;  /* 0x000000042a160825 */ /* 0x048fe200078e022e */
[----:B------:R-:W2:Y:S04]  /*7f30*/  @P2 LDC.64 R2, c[0x0][0x398] ;  /* 0x0000e600ff022b82 */ /* 0x000ea80000000a00 */
[----:B------:R-:W-:Y:S04]  /*7f40*/  @P0 STG.E desc[UR12][R22.64], R50 ;  /* 0x0000003216000986 */ /* 0x000fe8000c10190c */
[----:B------:R-:W3:Y:S01]  /*7f50*/  LDC.64 R58, c[0x0][0x3a0] ;  /* 0x0000e800ff3a7b82 */ /* 0x000ee20000000a00 */
[----:B0-----:R-:W-:-:S05]  /*7f60*/  @P0 IMAD.WIDE R4, R42, 0x4, R52 ;  /* 0x000000042a040825 */ /* 0x001fca00078e0234 */
[----:B------:R-:W-:Y:S01]  /*7f70*/  @P0 STG.E desc[UR12][R4.64], R13 ;  /* 0x0000000d04000986 */ /* 0x000fe2000c10190c */
[----:B-1----:R-:W-:Y:S01]  /*7f80*/  @P0 IMAD.WIDE R26, R42, 0x4, R54 ;  /* 0x000000042a1a0825 */ /* 0x002fe200078e0236 */
[----:B------:R-:W0:Y:S04]  /*7f90*/  LDC.64 R60, c[0x0][0x3a8] ;  /* 0x0000ea00ff3c7b82 */ /* 0x000e280000000a00 */
[----:B------:R1:W-:Y:S04]  /*7fa0*/  @P0 STG.E desc[UR12][R26.64], R12 ;  /* 0x0000000c1a000986 */ /* 0x0003e8000c10190c */
[----:B------:R-:W4:Y:S01]  /*7fb0*/  @P1 LDC.64 R44, c[0x0][0x398] ;  /* 0x0000e600ff2c1b82 */ /* 0x000f220000000a00 */
[----:B--2---:R-:W-:-:S05]  /*7fc0*/  @P2 IMAD.WIDE R6, R37, 0x4, R2 ;  /* 0x0000000425062825 */ /* 0x004fca00078e0202 */
[----:B------:R2:W-:Y:S02]  /*7fd0*/  @P2 STG.E desc[UR12][R6.64], R49 ;  /* 0x0000003106002986 */ /* 0x0005e4000c10190c */
[----:B-1----:R-:W1:Y:S01]  /*7fe0*/  LDC.64 R26, c[0x0][0x3a0] ;  /* 0x0000e800ff1a7b82 */ /* 0x002e620000000a00 */
[----:B---3--:R-:W-:-:S05]  /*7ff0*/  @P2 IMAD.WIDE R2, R37, 0x4, R58 ;  /* 0x0000000425022825 */ /* 0x008fca00078e023a */
[----:B------:R2:W-:Y:S02]  /*8000*/  @P2 STG.E desc[UR12][R2.64], R14 ;  /* 0x0000000e02002986 */ /* 0x0005e4000c10190c */
[----:B------:R-:W3:Y:S01]  /*8010*/  LDC.64 R56, c[0x0][0x3a8] ;  /* 0x0000ea00ff387b82 */ /* 0x000ee20000000a00 */
[----:B0-----:R-:W-:-:S05]  /*8020*/  @P2 IMAD.WIDE R12, R37, 0x4, R60 ;  /* 0x00000004250c2825 */ /* 0x001fca00078e023c */
[----:B------:R2:W-:Y:S02]  /*8030*/  @P2 STG.E desc[UR12][R12.64], R15 ;  /* 0x0000000f0c002986 */ /* 0x0005e4000c10190c */
[----:B------:R-:W0:Y:S01]  /*8040*/  @P4 LDC.64 R30, c[0x0][0x398] ;  /* 0x0000e600ff1e4b82 */ /* 0x000e220000000a00 */
[----:B----4-:R-:W-:-:S05]  /*8050*/  @P1 IMAD.WIDE R22, R38, 0x4, R44 ;  /* 0x0000000426161825 */ /* 0x010fca00078e022c */
[----:B------:R2:W-:Y:S02]  /*8060*/  @P1 STG.E desc[UR12][R22.64], R48 ;  /* 0x0000003016001986 */ /* 0x0005e4000c10190c */
[----:B------:R-:W4:Y:S01]  /*8070*/  LDC.64 R54, c[0x0][0x3a0] ;  /* 0x0000e800ff367b82 */ /* 0x000f220000000a00 */
[----:B-1----:R-:W-:-:S05]  /*8080*/  @P1 IMAD.WIDE R26, R38, 0x4, R26 ;  /* 0x00000004261a1825 */ /* 0x002fca00078e021a */
[----:B------:R2:W-:Y:S02]  /*8090*/  @P1 STG.E desc[UR12][R26.64], R17 ;  /* 0x000000111a001986 */ /* 0x0005e4000c10190c */
[----:B------:R-:W1:Y:S01]  /*80a0*/  LDC.64 R52, c[0x0][0x3a8] ;  /* 0x0000ea00ff347b82 */ /* 0x000e620000000a00 */
[----:B---3--:R-:W-:-:S05]  /*80b0*/  @P1 IMAD.WIDE R56, R38, 0x4, R56 ;  /* 0x0000000426381825 */ /* 0x008fca00078e0238 */
[----:B------:R2:W-:Y:S02]  /*80c0*/  @P1 STG.E desc[UR12][R56.64], R16 ;  /* 0x0000001038001986 */ /* 0x0005e4000c10190c */
[----:B------:R-:W3:Y:S01]  /*80d0*/  @P3 LDC.64 R28, c[0x0][0x398] ;  /* 0x0000e600ff1c3b82 */ /* 0x000ee20000000a00 */
[----:B0-----:R-:W-:-:S05]  /*80e0*/  @P4 IMAD.WIDE R30, R39, 0x4, R30 ;  /* 0x00000004271e4825 */ /* 0x001fca00078e021e */
[----:B------:R2:W-:Y:S02]  /*80f0*/  @P4 STG.E desc[UR12][R30.64], R11 ;  /* 0x0000000b1e004986 */ /* 0x0005e4000c10190c */
[----:B------:R-:W0:Y:S01]  /*8100*/  LDC.64 R50, c[0x0][0x3a0] ;  /* 0x0000e800ff327b82 */ /* 0x000e220000000a00 */
[----:B----4-:R-:W-:-:S05]  /*8110*/  @P4 IMAD.WIDE R54, R39, 0x4, R54 ;  /* 0x0000000427364825 */ /* 0x010fca00078e0236 */
[----:B------:R2:W-:Y:S02]  /*8120*/  @P4 STG.E desc[UR12][R54.64], R19 ;  /* 0x0000001336004986 */ /* 0x0005e4000c10190c */
[----:B------:R-:W4:Y:S01]  /*8130*/  LDC.64 R46, c[0x0][0x3a8] ;  /* 0x0000ea00ff2e7b82 */ /* 0x000f220000000a00 */
[----:B-1----:R-:W-:-:S05]  /*8140*/  @P4 IMAD.WIDE R52, R39, 0x4, R52 ;  /* 0x0000000427344825 */ /* 0x002fca00078e0234 */
[----:B------:R2:W-:Y:S02]  /*8150*/  @P4 STG.E desc[UR12][R52.64], R18 ;  /* 0x0000001234004986 */ /* 0x0005e4000c10190c */
[----:B------:R-:W1:Y:S01]  /*8160*/  @P5 LDC.64 R4, c[0x0][0x398] ;  /* 0x0000e600ff045b82 */ /* 0x000e620000000a00 */
[----:B---3--:R-:W-:-:S05]  /*8170*/  @P3 IMAD.WIDE R28, R40, 0x4, R28 ;  /* 0x00000004281c3825 */ /* 0x008fca00078e021c */
[----:B------:R2:W-:Y:S02]  /*8180*/  @P3 STG.E desc[UR12][R28.64], R10 ;  /* 0x0000000a1c003986 */ /* 0x0005e4000c10190c */
[----:B------:R-:W3:Y:S01]  /*8190*/  LDC.64 R42, c[0x0][0x3a0] ;  /* 0x0000e800ff2a7b82 */ /* 0x000ee20000000a00 */
[----:B0-----:R-:W-:-:S05]  /*81a0*/  @P3 IMAD.WIDE R50, R40, 0x4, R50 ;  /* 0x0000000428323825 */ /* 0x001fca00078e0232 */
[----:B------:R2:W-:Y:S02]  /*81b0*/  @P3 STG.E desc[UR12][R50.64], R21 ;  /* 0x0000001532003986 */ /* 0x0005e4000c10190c */
[----:B------:R-:W0:Y:S01]  /*81c0*/  LDC.64 R32, c[0x0][0x3a8] ;  /* 0x0000ea00ff207b82 */ /* 0x000e220000000a00 */
[----:B----4-:R-:W-:-:S05]  /*81d0*/  @P3 IMAD.WIDE R46, R40, 0x4, R46 ;  /* 0x00000004282e3825 */ /* 0x010fca00078e022e */
[----:B------:R2:W-:Y:S01]  /*81e0*/  @P3 STG.E desc[UR12][R46.64], R20 ;  /* 0x000000142e003986 */ /* 0x0005e2000c10190c */
[----:B-1----:R-:W-:-:S05]  /*81f0*/  @P5 IMAD.WIDE R4, R41, 0x4, R4 ;  /* 0x0000000429045825 */ /* 0x002fca00078e0204 */
[----:B------:R2:W-:Y:S01]  /*8200*/  @P5 STG.E desc[UR12][R4.64], R9 ;  /* 0x0000000904005986 */ /* 0x0005e2000c10190c */
[----:B---3--:R-:W-:-:S05]  /*8210*/  @P5 IMAD.WIDE R42, R41, 0x4, R42 ;  /* 0x00000004292a5825 */ /* 0x008fca00078e022a */
[----:B------:R2:W-:Y:S01]  /*8220*/  @P5 STG.E desc[UR12][R42.64], R34 ;  /* 0x000000222a005986 */ /* 0x0005e2000c10190c */
[----:B0-----:R-:W-:-:S05]  /*8230*/  @P5 IMAD.WIDE R32, R41, 0x4, R32 ;  /* 0x0000000429205825 */ /* 0x001fca00078e0220 */
[----:B------:R2:W-:Y:S01]  /*8240*/  @P5 STG.E desc[UR12][R32.64], R25 ;  /* 0x0000001920005986 */ /* 0x0005e2000c10190c */
[----:B------:R-:W-:Y:S05]  /*8250*/  @!P6 EXIT ;  /* 0x000000000000e94d */ /* 0x000fea0003800000 */
[----:B--2---:R-:W0:Y:S08]  /*8260*/  LDC.64 R2, c[0x0][0x398] ;  /* 0x0000e600ff027b82 */ /* 0x004e300000000a00 */
        /* <DEDUP_REMOVED lines=9> */
.L_x_379:
[----:B------:R-:W-:-:S13]  /*8300*/  ISETP.GE.AND P0, PT, R46, 0x1, PT ;  /* 0x000000012e00780c */ /* 0x000fda0003f06270 */
[----:B------:R-:W-:Y:S05]  /*8310*/  @!P0 EXIT ;  /* 0x000000000000894d */ /* 0x000fea0003800000 */
[----:B------:R-:W-:-:S13]  /*8320*/  ISETP.NE.AND P0, PT, R58, RZ, PT ;  /* 0x000000ff3a00720c */ /* 0x000fda0003f05270 */
[----:B------:R-:W-:Y:S05]  /*8330*/  @P0 BRA `(.L_x_483) ;  /* 0x0000003c00900947 */ /* 0x000fea0003800000 */
[----:B------:R-:W0:Y:S01]  /*8340*/  LDC.64 R2, c[0x0][0x380] ;  /* 0x0000e000ff027b82 */ /* 0x000e220000000a00 */
[----:B------:R-:W1:Y:S07]  /*8350*/  S2R R59, SR_TID.X ;  /* 0x00000000003b7919 */ /* 0x000e6e0000002100 */
[----:B------:R-:W2:Y:S08]  /*8360*/  LDC.64 R20, c[0x0][0x388] ;  /* 0x0000e200ff147b82 */ /* 0x000eb00000000a00 */
[----:B------:R-:W3:Y:S01]  /*8370*/  LDC.64 R22, c[0x0][0x390] ;  /* 0x0000e400ff167b82 */ /* 0x000ee20000000a00 */
[----:B0-----:R-:W-:-:S05]  /*8380*/  IMAD.WIDE.U32 R8, R0, 0x4, R2 ;  /* 0x0000000400087825 */ /* 0x001fca00078e0002 */
[----:B------:R0:W4:Y:S01]  /*8390*/  LDG.E.CONSTANT R6, desc[UR12][R8.64] ;  /* 0x0000000c08067981 */ /* 0x000122000c1e9900 */
[C---:B-1----:R-:W-:Y:S02]  /*83a0*/  LOP3.LUT R17, R59.reuse, 0x1f, RZ, 0xc0, !PT ;  /* 0x0000001f3b117812 */ /* 0x042fe400078ec0ff */
        /* <DEDUP_REMOVED lines=11> */
[----:B------:R-:W-:Y:S02]  /*8460*/  ISETP.GE.U32.AND P5, PT, R7, R46, PT ;  /* 0x0000002e0700720c */ /* 0x000fe40003fa6070 */
[----:B------:R-:W-:-:S02]  /*8470*/  IADD3 R11, PT, PT, R17, 0xc0, RZ ;  /* 0x000000c0110b7810 */ /* 0x000fc40007ffe0ff */
[-C--:B------:R-:W-:Y:S01]  /*8480*/  ISETP.GE.U32.AND P3, PT, R5, R46.reuse, PT ;  /* 0x0000002e0500720c */ /* 0x080fe20003f66070 */
[--C-:B------:R-:W-:Y:S01]  /*8490*/  IMAD.X R5, RZ, RZ, R9.reuse, P4 ;  /* 0x000000ffff057224 */ /* 0x100fe200020e0609 */
[-C--:B------:R-:W-:Y:S02]  /*84a0*/  ISETP.GE.U32.AND P4, PT, R11, R46.reuse, PT ;  /* 0x0000002e0b00720c */ /* 0x080fe40003f86070 */
[----:B------:R-:W-:Y:S01]  /*84b0*/  ISETP.GE.U32.AND P1, PT, R3, R46, PT ;  /* 0x0000002e0300720c */ /* 0x000fe20003f26070 */
[----:B------:R-:W-:-:S04]  /*84c0*/  @!P0 IMAD.WIDE.U32 R2, R17, 0x4, R8 ;  /* 0x0000000411028825 */ /* 0x000fc800078e0008 */
[C---:B0-----:R-:W-:Y:S02]  /*84d0*/  VIADD R9, R17.reuse, 0xe0 ;  /* 0x000000e011097836 */ /* 0x041fe40000000000 */
[----:B------:R-:W-:Y:S02]  /*84e0*/  VIADD R15, R17, 0x100 ;  /* 0x00000100110f7836 */ /* 0x000fe40000000000 */
[----:B----4-:R-:W-:Y:S02]  /*84f0*/  IMAD.MOV.U32 R10, RZ, RZ, R6 ;  /* 0x000000ffff0a7224 */ /* 0x010fe400078e0006 */
[----:B------:R0:W4:Y:S02]  /*8500*/  @!P0 LDG.E.CONSTANT R6, desc[UR12][R2.64] ;  /* 0x0000000c02068981 */ /* 0x000124000c1e9900 */
[--C-:B------:R-:W-:Y:S01]  /*8510*/  IMAD.MOV.U32 R11, RZ, RZ, R10.reuse ;  /* 0x000000ffff0b7224 */ /* 0x100fe200078e000a */
[----:B------:R-:W-:Y:S01]  /*8520*/  MOV R12, R10 ;  /* 0x0000000a000c7202 */ /* 0x000fe20000000f00 */
[----:B------:R-:W-:-:S02]  /*8530*/  IMAD.MOV.U32 R13, RZ, RZ, R10 ;  /* 0x000000ffff0d7224 */ /* 0x000fc400078e000a */
[--C-:B------:R-:W-:Y:S02]  /*8540*/  IMAD.MOV.U32 R14, RZ, RZ, R10.reuse ;  /* 0x000000ffff0e7224 */ /* 0x100fe400078e000a */
[----:B------:R-:W5:Y:S01]  /*8550*/  @!P6 LDG.E.CONSTANT R11, desc[UR12][R4.64+0x80] ;  /* 0x0000800c040be981 */ /* 0x000f62000c1e9900 */
[-C--:B------:R-:W-:Y:S01]  /*8560*/  ISETP.GE.U32.AND P6, PT, R15, R46.reuse, PT ;  /* 0x0000002e0f00720c */ /* 0x080fe20003fc6070 */
[--C-:B------:R-:W-:Y:S02]  /*8570*/  IMAD.MOV.U32 R16, RZ, RZ, R10.reuse ;  /* 0x000000ffff107224 */ /* 0x100fe400078e000a */
[----:B------:R-:W5:Y:S01]  /*8580*/  @!P5 LDG.E.CONSTANT R12, desc[UR12][R4.64+0x100] ;  /* 0x0001000c040cd981 */ /* 0x000f62000c1e9900 */
[----:B------:R-:W-:Y:S01]  /*8590*/  ISETP.GE.U32.AND P5, PT, R9, R46, PT ;  /* 0x0000002e0900720c */ /* 0x000fe20003fa6070 */
[--C-:B------:R-:W-:Y:S02]  /*85a0*/  IMAD.MOV.U32 R18, RZ, RZ, R10.reuse ;  /* 0x000000ffff127224 */ /* 0x100fe400078e000a */
[----:B------:R-:W-:Y:S01]  /*85b0*/  IMAD.MOV.U32 R19, RZ, RZ, R10 ;  /* 0x000000ffff137224 */ /* 0x000fe200078e000a */
[----:B------:R-:W5:Y:S04]  /*85c0*/  @!P1 LDG.E.CONSTANT R13, desc[UR12][R4.64+0x180] ;  /* 0x0001800c040d9981 */ /* 0x000f68000c1e9900 */
[----:B------:R-:W5:Y:S04]  /*85d0*/  @!P2 LDG.E.CONSTANT R14, desc[UR12][R4.64+0x200] ;  /* 0x0002000c040ea981 */ /* 0x000f68000c1e9900 */
[----:B------:R-:W5:Y:S04]  /*85e0*/  @!P3 LDG.E.CONSTANT R16, desc[UR12][R4.64+0x280] ;  /* 0x0002800c0410b981 */ /* 0x000f68000c1e9900 */
[----:B------:R-:W5:Y:S04]  /*85f0*/  @!P4 LDG.E.CONSTANT R18, desc[UR12][R4.64+0x300] ;  /* 0x0003000c0412c981 */ /* 0x000f68000c1e9900 */
[----:B------:R-:W5:Y:S04]  /*8600*/  @!P5 LDG.E.CONSTANT R19, desc[UR12][R4.64+0x380] ;  /* 0x0003800c0413d981 */ /* 0x000f68000c1e9900 */
[----:B------:R-:W5:Y:S01]  /*8610*/  @!P6 LDG.E.CONSTANT R10, desc[UR12][R4.64+0x400] ;  /* 0x0004000c040ae981 */ /* 0x000f62000c1e9900 */
[----:B------:R-:W1:Y:S01]  /*8620*/  S2R R8, SR_LANEID ;  /* 0x0000000000087919 */ /* 0x000e620000000000 */
[----:B0-----:R-:W0:Y:S01]  /*8630*/  S2R R3, SR_CgaCtaId ;  /* 0x0000000000037919 */ /* 0x001e220000008800 */
[----:B------:R-:W-:-:S02]  /*8640*/  SHF.R.U32.HI R9, RZ, 0x5, R59 ;  /* 0x00000005ff097819 */ /* 0x000fc4000001163b */
[----:B------:R-:W-:Y:S01]  /*8650*/  MOV R28, 0x400 ;  /* 0x00000400001c7802 */ /* 0x000fe20000000f00 */
[----:B--2---:R-:W-:-:S04]  /*8660*/  IMAD.WIDE.U32 R20, R0, 0x4, R20 ;  /* 0x0000000400147825 */ /* 0x004fc800078e0014 */
[----:B---3--:R-:W-:-:S04]  /*8670*/  IMAD.WIDE.U32 R22, R0, 0x4, R22 ;  /* 0x0000000400167825 */ /* 0x008fc800078e0016 */
[----:B-1----:R-:W-:Y:S01]  /*8680*/  IMAD R15, R9, 0x120, R8 ;  /* 0x00000120090f7824 */ /* 0x002fe200078e0208 */
[----:B0-----:R-:W-:-:S04]  /*8690*/  LEA R28, R3, R28, 0x18 ;  /* 0x0000001c031c7211 */ /* 0x001fc800078ec0ff */
[----:B------:R-:W-:-:S05]  /*86a0*/  LEA R29, R15, R28, 0x2 ;  /* 0x0000001c0f1d7211 */ /* 0x000fca00078e10ff */
[----:B------:R-:W-:Y:S01]  /*86b0*/  IMAD R0, R8, 0x20, R29 ;  /* 0x0000002008007824 */ /* 0x000fe200078e021d */
[----:B----4-:R-:W-:Y:S04]  /*86c0*/  STS [R29], R6 ;  /* 0x000000061d007388 */ /* 0x010fe80000000800 */
[----:B-----5:R-:W-:Y:S04]  /*86d0*/  STS [R29+0x80], R11 ;  /* 0x0000800b1d007388 */ /* 0x020fe80000000800 */
        /* <DEDUP_REMOVED lines=10> */
[----:B------:R-:W-:Y:S04]  /*8780*/  LDS R52, [R0+0x8] ;  /* 0x0000080000347984 */ /* 0x000fe80000000800 */
[----:B------:R-:W2:Y:S04]  /*8790*/  LDS R53, [R0+0xc] ;  /* 0x00000c0000357984 */ /* 0x000ea80000000800 */
[----:B------:R-:W-:Y:S04]  /*87a0*/  LDS R51, [R0+0x10] ;  /* 0x0000100000337984 */ /* 0x000fe80000000800 */
[----:B------:R-:W-:Y:S04]  /*87b0*/  LDS R47, [R0+0x14] ;  /* 0x00001400002f7984 */ /* 0x000fe80000000800 */
[----:B------:R-:W-:Y:S04]  /*87c0*/  LDS R4, [R0+0x18] ;  /* 0x0000180000047984 */ /* 0x000fe80000000800 */
[----:B------:R-:W3:Y:S04]  /*87d0*/  LDS R3, [R0+0x1c] ;  /* 0x00001c0000037984 */ /* 0x000ee80000000800 */
[----:B------:R4:W5:Y:S01]  /*87e0*/  LDS R2, [R0+0x20] ;  /* 0x0000200000027984 */ /* 0x0009620000000800 */
[----:B------:R-:W-:Y:S06]  /*87f0*/  BAR.SYNC.DEFER_BLOCKING 0x0 ;  /* 0x0000000000007b1d */ /* 0x000fec0000010000 */
[----:B0-----:R-:W4:Y:S04]  /*8800*/  LDG.E R10, desc[UR12][R20.64] ;  /* 0x0000000c140a7981 */ /* 0x001f28000c1e1900 */
[----:B------:R-:W2:Y:S01]  /*8810*/  LDG.E R11, desc[UR12][R22.64] ;  /* 0x0000000c160b7981 */ /* 0x000ea2000c1e1900 */
[----:B------:R-:W-:-:S04]  /*8820*/  IMAD.WIDE.U32 R12, R17, 0x4, R20 ;  /* 0x00000004110c7825 */ /* 0x000fc800078e0014 */
[----:B------:R-:W-:-:S04]  /*8830*/  IMAD.WIDE.U32 R16, R17, 0x4, R22 ;  /* 0x0000000411107825 */ /* 0x000fc800078e0016 */
[----:B----4-:R-:W-:Y:S02]  /*8840*/  IMAD.MOV.U32 R18, RZ, RZ, R10 ;  /* 0x000000ffff127224 */ /* 0x010fe400078e000a */
[----:B------:R-:W4:Y:S01]  /*8850*/  @!P0 LDG.E R10, desc[UR12][R12.64] ;  /* 0x0000000c0c0a8981 */ /* 0x000f22000c1e1900 */
[----:B--2---:R-:W-:-:S03]  /*8860*/  IMAD.MOV.U32 R19, RZ, RZ, R11 ;  /* 0x000000ffff137224 */ /* 0x004fc600078e000b */
[----:B------:R-:W4:Y:S01]  /*8870*/  @!P0 LDG.E R11, desc[UR12][R16.64] ;  /* 0x0000000c100b8981 */ /* 0x000f22000c1e1900 */
[----:B------:R-:W-:Y:S01]  /*8880*/  ISETP.GE.U32.AND P0, PT, R25, R46, PT ;  /* 0x0000002e1900720c */ /* 0x000fe20003f06070 */
[--C-:B------:R-:W-:Y:S02]  /*8890*/  IMAD.MOV.U32 R26, RZ, RZ, R18.reuse ;  /* 0x000000ffff1a7224 */ /* 0x100fe400078e0012 */
[----:B------:R-:W-:Y:S01]  /*88a0*/  IMAD.MOV.U32 R27, RZ, RZ, R19 ;  /* 0x000000ffff1b7224 */ /* 0x000fe200078e0013 */
[----:B------:R-:W-:Y:S01]  /*88b0*/  MOV R24, R18 ;  /* 0x0000001200187202 */ /* 0x000fe20000000f00 */
[--C-:B------:R-:W-:Y:S01]  /*88c0*/  IMAD.MOV.U32 R22, RZ, RZ, R18.reuse ;  /* 0x000000ffff167224 */ /* 0x100fe200078e0012 */
[----:B------:R-:W-:Y:S01]  /*88d0*/  MOV R25, R19 ;  /* 0x0000001300197202 */ /* 0x000fe20000000f00 */
[--C-:B------:R-:W-:Y:S02]  /*88e0*/  IMAD.MOV.U32 R20, RZ, RZ, R18.reuse ;  /* 0x000000ffff147224 */ /* 0x100fe400078e0012 */
[----:B------:R-:W-:-:S02]  /*88f0*/  IMAD.MOV.U32 R34, RZ, RZ, R18 ;  /* 0x000000ffff227224 */ /* 0x000fc400078e0012 */
[--C-:B------:R-:W-:Y:S01]  /*8900*/  IMAD.MOV.U32 R32, RZ, RZ, R18.reuse ;  /* 0x000000ffff207224 */ /* 0x100fe200078e0012 */
[----:B------:R-:W2:Y:S04]  /*8910*/  @!P1 LDG.E R22, desc[UR12][R12.64+0x180] ;  /* 0x0001800c0c169981 */ /* 0x000ea8000c1e1900 */
[----:B------:R-:W5:Y:S04]  /*8920*/  @!P0 LDG.E R26, desc[UR12][R12.64+0x80] ;  /* 0x0000800c0c1a8981 */ /* 0x000f68000c1e1900 */
[----:B------:R-:W5:Y:S01]  /*8930*/  @!P0 LDG.E R27, desc[UR12][R16.64+0x80] ;  /* 0x0000800c101b8981 */ /* 0x000f62000c1e1900 */
[----:B------:R-:W-:Y:S01]  /*8940*/  ISETP.GE.U32.AND P0, PT, R7, R46, PT ;  /* 0x0000002e0700720c */ /* 0x000fe20003f06070 */
[----:B------:R-:W-:-:S02]  /*8950*/  IMAD.MOV.U32 R30, RZ, RZ, R18 ;  /* 0x000000ffff1e7224 */ /* 0x000fc400078e0012 */
[--C-:B------:R-:W-:Y:S01]  /*8960*/  IMAD.MOV.U32 R23, RZ, RZ, R19.reuse ;  /* 0x000000ffff177224 */ /* 0x100fe200078e0013 */
[----:B------:R-:W2:Y:S01]  /*8970*/  @!P2 LDG.E R20, desc[UR12][R12.64+0x200] ;  /* 0x0002000c0c14a981 */ /* 0x000ea2000c1e1900 */
[--C-:B------:R-:W-:Y:S02]  /*8980*/  IMAD.MOV.U32 R21, RZ, RZ, R19.reuse ;  /* 0x000000ffff157224 */ /* 0x100fe400078e0013 */
[--C-:B------:R-:W-:Y:S01]  /*8990*/  IMAD.MOV.U32 R35, RZ, RZ, R19.reuse ;  /* 0x000000ffff237224 */ /* 0x100fe200078e0013 */
[----:B------:R-:W2:Y:S01]  /*89a0*/  @!P3 LDG.E R34, desc[UR12][R12.64+0x280] ;  /* 0x0002800c0c22b981 */ /* 0x000ea2000c1e1900 */
[--C-:B------:R-:W-:Y:S02]  /*89b0*/  IMAD.MOV.U32 R33, RZ, RZ, R19.reuse ;  /* 0x000000ffff217224 */ /* 0x100fe400078e0013 */
[----:B------:R-:W-:Y:S01]  /*89c0*/  IMAD.MOV.U32 R31, RZ, RZ, R19 ;  /* 0x000000ffff1f7224 */ /* 0x000fe200078e0013 */
[----:B------:R-:W2:Y:S04]  /*89d0*/  @!P4 LDG.E R32, desc[UR12][R12.64+0x300] ;  /* 0x0003000c0c20c981 */ /* 0x000ea8000c1e1900 */
        /* <DEDUP_REMOVED lines=9> */
[----:B------:R0:W2:Y:S01]  /*8a70*/  @!P6 LDG.E R19, desc[UR12][R16.64+0x400] ;  /* 0x0004000c1013e981 */ /* 0x0000a2000c1e1900 */
[----:B------:R-:W-:Y:S01]  /*8a80*/  LEA R29, R15, R29, 0x2 ;  /* 0x0000001d0f1d7211 */ /* 0x000fe200078e10ff */
[----:B------:R-:W-:-:S04]  /*8a90*/  IMAD R15, R8, 0x8, R15 ;  /* 0x00000008080f7824 */ /* 0x000fc800078e020f */
[----:B------:R-:W-:Y:S02]  /*8aa0*/  IMAD R0, R15, 0x4, R0 ;  /* 0x000000040f007824 */ /* 0x000fe400078e0200 */
[C---:B0-----:R-:W-:Y:S01]  /*8ab0*/  IMAD R17, R59.reuse, 0x4, R28 ;  /* 0x000000043b117824 */ /* 0x041fe200078e021c */
[C---:B------:R-:W-:Y:S01]  /*8ac0*/  ISETP.NE.AND P2, PT, R59.reuse, RZ, PT ;  /* 0x000000ff3b00720c */ /* 0x040fe20003f45270 */
[----:B------:R-:W-:Y:S01]  /*8ad0*/  IMAD R13, R59, 0x9, RZ ;  /* 0x000000093b0d7824 */ /* 0x000fe200078e02ff */
[----:B-1----:R-:W-:-:S03]  /*8ae0*/  ISETP.NE.AND P3, PT, R6, R5, PT ;  /* 0x000000050600720c */ /* 0x002fc60003f65270 */
[C---:B------:R-:W-:Y:S01]  /*8af0*/  VIADD R15, R13.reuse, 0x1 ;  /* 0x000000010d0f7836 */ /* 0x040fe20000000000 */
[----:B------:R-:W-:Y:S01]  /*8b00*/  ISETP.NE.AND P1, PT, R13, R46, PT ;  /* 0x0000002e0d00720c */ /* 0x000fe20003f25270 */
[----:B------:R-:W-:-:S03]  /*8b10*/  IMAD.MOV.U32 R7, RZ, RZ, 0x1 ;  /* 0x00000001ff077424 */ /* 0x000fc600078e00ff */
[----:B------:R-:W-:Y:S02]  /*8b20*/  ISETP.EQ.OR P6, PT, R15, R46, P3 ;  /* 0x0000002e0f00720c */ /* 0x000fe40001fc2670 */
[----:B------:R-:W-:Y:S02]  /*8b30*/  IADD3 R15, PT, PT, R13, 0x2, RZ ;  /* 0x000000020d0f7810 */ /* 0x000fe40007ffe0ff */
[----:B------:R-:W-:Y:S02]  /*8b40*/  P2R R56, PR, RZ, 0x8 ;  /* 0x00000008ff387803 */ /* 0x000fe40000000000 */
[----:B------:R-:W-:-:S04]  /*8b50*/  ISETP.NE.AND P3, PT, R52, R53, PT ;  /* 0x000000353400720c */ /* 0x000fc80003f65270 */
[----:B------:R-:W-:Y:S02]  /*8b60*/  P2R R55, PR, RZ, 0x8 ;  /* 0x00000008ff377803 */ /* 0x000fe40000000000 */
[----:B---3--:R-:W-:Y:S01]  /*8b70*/  ISETP.NE.AND P5, PT, R4, R3, PT ;  /* 0x000000030400720c */ /* 0x008fe20003fa5270 */
[----:B------:R-:W-:Y:S01]  /*8b80*/  IMAD.MOV.U32 R54, RZ, RZ, 0x9 ;  /* 0x00000009ff367424 */ /* 0x000fe200078e00ff */
[----:B------:R-:W-:Y:S01]  /*8b90*/  BSSY.RECONVERGENT B0, `(.L_x_484) ;  /* 0x0000048000007945 */ /* 0x000fe20003800200 */
[----:B----4-:R-:W-:Y:S04]  /*8ba0*/  STS.64 [R29], R10 ;  /* 0x0000000a1d007388 */ /* 0x010fe80000000a00 */
[----:B-----5:R-:W-:Y:S04]  /*8bb0*/  STS.64 [R29+0x100], R26 ;  /* 0x0001001a1d007388 */ /* 0x020fe80000000a00 */
[----:B--2---:R-:W-:Y:S04]  /*8bc0*/  STS.64 [R29+0x200], R24 ;  /* 0x000200181d007388 */ /* 0x004fe80000000a00 */
        /* <DEDUP_REMOVED lines=15> */
[----:B------:R0:W-:Y:S01]  /*8cc0*/  LDS.64 R10, [R0+0x40] ;  /* 0x00004000000a7984 */ /* 0x0001e20000000a00 */
[----:B------:R-:W-:Y:S06]  /*8cd0*/  BAR.SYNC.DEFER_BLOCKING 0x0 ;  /* 0x0000000000007b1d */ /* 0x000fec0000010000 */
[----:B------:R-:W-:Y:S02]  /*8ce0*/  STS [R17+0x4a8], R2 ;  /* 0x0004a80211007388 */ /* 0x000fe40000000800 */
[----:B------:R-:W-:Y:S06]  /*8cf0*/  BAR.SYNC.DEFER_BLOCKING 0x0 ;  /* 0x0000000000007b1d */ /* 0x000fec0000010000 */
[----:B------:R1:W2:Y:S01]  /*8d00*/  @P2 LDS R50, [R17+0x4a4] ;  /* 0x0004a40011322984 */ /* 0x0002a20000000800 */
[----:B0-----:R-:W-:Y:S01]  /*8d10*/  SEL R0, RZ, 0x1, P1 ;  /* 0x00000001ff007807 */ /* 0x001fe20000800000 */
[----:B-1----:R-:W-:Y:S01]  /*8d20*/  VIADD R17, R13, 0x6 ;  /* 0x000000060d117836 */ /* 0x002fe20000000000 */
[----:B--2---:R-:W-:-:S04]  /*8d30*/  @P2 ISETP.NE.AND P0, PT, R50, R6, PT ;  /* 0x000000063200220c */ /* 0x004fc80003f05270 */
[----:B------:R-:W-:Y:S02]  /*8d40*/  @P2 SEL R7, RZ, 0x1, !P0 ;  /* 0x00000001ff072807 */ /* 0x000fe40004000000 */
[----:B------:R-:W-:Y:S02]  /*8d50*/  ISETP.NE.AND P0, PT, R5, R52, PT ;  /* 0x000000340500720c */ /* 0x000fe40003f05270 */
[----:B------:R-:W-:Y:S02]  /*8d60*/  @P2 SEL R0, R0, R7, !P1 ;  /* 0x0000000700002207 */ /* 0x000fe40004800000 */
[----:B------:R-:W-:-:S03]  /*8d70*/  ISETP.EQ.OR P0, PT, R15, R46, P0 ;  /* 0x0000002e0f00720c */ /* 0x000fc60000702670 */
[----:B------:R-:W-:Y:S01]  /*8d80*/  VIADD R12, R0, 0x1 ;  /* 0x00000001000c7836 */ /* 0x000fe20000000000 */
[----:B------:R-:W-:Y:S01]  /*8d90*/  SEL R7, RZ, 0x1, !P0 ;  /* 0x00000001ff077807 */ /* 0x000fe20004000000 */
[----:B------:R-:W-:-:S04]  /*8da0*/  @!P6 IMAD.MOV R12, RZ, RZ, R0 ;  /* 0x000000ffff0ce224 */ /* 0x000fc800078e0200 */
[----:B------:R-:W-:Y:S01]  /*8db0*/  IMAD.IADD R12, R7, 0x1, R12 ;  /* 0x00000001070c7824 */ /* 0x000fe200078e020c */
[----:B------:R-:W-:Y:S02]  /*8dc0*/  IADD3 R7, PT, PT, R13, 0x3, RZ ;  /* 0x000000030d077810 */ /* 0x000fe40007ffe0ff */
[----:B------:R-:W-:Y:S02]  /*8dd0*/  P2R R16, PR, RZ, 0x1 ;  /* 0x00000001ff107803 */ /* 0x000fe40000000000 */
[----:B------:R-:W-:Y:S01]  /*8de0*/  ISETP.EQ.OR P3, PT, R7, R46, P3 ;  /* 0x0000002e0700720c */ /* 0x000fe20001f62670 */
[----:B------:R-:W-:Y:S01]  /*8df0*/  VIADD R7, R13, 0x4 ;  /* 0x000000040d077836 */ /* 0x000fe20000000000 */
[----:B------:R-:W-:Y:S02]  /*8e00*/  ISETP.NE.AND P0, PT, R53, R51, PT ;  /* 0x000000333500720c */ /* 0x000fe40003f05270 */
[----:B------:R-:W-:Y:S02]  /*8e10*/  ISETP.NE.AND P2, PT, R47, R4, PT ;  /* 0x000000042f00720c */ /* 0x000fe40003f45270 */
[----:B------:R-:W-:Y:S01]  /*8e20*/  ISETP.EQ.OR P4, PT, R7, R46, P0 ;  /* 0x0000002e0700720c */ /* 0x000fe20000782670 */
[----:B------:R-:W-:Y:S01]  /*8e30*/  VIADD R15, R13, 0x5 ;  /* 0x000000050d0f7836 */ /* 0x000fe20000000000 */
[----:B------:R-:W-:-:S02]  /*8e40*/  ISETP.NE.AND P1, PT, R51, R47, PT ;  /* 0x0000002f3300720c */ /* 0x000fc40003f25270 */
[-C--:B------:R-:W-:Y:S01]  /*8e50*/  ISETP.EQ.OR P2, PT, R17, R46.reuse, P2 ;  /* 0x0000002e1100720c */ /* 0x080fe20001742670 */
[----:B------:R-:W-:Y:S01]  /*8e60*/  VIADD R17, R12, 0x1 ;  /* 0x000000010c117836 */ /* 0x000fe20000000000 */
[----:B------:R-:W-:Y:S01]  /*8e70*/  IADD3 R13, PT, PT, R13, 0x7, RZ ;  /* 0x000000070d0d7810 */ /* 0x000fe20007ffe0ff */
[----:B------:R-:W-:Y:S01]  /*8e80*/  @!P3 IMAD.MOV R17, RZ, RZ, R12 ;  /* 0x000000ffff11b224 */ /* 0x000fe200078e020c */
[-C--:B------:R-:W-:Y:S02]  /*8e90*/  ISETP.EQ.OR P1, PT, R15, R46.reuse, P1 ;  /* 0x0000002e0f00720c */ /* 0x080fe40000f22670 */
[----:B------:R-:W-:Y:S01]  /*8ea0*/  P2R R19, PR, RZ, 0x1 ;  /* 0x00000001ff137803 */ /* 0x000fe20000000000 */
[----:B------:R-:W-:Y:S01]  /*8eb0*/  VIADD R14, R17, 0x1 ;  /* 0x00000001110e7836 */ /* 0x000fe20000000000 */
[----:B------:R-:W-:Y:S01]  /*8ec0*/  ISETP.EQ.OR P0, PT, R13, R46, P5 ;  /* 0x0000002e0d00720c */ /* 0x000fe20002f02670 */
[----:B------:R-:W-:Y:S01]  /*8ed0*/  @!P4 IMAD.MOV R14, RZ, RZ, R17 ;  /* 0x000000ffff0ec224 */ /* 0x000fe200078e0211 */
[----:B------:R-:W-:-:S02]  /*8ee0*/  SEL R12, RZ, 0x1, !P1 ;  /* 0x00000001ff0c7807 */ /* 0x000fc40004800000 */
[----:B------:R-:W-:-:S04]  /*8ef0*/  SEL R15, RZ, 0x1, !P2 ;  /* 0x00000001ff0f7807 */ /* 0x000fc80005000000 */
[----:B------:R-:W-:Y:S01]  /*8f00*/  IADD3 R12, PT, PT, R15, R14, R12 ;  /* 0x0000000e0f0c7210 */ /* 0x000fe20007ffe00c */
[----:B------:R-:W-:Y:S01]  /*8f10*/  IMAD R13, R59, R54, 0x7 ;  /* 0x000000073b0d7424 */ /* 0x000fe200078e0236 */
[----:B------:R-:W-:Y:S01]  /*8f20*/  MOV R15, R44 ;  /* 0x0000002c000f7202 */ /* 0x000fe20000000f00 */
[----:B------:R-:W-:Y:S02]  /*8f30*/  IMAD.MOV.U32 R7, RZ, RZ, R48 ;  /* 0x000000ffff077224 */ /* 0x000fe400078e0030 */
[----:B------:R-:W-:Y:S02]  /*8f40*/  VIADD R20, R12, 0x1 ;  /* 0x000000010c147836 */ /* 0x000fe40000000000 */
[----:B------:R-:W-:Y:S01]  /*8f50*/  @!P0 IMAD.MOV R20, RZ, RZ, R12 ;  /* 0x000000ffff148224 */ /* 0x000fe200078e020c */
[----:B------:R-:W-:Y:S01]  /*8f60*/  ISETP.NE.AND P0, PT, R16, RZ, PT ;  /* 0x000000ff1000720c */ /* 0x000fe20003f05270 */
[----:B------:R-:W-:Y:S02]  /*8f70*/  IMAD.MOV.U32 R12, RZ, RZ, R44 ;  /* 0x000000ffff0c7224 */ /* 0x000fe400078e002c */
[----:B------:R-:W-:Y:S01]  /*8f80*/  IMAD.MOV.U32 R14, RZ, RZ, R45 ;  /* 0x000000ffff0e7224 */ /* 0x000fe200078e002d */
[----:B------:R-:W-:Y:S09]  /*8f90*/  @P6 BRA `(.L_x_485) ;  /* 0x00000000001c6947 */ /* 0x000ff20003800000 */
[----:B------:R-:W-:Y:S01]  /*8fa0*/  FSETP.GT.AND P6, PT, R7, R44, PT ;  /* 0x0000002c0700720b */ /* 0x000fe20003fc4000 */
[----:B------:R-:W-:Y:S02]  /*8fb0*/  IMAD.MOV.U32 R12, RZ, RZ, R48 ;  /* 0x000000ffff0c7224 */ /* 0x000fe400078e0030 */
[----:B------:R-:W-:Y:S02]  /*8fc0*/  IMAD.MOV.U32 R15, RZ, RZ, R7 ;  /* 0x000000ffff0f7224 */ /* 0x000fe400078e0007 */
[----:B------:R-:W-:-:S08]  /*8fd0*/  IMAD.MOV.U32 R14, RZ, RZ, R49 ;  /* 0x000000ffff0e7224 */ /* 0x000fd000078e0031 */
[----:B------:R-:W-:Y:S01]  /*8fe0*/  @!P6 IMAD.MOV.U32 R12, RZ, RZ, R44 ;  /* 0x000000ffff0ce224 */ /* 0x000fe200078e002c */
[----:B------:R-:W-:Y:S01]  /*8ff0*/  @!P6 MOV R15, R44 ;  /* 0x0000002c000fe202 */ /* 0x000fe20000000f00 */
[----:B------:R-:W-:-:S07]  /*9000*/  @!P6 IMAD.MOV.U32 R14, RZ, RZ, R45 ;  /* 0x000000ffff0ee224 */ /* 0x000fce00078e002d */
.L_x_485:
[----:B------:R-:W-:Y:S05]  /*9010*/  BSYNC.RECONVERGENT B0 ;  /* 0x0000000000007941 */ /* 0x000fea0003800200 */
.L_x_484:
[----:B------:R-:W-:Y:S01]  /*9020*/  BSSY.RECONVERGENT B0, `(.L_x_486) ;  /* 0x000000c000007945 */ /* 0x000fe20003800200 */
[--C-:B------:R-:W-:Y:S02]  /*9030*/  IMAD.MOV.U32 R16, RZ, RZ, R42.reuse ;  /* 0x000000ffff107224 */ /* 0x100fe400078e002a */
[----:B------:R-:W-:Y:S02]  /*9040*/  IMAD.MOV.U32 R17, RZ, RZ, R42 ;  /* 0x000000ffff117224 */ /* 0x000fe400078e002a */
[----:B------:R-:W-:Y:S01]  /*9050*/  IMAD.MOV.U32 R18, RZ, RZ, R43 ;  /* 0x000000ffff127224 */ /* 0x000fe200078e002b */
        /* <DEDUP_REMOVED lines=8> */
.L_x_487:
[----:B------:R-:W-:Y:S05]  /*90e0*/  BSYNC.RECONVERGENT B0 ;  /* 0x0000000000007941 */ /* 0x000fea0003800200 */
.L_x_486:
[----:B------:R-:W-:Y:S01]  /*90f0*/  BSSY.RECONVERGENT B0, `(.L_x_488) ;  /* 0x000000c000007945 */ /* 0x000fe20003800200 */
[----:B------:R-:W-:Y:S01]  /*9100*/  IMAD.MOV.U32 R12, RZ, RZ, R40 ;  /* 0x000000ffff0c7224 */ /* 0x000fe200078e0028 */
[----:B------:R-:W-:Y:S01]  /*9110*/  MOV R15, R40 ;  /* 0x00000028000f7202 */ /* 0x000fe20000000f00 */
        /* <DEDUP_REMOVED lines=9> */
.L_x_489:
[----:B------:R-:W-:Y:S05]  /*91b0*/  BSYNC.RECONVERGENT B0 ;  /* 0x0000000000007941 */ /* 0x000fea0003800200 */
.L_x_488:
        /* <DEDUP_REMOVED lines=12> */
.L_x_491:
[----:B------:R-:W-:Y:S05]  /*9280*/  BSYNC.RECONVERGENT B0 ;  /* 0x0000000000007941 */ /* 0x000fea0003800200 */
.L_x_490:
        /* <DEDUP_REMOVED lines=12> */
.L_x_493:
[----:B------:R-:W-:Y:S05]  /*9350*/  BSYNC.RECONVERGENT B0 ;  /* 0x0000000000007941 */ /* 0x000fea0003800200 */
.L_x_492:
        /* <DEDUP_REMOVED lines=12> */
.L_x_495:
[----:B------:R-:W-:Y:S05]  /*9420*/  BSYNC.RECONVERGENT B0 ;  /* 0x0000000000007941 */ /* 0x000fea0003800200 */
.L_x_494:
[----:B------:R-:W-:Y:S01]  /*9430*/  ISETP.EQ.OR P4, PT, R13, R46, P5 ;  /* 0x0000002e0d00720c */ /* 0x000fe20002f82670 */
[----:B------:R-:W-:Y:S01]  /*9440*/  IMAD R54, R59, R54, 0x8 ;  /* 0x000000083b367424 */ /* 0x000fe200078e0236 */
[----:B------:R-:W-:Y:S01]  /*9450*/  ISETP.NE.AND P3, PT, R3, R2, PT ;  /* 0x000000020300720c */ /* 0x000fe20003f65270 */
[----:B------:R-:W-:Y:S01]  /*9460*/  BSSY.RECONVERGENT B0, `(.L_x_496) ;  /* 0x000000e000007945 */ /* 0x000fe20003800200 */
[----:B------:R-:W-:Y:S01]  /*9470*/  IMAD.MOV.U32 R12, RZ, RZ, R32 ;  /* 0x000000ffff0c7224 */ /* 0x000fe200078e0020 */
[----:B------:R-:W-:Y:S01]  /*9480*/  MOV R15, R32 ;  /* 0x00000020000f7202 */ /* 0x000fe20000000f00 */
[----:B------:R-:W-:Y:S01]  /*9490*/  IMAD.MOV.U32 R14, RZ, RZ, R33 ;  /* 0x000000ffff0e7224 */ /* 0x000fe200078e0021 */
[----:B------:R-:W-:Y:S01]  /*94a0*/  ISETP.EQ.OR P3, PT, R54, R46, P3 ;  /* 0x0000002e3600720c */ /* 0x000fe20001f62670 */
[----:B------:R-:W-:-:S05]  /*94b0*/  VIADD R21, R20, 0x1 ;  /* 0x0000000114157836 */ /* 0x000fca0000000000 */
[----:B------:R-:W-:Y:S07]  /*94c0*/  @P4 BRA `(.L_x_497) ;  /* 0x00000000001c4947 */ /* 0x000fee0003800000 */
[----:B------:R-:W-:Y:S01]  /*94d0*/  FSETP.GT.AND P4, PT, R17, R32, PT ;  /* 0x000000201100720b */ /* 0x000fe20003f84000 */
[----:B------:R-:W-:Y:S02]  /*94e0*/  IMAD.MOV.U32 R12, RZ, RZ, R16 ;  /* 0x000000ffff0c7224 */ /* 0x000fe400078e0010 */
[----:B------:R-:W-:Y:S02]  /*94f0*/  IMAD.MOV.U32 R14, RZ, RZ, R18 ;  /* 0x000000ffff0e7224 */ /* 0x000fe400078e0012 */
[----:B------:R-:W-:-:S08]  /*9500*/  IMAD.MOV.U32 R15, RZ, RZ, R17 ;  /* 0x000000ffff0f7224 */ /* 0x000fd000078e0011 */
[----:B------:R-:W-:Y:S01]  /*9510*/  @!P4 MOV R12, R32 ;  /* 0x00000020000cc202 */ /* 0x000fe20000000f00 */
[----:B------:R-:W-:Y:S02]  /*9520*/  @!P4 IMAD.MOV.U32 R15, RZ, RZ, R32 ;  /* 0x000000ffff0fc224 */ /* 0x000fe400078e0020 */
[----:B------:R-:W-:-:S07]  /*9530*/  @!P4 IMAD.MOV.U32 R14, RZ, RZ, R33 ;  /* 0x000000ffff0ec224 */ /* 0x000fce00078e0021 */
.L_x_497:
[----:B------:R-:W-:Y:S05]  /*9540*/  BSYNC.RECONVERGENT B0 ;  /* 0x0000000000007941 */ /* 0x000fea0003800200 */
.L_x_496:
[----:B------:R-:W-:Y:S01]  /*9550*/  BSSY.RECONVERGENT B0, `(.L_x_498) ;  /* 0x000000d000007945 */ /* 0x000fe20003800200 */
[----:B------:R-:W-:Y:S01]  /*9560*/  IMAD.MOV.U32 R13, RZ, RZ, R10 ;  /* 0x000000ffff0d7224 */ /* 0x000fe200078e000a */
[----:B------:R-:W-:Y:S01]  /*9570*/  MOV R60, R11 ;  /* 0x0000000b003c7202 */ /* 0x000fe20000000f00 */
[----:B------:R-:W-:Y:S02]  /*9580*/  @!P3 IMAD.MOV R21, RZ, RZ, R20 ;  /* 0x000000ffff15b224 */ /* 0x000fe400078e0214 */
[----:B------:R-:W-:Y:S01]  /*9590*/  IMAD.MOV.U32 R61, RZ, RZ, R10 ;  /* 0x000000ffff3d7224 */ /* 0x000fe200078e000a */
[----:B------:R-:W-:Y:S06]  /*95a0*/  @P3 BRA `(.L_x_499) ;  /* 0x00000000001c3947 */ /* 0x000fec0003800000 */
[----:B------:R-:W-:Y:S01]  /*95b0*/  FSETP.GT.AND P3, PT, R15, R10, PT ;  /* 0x0000000a0f00720b */ /* 0x000fe20003f64000 */
[----:B------:R-:W-:Y:S02]  /*95c0*/  IMAD.MOV.U32 R13, RZ, RZ, R12 ;  /* 0x000000ffff0d7224 */ /* 0x000fe400078e000c */
[----:B------:R-:W-:Y:S02]  /*95d0*/  IMAD.MOV.U32 R60, RZ, RZ, R14 ;  /* 0x000000ffff3c7224 */ /* 0x000fe400078e000e */
[----:B------:R-:W-:-:S08]  /*95e0*/  IMAD.MOV.U32 R61, RZ, RZ, R15 ;  /* 0x000000ffff3d7224 */ /* 0x000fd000078e000f */
[--C-:B------:R-:W-:Y:S01]  /*95f0*/  @!P3 IMAD.MOV.U32 R13, RZ, RZ, R10.reuse ;  /* 0x000000ffff0db224 */ /* 0x100fe200078e000a */
[----:B------:R-:W-:Y:S01]  /*9600*/  @!P3 MOV R60, R11 ;  /* 0x0000000b003cb202 */ /* 0x000fe20000000f00 */
[----:B------:R-:W-:-:S07]  /*9610*/  @!P3 IMAD.MOV.U32 R61, RZ, RZ, R10 ;  /* 0x000000ffff3db224 */ /* 0x000fce00078e000a */
.L_x_499:
[----:B------:R-:W-:Y:S05]  /*9620*/  BSYNC.RECONVERGENT B0 ;  /* 0x0000000000007941 */ /* 0x000fea0003800200 */
.L_x_498:
[----:B------:R-:W0:Y:S01]  /*9630*/  SHFL.UP PT, R10, R13, 0x1, RZ ;  /* 0x042000000d0a7989 */ /* 0x000e2200000e00ff */
[----:B------:R-:W-:Y:S01]  /*9640*/  ISETP.GE.AND P4, PT, R8, 0x1, PT ;  /* 0x000000010800780c */ /* 0x000fe20003f86270 */
[----:B------:R-:W-:Y:S01]  /*9650*/  BSSY.RECONVERGENT B0, `(.L_x_500) ;  /* 0x00000af000007945 */ /* 0x000fe20003800200 */
[----:B------:R-:W-:Y:S01]  /*9660*/  ISETP.NE.AND P6, PT, R19, RZ, PT ;  /* 0x000000ff1300720c */ /* 0x000fe20003fc5270 */
[----:B------:R-:W1:Y:S01]  /*9670*/  SHFL.UP PT, R11, R60, 0x1, RZ ;  /* 0x042000003c0b7989 */ /* 0x000e6200000e00ff */
[----:B------:R-:W-:Y:S02]  /*9680*/  P2R R57, PR, RZ, 0x2 ;  /* 0x00000002ff397803 */ /* 0x000fe40000000000 */
[----:B------:R-:W-:Y:S02]  /*9690*/  ISETP.NE.AND P1, PT, R59, RZ, PT ;  /* 0x000000ff3b00720c */ /* 0x000fe40003f25270 */
[----:B0-----:R-:W-:-:S04]  /*96a0*/  FSETP.GEU.AND P3, PT, R61, R10, PT ;  /* 0x0000000a3d00720b */ /* 0x001fc80003f6e000 */
[----:B------:R-:W-:-:S04]  /*96b0*/  ISETP.EQ.AND P3, PT, R21, RZ, !P3 ;  /* 0x000000ff1500720c */ /* 0x000fc80005f62270 */
[----:B------:R-:W-:Y:S02]  /*96c0*/  @P4 FSEL R61, R10, R61, P3 ;  /* 0x0000003d0a3d4208 */ /* 0x000fe40001800000 */
[----:B------:R-:W0:Y:S01]  /*96d0*/  SHFL.UP PT, R10, R21, 0x1, RZ ;  /* 0x04200000150a7989 */ /* 0x000e2200000e00ff */
[----:B-1----:R-:W-:-:S03]  /*96e0*/  @P4 SEL R60, R11, R60, P3 ;  /* 0x0000003c0b3c4207 */ /* 0x002fc60001800000 */
[----:B------:R-:W1:Y:S04]  /*96f0*/  SHFL.UP PT, R12, R61, 0x2, RZ ;  /* 0x044000003d0c7989 */ /* 0x000e6800000e00ff */
[----:B------:R-:W2:Y:S01]  /*9700*/  SHFL.UP PT, R11, R60, 0x2, RZ ;  /* 0x044000003c0b7989 */ /* 0x000ea200000e00ff */
[----:B0-----:R-:W-:Y:S02]  /*9710*/  SEL R10, R10, RZ, P4 ;  /* 0x000000ff0a0a7207 */ /* 0x001fe40002000000 */
[----:B------:R-:W-:Y:S02]  /*9720*/  ISETP.GE.AND P4, PT, R8, 0x2, PT ;  /* 0x000000020800780c */ /* 0x000fe40003f86270 */
[----:B-1----:R-:W-:Y:S01]  /*9730*/  FSETP.GEU.AND P3, PT, R61, R12, PT ;  /* 0x0000000c3d00720b */ /* 0x002fe20003f6e000 */
[----:B------:R-:W-:-:S05]  /*9740*/  IMAD.IADD R10, R10, 0x1, R21 ;  /* 0x000000010a0a7824 */ /* 0x000fca00078e0215 */
[----:B------:R-:W-:-:S05]  /*9750*/  ISETP.EQ.AND P3, PT, R10, RZ, !P3 ;  /* 0x000000ff0a00720c */ /* 0x000fca0005f62270 */
[----:B--2---:R-:W-:Y:S02]  /*9760*/  @P4 SEL R60, R11, R60, P3 ;  /* 0x0000003c0b3c4207 */ /* 0x004fe40001800000 */
[----:B------:R-:W0:Y:S01]  /*9770*/  SHFL.UP PT, R11, R10, 0x2, RZ ;  /* 0x044000000a0b7989 */ /* 0x000e2200000e00ff */
[----:B------:R-:W-:-:S03]  /*9780*/  @P4 FSEL R61, R12, R61, P3 ;  /* 0x0000003d0c3d4208 */ /* 0x000fc60001800000 */
[----:B------:R-:W-:Y:S04]  /*9790*/  SHFL.UP PT, R13, R60, 0x4, RZ ;  /* 0x048000003c0d7989 */ /* 0x000fe800000e00ff */
[----:B------:R-:W1:Y:S01]  /*97a0*/  SHFL.UP PT, R12, R61, 0x4, RZ ;  /* 0x048000003d0c7989 */ /* 0x000e6200000e00ff */
[----:B0-----:R-:W-:Y:S02]  /*97b0*/  SEL R11, R11, RZ, P4 ;  /* 0x000000ff0b0b7207 */ /* 0x001fe40002000000 */
[----:B------:R-:W-:-:S03]  /*97c0*/  ISETP.GE.AND P4, PT, R8, 0x4, PT ;  /* 0x000000040800780c */ /* 0x000fc60003f86270 */
[----:B------:R-:W-:Y:S01]  /*97d0*/  IMAD.IADD R11, R10, 0x1, R11 ;  /* 0x000000010a0b7824 */ /* 0x000fe200078e020b */
[----:B-1----:R-:W-:-:S04]  /*97e0*/  FSETP.GEU.AND P3, PT, R61, R12, PT ;  /* 0x0000000c3d00720b */ /* 0x002fc80003f6e000 */
[----:B------:R-:W-:-:S05]  /*97f0*/  ISETP.EQ.AND P3, PT, R11, RZ, !P3 ;  /* 0x000000ff0b00720c */ /* 0x000fca0005f62270 */
[----:B------:R-:W-:Y:S02]  /*9800*/  @P4 FSEL R61, R12, R61, P3 ;  /* 0x0000003d0c3d4208 */ /* 0x000fe40001800000 */
[----:B------:R-:W0:Y:S01]  /*9810*/  SHFL.UP PT, R12, R11, 0x4, RZ ;  /* 0x048000000b0c7989 */ /* 0x000e2200000e00ff */
[----:B------:R-:W-:-:S03]  /*9820*/  @P4 SEL R60, R13, R60, P3 ;  /* 0x0000003c0d3c4207 */ /* 0x000fc60001800000 */
[----:B------:R-:W1:Y:S04]  /*9830*/  SHFL.UP PT, R10, R61, 0x8, RZ ;  /* 0x050000003d0a7989 */ /* 0x000e6800000e00ff */
[----:B------:R-:W2:Y:S01]  /*9840*/  SHFL.UP PT, R13, R60, 0x8, RZ ;  /* 0x050000003c0d7989 */ /* 0x000ea200000e00ff */
[----:B0-----:R-:W-:Y:S02]  /*9850*/  SEL R12, R12, RZ, P4 ;  /* 0x000000ff0c0c7207 */ /* 0x001fe40002000000 */
[----:B------:R-:W-:Y:S02]  /*9860*/  ISETP.GE.AND P4, PT, R8, 0x8, PT ;  /* 0x000000080800780c */ /* 0x000fe40003f86270 */
[----:B-1----:R-:W-:Y:S01]  /*9870*/  FSETP.GEU.AND P3, PT, R61, R10, PT ;  /* 0x0000000a3d00720b */ /* 0x002fe20003f6e000 */
[----:B------:R-:W-:-:S05]  /*9880*/  IMAD.IADD R12, R11, 0x1, R12 ;  /* 0x000000010b0c7824 */ /* 0x000fca00078e020c */
[----:B------:R-:W-:-:S05]  /*9890*/  ISETP.EQ.AND P3, PT, R12, RZ, !P3 ;  /* 0x000000ff0c00720c */ /* 0x000fca0005f62270 */
[----:B------:R-:W-:Y:S02]  /*98a0*/  @P4 FSEL R61, R10, R61, P3 ;  /* 0x0000003d0a3d4208 */ /* 0x000fe40001800000 */
[----:B------:R-:W0:Y:S01]  /*98b0*/  SHFL.UP PT, R10, R12, 0x8, RZ ;  /* 0x050000000c0a7989 */ /* 0x000e2200000e00ff */
[----:B--2---:R-:W-:-:S05]  /*98c0*/  @P4 SEL R60, R13, R60, P3 ;  /* 0x0000003c0d3c4207 */ /* 0x004fca0001800000 */
[----:B------:R-:W-:Y:S01]  /*98d0*/  SHFL.UP PT, R13, R60, 0x10, RZ ;  /* 0x060000003c0d7989 */ /* 0x000fe200000e00ff */
[----:B0-----:R-:W-:-:S03]  /*98e0*/  SEL R11, R10, RZ, P4 ;  /* 0x000000ff0a0b7207 */ /* 0x001fc60002000000 */
[----:B------:R-:W0:Y:S01]  /*98f0*/  SHFL.UP PT, R10, R61, 0x10, RZ ;  /* 0x060000003d0a7989 */ /* 0x000e2200000e00ff */
[----:B------:R-:W-:Y:S01]  /*9900*/  ISETP.NE.AND P4, PT, R8, 0x1f, PT ;  /* 0x0000001f0800780c */ /* 0x000fe20003f85270 */
[----:B------:R-:W-:Y:S01]  /*9910*/  IMAD.IADD R11, R12, 0x1, R11 ;  /* 0x000000010c0b7824 */ /* 0x000fe200078e020b */
[----:B0-----:R-:W-:-:S04]  /*9920*/  FSETP.GEU.AND P3, PT, R61, R10, PT ;  /* 0x0000000a3d00720b */ /* 0x001fc80003f6e000 */
[----:B------:R-:W-:-:S04]  /*9930*/  ISETP.EQ.AND P3, PT, R11, RZ, !P3 ;  /* 0x000000ff0b00720c */ /* 0x000fc80005f62270 */
[----:B------:R-:W-:Y:S02]  /*9940*/  FSEL R14, R10, R61, P3 ;  /* 0x0000003d0a0e7208 */ /* 0x000fe40001800000 */
[----:B------:R-:W0:Y:S01]  /*9950*/  SHFL.UP PT, R10, R11, 0x10, RZ ;  /* 0x060000000b0a7989 */ /* 0x000e2200000e00ff */
[----:B------:R-:W-:Y:S02]  /*9960*/  SEL R13, R13, R60, P3 ;  /* 0x0000003c0d0d7207 */ /* 0x000fe40001800000 */
[----:B------:R-:W-:Y:S01]  /*9970*/  ISETP.GE.AND P3, PT, R8, 0x10, PT ;  /* 0x000000100800780c */ /* 0x000fe20003f66270 */
[----:B------:R-:W-:-:S03]  /*9980*/  @!P4 IMAD R8, R9, 0xc, R28 ;  /* 0x0000000c0908c824 */ /* 0x000fc600078e021c */
[----:B------:R-:W-:Y:S02]  /*9990*/  FSEL R61, R61, R14, !P3 ;  /* 0x0000000e3d3d7208 */ /* 0x000fe40005800000 */
[----:B------:R-:W-:Y:S01]  /*99a0*/  @!P4 STS [R8+0x4], R14 ;  /* 0x0000040e0800c388 */ /* 0x000fe20000000800 */
[----:B------:R-:W-:-:S03]  /*99b0*/  SEL R60, R60, R13, !P3 ;  /* 0x0000000d3c3c7207 */ /* 0x000fc60005800000 */
[----:B------:R-:W-:Y:S01]  /*99c0*/  @!P4 STS [R8+0x8], R13 ;  /* 0x0000080d0800c388 */ /* 0x000fe20000000800 */
[----:B0-----:R-:W-:-:S05]  /*99d0*/  SEL R10, R10, RZ, P3 ;  /* 0x000000ff0a0a7207 */ /* 0x001fca0001800000 */
[----:B------:R-:W-:-:S05]  /*99e0*/  IMAD.IADD R29, R11, 0x1, R10 ;  /* 0x000000010b1d7824 */ /* 0x000fca00078e020a */
[----:B------:R-:W-:Y:S01]  /*99f0*/  @!P4 STS [R8], R29 ;  /* 0x0000001d0800c388 */ /* 0x000fe20000000800 */
[----:B------:R-:W-:Y:S06]  /*9a00*/  BAR.SYNC.DEFER_BLOCKING 0x0 ;  /* 0x0000000000007b1d */ /* 0x000fec0000010000 */
[----:B------:R-:W0:Y:S04]  /*9a10*/  LDS.128 R20, [R28] ;  /* 0x000000001c147984 */ /* 0x000e280000000c00 */
[----:B------:R-:W1:Y:S04]  /*9a20*/  LDS.128 R16, [R28+0x10] ;  /* 0x000010001c107984 */ /* 0x000e680000000c00 */
[----:B------:R-:W2:Y:S04]  /*9a30*/  LDS.128 R12, [R28+0x20] ;  /* 0x000020001c0c7984 */ /* 0x000ea80000000c00 */
[----:B------:R-:W-:Y:S01]  /*9a40*/  LDS.128 R24, [R28+0x40] ;  /* 0x000040001c187984 */ /* 0x000fe20000000c00 */
[C---:B0-----:R-:W-:Y:S01]  /*9a50*/  IADD3 R11, PT, PT, R20.reuse, R23, RZ ;  /* 0x00000017140b7210 */ /* 0x041fe20007ffe0ff */
[----:B------:R-:W-:Y:S01]  /*9a60*/  IMAD.IADD R31, R20, 0x1, R23 ;  /* 0x00000001141f7824 */ /* 0x000fe200078e0217 */
[----:B-1----:R-:W-:-:S04]  /*9a70*/  FSETP.GT.AND P3, PT, R21, R16, PT ;  /* 0x000000101500720b */ /* 0x002fc80003f64000 */
[----:B------:R-:W-:-:S04]  /*9a80*/  ISETP.EQ.AND P3, PT, R23, RZ, P3 ;  /* 0x000000ff1700720c */ /* 0x000fc80001f62270 */
[----:B------:R-:W-:Y:S02]  /*9a90*/  FSEL R16, R21, R16, P3 ;  /* 0x0000001015107208 */ /* 0x000fe40001800000 */
[----:B------:R-:W-:Y:S02]  /*9aa0*/  SEL R17, R22, R17, P3 ;  /* 0x0000001116117207 */ /* 0x000fe40001800000 */
[----:B------:R-:W-:-:S04]  /*9ab0*/  ISETP.NE.AND P3, PT, R9, 0x1, PT ;  /* 0x000000010900780c */ /* 0x000fc80003f65270 */
[----:B------:R-:W-:Y:S02]  /*9ac0*/  FSEL R21, R21, RZ, !P3 ;  /* 0x000000ff15157208 */ /* 0x000fe40005800000 */
[----:B------:R-:W-:Y:S02]  /*9ad0*/  SEL R22, R22, RZ, !P3 ;  /* 0x000000ff16167207 */ /* 0x000fe40005800000 */
[----:B------:R-:W-:-:S04]  /*9ae0*/  FSETP.GT.AND P3, PT, R16, R19, PT ;  /* 0x000000131000720b */ /* 0x000fc80003f64000 */
[----:B------:R-:W-:-:S04]  /*9af0*/  ISETP.EQ.AND P3, PT, R18, RZ, P3 ;  /* 0x000000ff1200720c */ /* 0x000fc80001f62270 */
[----:B------:R-:W-:Y:S02]  /*9b00*/  FSEL R19, R16, R19, P3 ;  /* 0x0000001310137208 */ /* 0x000fe40001800000 */
[----:B--2---:R-:W-:Y:S02]  /*9b10*/  SEL R12, R17, R12, P3 ;  /* 0x0000000c110c7207 */ /* 0x004fe40001800000 */
[----:B------:R-:W-:-:S04]  /*9b20*/  ISETP.NE.AND P3, PT, R9, 0x2, PT ;  /* 0x000000020900780c */ /* 0x000fc80003f65270 */
[----:B------:R-:W-:Y:S02]  /*9b30*/  FSEL R21, R16, R21, !P3 ;  /* 0x0000001510157208 */ /* 0x000fe40005800000 */
[----:B------:R-:W-:Y:S02]  /*9b40*/  SEL R22, R17, R22, !P3 ;  /* 0x0000001611167207 */ /* 0x000fe40005800000 */
[----:B------:R-:W-:Y:S01]  /*9b50*/  SEL R8, R11, R20, !P3 ;  /* 0x000000140b087207 */ /* 0x000fe20005800000 */
[----:B------:R-:W-:Y:S01]  /*9b60*/  IMAD.IADD R11, R18, 0x1, R11 ;  /* 0x00000001120b7824 */ /* 0x000fe200078e020b */
[----:B------:R-:W-:Y:S02]  /*9b70*/  FSETP.GT.AND P3, PT, R19, R14, PT ;  /* 0x0000000e1300720b */ /* 0x000fe40003f64000 */
[----:B------:R-:W-:Y:S02]  /*9b80*/  SHF.R.U32.HI R17, RZ, 0x5, R59 ;  /* 0x00000005ff117819 */ /* 0x000fe4000001163b */
[----:B------:R-:W-:-:S04]  /*9b90*/  ISETP.EQ.AND P3, PT, R13, RZ, P3 ;  /* 0x000000ff0d00720c */ /* 0x000fc80001f62270 */
[----:B------:R-:W-:Y:S02]  /*9ba0*/  FSEL R14, R19, R14, P3 ;  /* 0x0000000e130e7208 */ /* 0x000fe40001800000 */
[----:B------:R-:W-:Y:S02]  /*9bb0*/  SEL R15, R12, R15, P3 ;  /* 0x0000000f0c0f7207 */ /* 0x000fe40001800000 */
[----:B------:R-:W-:-:S04]  /*9bc0*/  ISETP.NE.AND P3, PT, R17, 0x3, PT ;  /* 0x000000031100780c */ /* 0x000fc80003f65270 */
[----:B------:R-:W-:Y:S01]  /*9bd0*/  SEL R8, R11, R8, !P3 ;  /* 0x000000080b087207 */ /* 0x000fe20005800000 */
[----:B------:R-:W-:Y:S01]  /*9be0*/  IMAD.IADD R11, R13, 0x1, R11 ;  /* 0x000000010d0b7824 */ /* 0x000fe200078e020b */
[----:B------:R-:W-:Y:S02]  /*9bf0*/  FSEL R19, R19, R21, !P3 ;  /* 0x0000001513137208 */ /* 0x000fe40005800000 */
[----:B------:R-:W-:Y:S02]  /*9c00*/  SEL R16, R12, R22, !P3 ;  /* 0x000000160c107207 */ /* 0x000fe40005800000 */
[----:B------:R-:W-:-:S04]  /*9c10*/  ISETP.NE.AND P3, PT, R17, 0x4, PT ;  /* 0x000000041100780c */ /* 0x000fc80003f65270 */
[----:B------:R-:W-:Y:S02]  /*9c20*/  SEL R12, R11, R8, !P3 ;  /* 0x000000080b0c7207 */ /* 0x000fe40005800000 */
[----:B------:R-:W0:Y:S01]  /*9c30*/  LDS.128 R8, [R28+0x30] ;  /* 0x000030001c087984 */ /* 0x000e220000000c00 */
[C---:B------:R-:W-:Y:S02]  /*9c40*/  FSEL R19, R14.reuse, R19, !P3 ;  /* 0x000000130e137208 */ /* 0x040fe40005800000 */
[----:B------:R-:W-:Y:S02]  /*9c50*/  SEL R16, R15, R16, !P3 ;  /* 0x000000100f107207 */ /* 0x000fe40005800000 */
[----:B0-----:R-:W-:-:S04]  /*9c60*/  FSETP.GT.AND P3, PT, R14, R9, PT ;  /* 0x000000090e00720b */ /* 0x001fc80003f64000 */
[----:B------:R-:W-:-:S04]  /*9c70*/  ISETP.EQ.AND P3, PT, R8, RZ, P3 ;  /* 0x000000ff0800720c */ /* 0x000fc80001f62270 */
[----:B------:R-:W-:Y:S02]  /*9c80*/  FSEL R21, R14, R9, P3 ;  /* 0x000000090e157208 */ /* 0x000fe40001800000 */
[----:B------:R-:W0:Y:S01]  /*9c90*/  S2R R14, SR_LANEID ;  /* 0x00000000000e7919 */ /* 0x000e220000000000 */
[----:B------:R-:W-:Y:S01]  /*9ca0*/  SEL R22, R15, R10, P3 ;  /* 0x0000000a0f167207 */ /* 0x000fe20001800000 */
[----:B------:R-:W-:Y:S01]  /*9cb0*/  IMAD.IADD R10, R18, 0x1, R31 ;  /* 0x00000001120a7824 */ /* 0x000fe200078e021f */
[----:B------:R-:W-:Y:S01]  /*9cc0*/  ISETP.GE.U32.AND P3, PT, R59, 0x20, PT ;  /* 0x000000203b00780c */ /* 0x000fe20003f66070 */
[----:B------:R1:W2:Y:S02]  /*9cd0*/  SHFL.UP PT, R9, R29, 0x1, RZ ;  /* 0x042000001d097989 */ /* 0x0002a400000e00ff */
[----:B-1----:R-:W-:-:S05]  /*9ce0*/  IMAD.IADD R29, R13, 0x1, R10 ;  /* 0x000000010d1d7824 */ /* 0x002fca00078e020a */
[----:B------:R-:W-:Y:S02]  /*9cf0*/  IADD3 R10, PT, PT, R29, R8, RZ ;  /* 0x000000081d0a7210 */ /* 0x000fe40007ffe0ff */
[----:B------:R-:W1:Y:S03]  /*9d00*/  LDS.128 R28, [R28+0x50] ;  /* 0x000050001c1c7984 */ /* 0x000e660000000c00 */
[----:B0-----:R-:W-:-:S04]  /*9d10*/  @P3 ISETP.NE.AND P4, PT, R14, RZ, PT ;  /* 0x000000ff0e00320c */ /* 0x001fc80003f85270 */
[----:B--2---:R-:W-:Y:S02]  /*9d20*/  @P3 SEL R15, R9, RZ, P4 ;  /* 0x000000ff090f3207 */ /* 0x004fe40002000000 */
[----:B------:R-:W-:-:S04]  /*9d30*/  FSETP.GT.AND P4, PT, R21, R24, PT ;  /* 0x000000181500720b */ /* 0x000fc80003f84000 */
[----:B------:R-:W-:-:S04]  /*9d40*/  ISETP.EQ.AND P4, PT, R11, RZ, P4 ;  /* 0x000000ff0b00720c */ /* 0x000fc80002782270 */
[----:B------:R-:W-:Y:S02]  /*9d50*/  FSEL R24, R21, R24, P4 ;  /* 0x0000001815187208 */ /* 0x000fe40002000000 */
[----:B------:R-:W-:Y:S02]  /*9d60*/  SEL R25, R22, R25, P4 ;  /* 0x0000001916197207 */ /* 0x000fe40002000000 */
[----:B------:R-:W-:-:S04]  /*9d70*/  ISETP.NE.AND P4, PT, R17, 0x5, PT ;  /* 0x000000051100780c */ /* 0x000fc80003f85270 */
[----:B------:R-:W-:Y:S01]  /*9d80*/  FSEL R19, R21, R19, !P4 ;  /* 0x0000001315137208 */ /* 0x000fe20006000000 */
[----:B------:R-:W-:Y:S01]  /*9d90*/  IMAD.IADD R21, R11, 0x1, R10 ;  /* 0x000000010b157824 */ /* 0x000fe200078e020a */
[----:B------:R-:W-:Y:S02]  /*9da0*/  SEL R22, R22, R16, !P4 ;  /* 0x0000001016167207 */ /* 0x000fe40006000000 */
[----:B------:R-:W-:Y:S01]  /*9db0*/  SEL R12, R10, R12, !P4 ;  /* 0x0000000c0a0c7207 */ /* 0x000fe20006000000 */
[----:B------:R-:W-:Y:S01]  /*9dc0*/  IMAD.IADD R48, R26, 0x1, R21 ;  /* 0x000000011a307824 */ /* 0x000fe200078e0215 */
[----:B------:R-:W-:Y:S01]  /*9dd0*/  FSETP.GT.AND P4, PT, R24, R27, PT ;  /* 0x0000001b1800720b */ /* 0x000fe20003f84000 */
[----:B------:R0:W-:Y:S03]  /*9de0*/  SHFL.UP PT, R10, R60, 0x1, RZ ;  /* 0x042000003c0a7989 */ /* 0x0001e600000e00ff */
[----:B------:R-:W-:-:S04]  /*9df0*/  ISETP.EQ.AND P4, PT, R26, RZ, P4 ;  /* 0x000000ff1a00720c */ /* 0x000fc80002782270 */
[----:B------:R-:W-:Y:S01]  /*9e00*/  FSEL R27, R24, R27, P4 ;  /* 0x0000001b181b7208 */ /* 0x000fe20002000000 */
[----:B0-----:R-:W0:Y:S01]  /*9e10*/  S2R R60, SR_TID.X ;  /* 0x00000000003c7919 */ /* 0x001e220000002100 */
[----:B-1----:R-:W-:Y:S02]  /*9e20*/  SEL R16, R25, R28, P4 ;  /* 0x0000001c19107207 */ /* 0x002fe40002000000 */
[----:B------:R-:W-:-:S04]  /*9e30*/  ISETP.NE.AND P4, PT, R17, 0x6, PT ;  /* 0x000000061100780c */ /* 0x000fc80003f85270 */
[----:B------:R-:W-:Y:S02]  /*9e40*/  FSEL R24, R24, R19, !P4 ;  /* 0x0000001318187208 */ /* 0x000fe40006000000 */
[----:B------:R-:W-:Y:S01]  /*9e50*/  SEL R19, R21, R12, !P4 ;  /* 0x0000000c15137207 */ /* 0x000fe20006000000 */
[----:B------:R-:W-:Y:S01]  /*9e60*/  IMAD.MOV.U32 R21, RZ, RZ, R0 ;  /* 0x000000ffff157224 */ /* 0x000fe200078e0000 */
[----:B------:R-:W1:Y:S01]  /*9e70*/  SHFL.UP PT, R12, R61, 0x1, RZ ;  /* 0x042000003d0c7989 */ /* 0x000e6200000e00ff */
[----:B------:R-:W-:Y:S02]  /*9e80*/  SEL R25, R25, R22, !P4 ;  /* 0x0000001619197207 */ /* 0x000fe40006000000 */
[----:B------:R-:W-:-:S04]  /*9e90*/  ISETP.NE.AND P4, PT, R17, 0x7, PT ;  /* 0x000000071100780c */ /* 0x000fc80003f85270 */
[----:B------:R-:W-:Y:S02]  /*9ea0*/  FSEL R17, R27, R24, !P4 ;  /* 0x000000181b117208 */ /* 0x000fe40006000000 */
[----:B------:R-:W-:Y:S02]  /*9eb0*/  SEL R22, R48, R19, !P4 ;  /* 0x0000001330167207 */ /* 0x000fe40006000000 */
[----:B------:R-:W-:Y:S02]  /*9ec0*/  SEL R25, R16, R25, !P4 ;  /* 0x0000001910197207 */ /* 0x000fe40006000000 */
[----:B-1----:R-:W-:-:S04]  /*9ed0*/  @P3 FSETP.GT.AND P4, PT, R17, R12, PT ;  /* 0x0000000c1100320b */ /* 0x002fc80003f84000 */
[----:B------:R-:W-:Y:S01]  /*9ee0*/  @P3 ISETP.EQ.AND P4, PT, R9, RZ, P4 ;  /* 0x000000ff0900320c */ /* 0x000fe20002782270 */
[----:B------:R-:W-:Y:S02]  /*9ef0*/  @P3 IMAD.IADD R9, R22, 0x1, R15 ;  /* 0x0000000116093824 */ /* 0x000fe400078e020f */
[----:B------:R-:W-:Y:S01]  /*9f00*/  VIADD R15, R54, 0xfffffff9 ;  /* 0xfffffff9360f7836 */ /* 0x000fe20000000000 */
[----:B------:R-:W-:Y:S01]  /*9f10*/  @P3 ISETP.EQ.OR P4, PT, R14, RZ, P4 ;  /* 0x000000ff0e00320c */ /* 0x000fe20002782670 */
[----:B------:R-:W-:Y:S01]  /*9f20*/  @P1 IMAD.IADD R21, R0, 0x1, R9 ;  /* 0x0000000100151824 */ /* 0x000fe200078e0209 */
[----:B------:R-:W-:Y:S02]  /*9f30*/  SEL R14, RZ, 0x1, !P0 ;  /* 0x00000001ff0e7807 */ /* 0x000fe40004000000 */
[----:B------:R-:W-:Y:S01]  /*9f40*/  @P3 FSEL R12, R17, R12, P4 ;  /* 0x0000000c110c3208 */ /* 0x000fe20002000000 */
[----:B------:R-:W-:Y:S01]  /*9f50*/  VIADD R19, R21, 0x1 ;  /* 0x0000000115137836 */ /* 0x000fe20000000000 */
[----:B------:R-:W-:-:S02]  /*9f60*/  @P3 SEL R10, R25, R10, P4 ;  /* 0x0000000a190a3207 */ /* 0x000fc40002000000 */
[----:B------:R-:W-:Y:S02]  /*9f70*/  FSETP.GT.AND P3, PT, R27, R30, PT ;  /* 0x0000001e1b00720b */ /* 0x000fe40003f64000 */
[----:B------:R-:W-:Y:S02]  /*9f80*/  ISETP.NE.AND P4, PT, R55, RZ, PT ;  /* 0x000000ff3700720c */ /* 0x000fe40003f85270 */
[----:B------:R-:W-:-:S04]  /*9f90*/  ISETP.EQ.AND P3, PT, R29, RZ, P3 ;  /* 0x000000ff1d00720c */ /* 0x000fc80001f62270 */
[----:B------:R-:W-:Y:S02]  /*9fa0*/  FSEL R58, R27, R30, P3 ;  /* 0x0000001e1b3a7208 */ /* 0x000fe40001800000 */
[----:B------:R-:W-:Y:S01]  /*9fb0*/  SEL R55, R16, R31, P3 ;  /* 0x0000001f10377207 */ /* 0x000fe20001800000 */
[----:B------:R-:W-:Y:S01]  /*9fc0*/  IMAD.MOV.U32 R16, RZ, RZ, R44 ;  /* 0x000000ffff107224 */ /* 0x000fe200078e002c */
[----:B------:R-:W-:-:S04]  /*9fd0*/  @P1 FSETP.GT.AND P3, PT, R12, R7, PT ;  /* 0x000000070c00120b */ /* 0x000fc80003f64000 */
[----:B------:R-:W-:-:S04]  /*9fe0*/  @P1 ISETP.EQ.AND P3, PT, R0, RZ, P3 ;  /* 0x000000ff0000120c */ /* 0x000fc80001f62270 */
[----:B------:R-:W-:Y:S02]  /*9ff0*/  @P1 FSEL R7, R12, R7, P3 ;  /* 0x000000070c071208 */ /* 0x000fe40001800000 */
[----:B------:R-:W-:Y:S02]  /*a000*/  @P1 SEL R49, R10, R49, P3 ;  /* 0x000000310a311207 */ /* 0x000fe40001800000 */
[----:B------:R-:W-:Y:S01]  /*a010*/  ISETP.NE.AND P3, PT, R56, RZ, PT ;  /* 0x000000ff3800720c */ /* 0x000fe20003f65270 */
[C---:B------:R-:W-:Y:S01]  /*a020*/  VIADD R56, R54.reuse, 0xffffffff ;  /* 0xffffffff36387836 */ /* 0x040fe20000000000 */
[----:B------:R-:W-:Y:S02]  /*a030*/  ISETP.NE.AND P1, PT, R57, RZ, PT ;  /* 0x000000ff3900720c */ /* 0x000fe40003f25270 */
[----:B------:R-:W-:Y:S02]  /*a040*/  ISETP.EQ.OR P3, PT, R15, R46, P3 ;  /* 0x0000002e0f00720c */ /* 0x000fe40001f62670 */
[----:B------:R-:W-:-:S02]  /*a050*/  IADD3 R15, PT, PT, R54, -0x5, RZ ;  /* 0xfffffffb360f7810 */ /* 0x000fc40007ffe0ff */
[-C--:B------:R-:W-:Y:S02]  /*a060*/  ISETP.EQ.OR P5, PT, R56, R46.reuse, P5 ;  /* 0x0000002e3800720c */ /* 0x080fe40002fa2670 */
[----:B------:R-:W-:Y:S01]  /*a070*/  ISETP.EQ.OR P4, PT, R15, R46, P4 ;  /* 0x0000002e0f00720c */ /* 0x000fe20002782670 */
[----:B------:R-:W-:-:S05]  /*a080*/  VIADD R15, R54, 0xfffffffc ;  /* 0xfffffffc360f7836 */ /* 0x000fca0000000000 */
[----:B------:R-:W-:Y:S01]  /*a090*/  ISETP.EQ.OR P6, PT, R15, R46, P6 ;  /* 0x0000002e0f00720c */ /* 0x000fe200037c2670 */
[----:B------:R-:W-:-:S05]  /*a0a0*/  @!P3 IMAD.MOV R19, RZ, RZ, R21 ;  /* 0x000000ffff13b224 */ /* 0x000fca00078e0215 */
[----:B------:R-:W-:Y:S01]  /*a0b0*/  IADD3 R17, PT, PT, R14, R19, RZ ;  /* 0x000000130e117210 */ /* 0x000fe20007ffe0ff */
[----:B------:R-:W-:-:S04]  /*a0c0*/  IMAD.MOV.U32 R14, RZ, RZ, R45 ;  /* 0x000000ffff0e7224 */ /* 0x000fc800078e002d */
[----:B------:R-:W-:Y:S01]  /*a0d0*/  VIADD R15, R17, 0x1 ;  /* 0x00000001110f7836 */ /* 0x000fe20000000000 */
[----:B0-----:R-:W-:Y:S06]  /*a0e0*/  @P3 BRA `(.L_x_501) ;  /* 0x0000000000143947 */ /* 0x001fec0003800000 */
[----:B------:R-:W-:Y:S01]  /*a0f0*/  FSETP.GT.AND P3, PT, R7, R44, PT ;  /* 0x0000002c0700720b */ /* 0x000fe20003f64000 */
[----:B------:R-:W-:Y:S02]  /*a100*/  IMAD.MOV.U32 R16, RZ, RZ, R7 ;  /* 0x000000ffff107224 */ /* 0x000fe400078e0007 */
[----:B------:R-:W-:-:S10]  /*a110*/  IMAD.MOV.U32 R14, RZ, RZ, R49 ;  /* 0x000000ffff0e7224 */ /* 0x000fd400078e0031 */
[----:B------:R-:W-:Y:S01]  /*a120*/  @!P3 MOV R16, R44 ;  /* 0x0000002c0010b202 */ /* 0x000fe20000000f00 */
[----:B------:R-:W-:-:S07]  /*a130*/  @!P3 IMAD.MOV.U32 R14, RZ, RZ, R45 ;  /* 0x000000ffff0eb224 */ /* 0x000fce00078e002d */
.L_x_501:
[----:B------:R-:W-:Y:S05]  /*a140*/  BSYNC.RECONVERGENT B0 ;  /* 0x0000000000007941 */ /* 0x000fea0003800200 */
.L_x_500:
[----:B------:R-:W-:Y:S01]  /*a150*/  BSSY.RECONVERGENT B0, `(.L_x_502) ;  /* 0x000000a000007945 */ /* 0x000fe20003800200 */
[----:B------:R-:W-:Y:S02]  /*a160*/  IMAD.MOV.U32 R24, RZ, RZ, R42 ;  /* 0x000000ffff187224 */ /* 0x000fe400078e002a */
[----:B------:R-:W-:Y:S02]  /*a170*/  @!P4 IMAD.MOV R15, RZ, RZ, R17 ;  /* 0x000000ffff0fc224 */ /* 0x000fe400078e0211 */
[----:B------:R-:W-:Y:S01]  /*a180*/  IMAD.MOV.U32 R22, RZ, RZ, R43 ;  /* 0x000000ffff167224 */ /* 0x000fe200078e002b */
[----:B------:R-:W-:Y:S06]  /*a190*/  @P0 BRA `(.L_x_503) ;  /* 0x0000000000140947 */ /* 0x000fec0003800000 */
[----:B------:R-:W-:Y:S01]  /*a1a0*/  FSETP.GT.AND P3, PT, R16, R42, PT ;  /* 0x0000002a1000720b */ /* 0x000fe20003f64000 */
[----:B------:R-:W-:Y:S01]  /*a1b0*/  IMAD.MOV.U32 R24, RZ, RZ, R16 ;  /* 0x000000ffff187224 */ /* 0x000fe200078e0010 */
[----:B------:R-:W-:-:S11]  /*a1c0*/  MOV R22, R14 ;  /* 0x0000000e00167202 */ /* 0x000fd60000000f00 */
[----:B------:R-:W-:Y:S02]  /*a1d0*/  @!P3 IMAD.MOV.U32 R24, RZ, RZ, R42 ;  /* 0x000000ffff18b224 */ /* 0x000fe400078e002a */
[----:B------:R-:W-:-:S07]  /*a1e0*/  @!P3 IMAD.MOV.U32 R22, RZ, RZ, R43 ;  /* 0x000000ffff16b224 */ /* 0x000fce00078e002b */
.L_x_503:
[----:B------:R-:W-:Y:S05]  /*a1f0*/  BSYNC.RECONVERGENT B0 ;  /* 0x0000000000007941 */ /* 0x000fea0003800200 */
.L_x_502:
[----:B------:R-:W-:Y:S01]  /*a200*/  BSSY.RECONVERGENT B0, `(.L_x_504) ;  /* 0x000000a000007945 */ /* 0x000fe20003800200 */
[----:B------:R-:W-:Y:S02]  /*a210*/  IMAD.MOV.U32 R25, RZ, RZ, R40 ;  /* 0x000000ffff197224 */ /* 0x000fe400078e0028 */
[----:B------:R-:W-:Y:S02]  /*a220*/  VIADD R28, R15, 0x1 ;  /* 0x000000010f1c7836 */ /* 0x000fe40000000000 */
[----:B------:R-:W-:Y:S01]  /*a230*/  IMAD.MOV.U32 R27, RZ, RZ, R41 ;  /* 0x000000ffff1b7224 */ /* 0x000fe200078e0029 */
[----:B------:R-:W-:Y:S06]  /*a240*/  @P4 BRA `(.L_x_505) ;  /* 0x0000000000144947 */ /* 0x000fec0003800000 */
[----:B------:R-:W-:Y:S01]  /*a250*/  FSETP.GT.AND P3, PT, R24, R40, PT ;  /* 0x000000281800720b */ /* 0x000fe20003f64000 */
[----:B------:R-:W-:Y:S01]  /*a260*/  IMAD.MOV.U32 R27, RZ, RZ, R22 ;  /* 0x000000ffff1b7224 */ /* 0x000fe200078e0016 */
[----:B------:R-:W-:-:S11]  /*a270*/  MOV R25, R24 ;  /* 0x0000001800197202 */ /* 0x000fd60000000f00 */
[----:B------:R-:W-:Y:S02]  /*a280*/  @!P3 IMAD.MOV.U32 R25, RZ, RZ, R40 ;  /* 0x000000ffff19b224 */ /* 0x000fe400078e0028 */
[----:B------:R-:W-:-:S07]  /*a290*/  @!P3 IMAD.MOV.U32 R27, RZ, RZ, R41 ;  /* 0x000000ffff1bb224 */ /* 0x000fce00078e0029 */
.L_x_505:
[----:B------:R-:W-:Y:S05]  /*a2a0*/  BSYNC.RECONVERGENT B0 ;  /* 0x0000000000007941 */ /* 0x000fea0003800200 */
.L_x_504:
[----:B------:R-:W-:Y:S01]  /*a2b0*/  BSSY.RECONVERGENT B0, `(.L_x_506) ;  /* 0x000000b000007945 */ /* 0x000fe20003800200 */
[----:B------:R-:W-:Y:S01]  /*a2c0*/  SEL R41, RZ, 0x1, !P1 ;  /* 0x00000001ff297807 */ /* 0x000fe20004800000 */
        /* <DEDUP_REMOVED lines=9> */
.L_x_507:
[----:B------:R-:W-:Y:S05]  /*a360*/  BSYNC.RECONVERGENT B0 ;  /* 0x0000000000007941 */ /* 0x000fea0003800200 */
.L_x_506:
[----:B------:R-:W-:Y:S01]  /*a370*/  BSSY.RECONVERGENT B0, `(.L_x_508) ;  /* 0x000000b000007945 */ /* 0x000fe20003800200 */
[----:B------:R-:W-:Y:S01]  /*a380*/  SEL R43, RZ, 0x1, !P2 ;  /* 0x00000001ff2b7807 */ /* 0x000fe20005000000 */
[----:B------:R-:W-:Y:S01]  /*a390*/  IMAD.MOV.U32 R39, RZ, RZ, R36 ;  /* 0x000000ffff277224 */ /* 0x000fe200078e0024 */
[----:B------:R-:W-:Y:S01]  /*a3a0*/  IADD3 R40, PT, PT, R41, R28, RZ ;  /* 0x0000001c29287210 */ /* 0x000fe20007ffe0ff */
[----:B------:R-:W-:Y:S01]  /*a3b0*/  IMAD.MOV.U32 R38, RZ, RZ, R37 ;  /* 0x000000ffff267224 */ /* 0x000fe200078e0025 */
[----:B------:R-:W-:Y:S06]  /*a3c0*/  @P1 BRA `(.L_x_509) ;  /* 0x0000000000141947 */ /* 0x000fec0003800000 */
[----:B------:R-:W-:Y:S01]  /*a3d0*/  FSETP.GT.AND P3, PT, R31, R36, PT ;  /* 0x000000241f00720b */ /* 0x000fe20003f64000 */
[----:B------:R-:W-:Y:S02]  /*a3e0*/  IMAD.MOV.U32 R39, RZ, RZ, R31 ;  /* 0x000000ffff277224 */ /* 0x000fe400078e001f */
[----:B------:R-:W-:-:S10]  /*a3f0*/  IMAD.MOV.U32 R38, RZ, RZ, R30 ;  /* 0x000000ffff267224 */ /* 0x000fd400078e001e */
[----:B------:R-:W-:Y:S02]  /*a400*/  @!P3 IMAD.MOV.U32 R39, RZ, RZ, R36 ;  /* 0x000000ffff27b224 */ /* 0x000fe400078e0024 */
[----:B------:R-:W-:-:S07]  /*a410*/  @!P3 IMAD.MOV.U32 R38, RZ, RZ, R37 ;  /* 0x000000ffff26b224 */ /* 0x000fce00078e0025 */
.L_x_509:
[----:B------:R-:W-:Y:S05]  /*a420*/  BSYNC.RECONVERGENT B0 ;  /* 0x0000000000007941 */ /* 0x000fea0003800200 */
.L_x_508:
[----:B------:R-:W-:Y:S01]  /*a430*/  BSSY.RECONVERGENT B0, `(.L_x_510) ;  /* 0x000000a000007945 */ /* 0x000fe20003800200 */
[----:B------:R-:W-:Y:S01]  /*a440*/  MOV R37, R34 ;  /* 0x0000002200257202 */ /* 0x000fe20000000f00 */
[----:B------:R-:W-:Y:S02]  /*a450*/  IMAD.IADD R41, R43, 0x1, R40 ;  /* 0x000000012b297824 */ /* 0x000fe400078e0228 */
[----:B------:R-:W-:Y:S01]  /*a460*/  IMAD.MOV.U32 R36, RZ, RZ, R35 ;  /* 0x000000ffff247224 */ /* 0x000fe200078e0023 */
[----:B------:R-:W-:Y:S06]  /*a470*/  @P2 BRA `(.L_x_511) ;  /* 0x0000000000142947 */ /* 0x000fec0003800000 */
[----:B------:R-:W-:Y:S01]  /*a480*/  FSETP.GT.AND P3, PT, R39, R34, PT ;  /* 0x000000222700720b */ /* 0x000fe20003f64000 */
[----:B------:R-:W-:Y:S02]  /*a490*/  IMAD.MOV.U32 R37, RZ, RZ, R39 ;  /* 0x000000ffff257224 */ /* 0x000fe400078e0027 */
[----:B------:R-:W-:-:S10]  /*a4a0*/  IMAD.MOV.U32 R36, RZ, RZ, R38 ;  /* 0x000000ffff247224 */ /* 0x000fd400078e0026 */
[----:B------:R-:W-:Y:S01]  /*a4b0*/  @!P3 IMAD.MOV.U32 R37, RZ, RZ, R34 ;  /* 0x000000ffff25b224 */ /* 0x000fe200078e0022 */
[----:B------:R-:W-:-:S07]  /*a4c0*/  @!P3 MOV R36, R35 ;  /* 0x000000230024b202 */ /* 0x000fce0000000f00 */
.L_x_511:
[----:B------:R-:W-:Y:S05]  /*a4d0*/  BSYNC.RECONVERGENT B0 ;  /* 0x0000000000007941 */ /* 0x000fea0003800200 */
.L_x_510:
[----:B------:R-:W-:Y:S01]  /*a4e0*/  BSSY.RECONVERGENT B0, `(.L_x_512) ;  /* 0x000000c000007945 */ /* 0x000fe20003800200 */
[----:B------:R-:W-:Y:S02]  /*a4f0*/  VIADD R43, R41, 0x1 ;  /* 0x00000001292b7836 */ /* 0x000fe40000000000 */
[----:B------:R-:W-:Y:S02]  /*a500*/  IMAD.MOV.U32 R42, RZ, RZ, R32 ;  /* 0x000000ffff2a7224 */ /* 0x000fe400078e0020 */
[----:B------:R-:W-:Y:S02]  /*a510*/  IMAD.IADD R34, R29, 0x1, R48 ;  /* 0x000000011d227824 */ /* 0x000fe400078e0230 */
        /* <DEDUP_REMOVED lines=8> */
.L_x_513:
[----:B------:R-:W-:Y:S05]  /*a5a0*/  BSYNC.RECONVERGENT B0 ;  /* 0x0000000000007941 */ /* 0x000fea0003800200 */
.L_x_512:
[----:B------:R-:W-:Y:S01]  /*a5b0*/  ISETP.GE.AND P3, PT, R34, 0x101, PT ;  /* 0x000001012200780c */ /* 0x000fe20003f66270 */
[----:B------:R-:W-:Y:S01]  /*a5c0*/  BSSY.RECONVERGENT B0, `(.L_x_514) ;  /* 0x00001aa000007945 */ /* 0x000fe20003800200 */
[----:B------:R-:W-:Y:S01]  /*a5d0*/  ISETP.NE.AND P5, PT, R59, RZ, PT ;  /* 0x000000ff3b00720c */ /* 0x000fe20003fa5270 */
[----:B------:R-:W-:-:S03]  /*a5e0*/  VIADD R45, R54, 0xfffffff9 ;  /* 0xfffffff9362d7836 */ /* 0x000fc60000000000 */
[----:B------:R-:W-:-:S07]  /*a5f0*/  SEL R48, R9, RZ, P5 ;  /* 0x000000ff09307207 */ /* 0x000fce0002800000 */
[----:B------:R-:W-:Y:S05]  /*a600*/  @!P3 BRA `(.L_x_515) ;  /* 0x000000140034b947 */ /* 0x000fea0003800000 */
[----:B------:R-:W0:Y:S01]  /*a610*/  S2R R9, SR_CgaCtaId ;  /* 0x0000000000097919 */ /* 0x000e220000008800 */
[----:B------:R-:W-:Y:S01]  /*a620*/  BAR.SYNC.DEFER_BLOCKING 0x0 ;  /* 0x0000000000007b1d */ /* 0x000fe20000010000 */
[----:B------:R-:W-:Y:S02]  /*a630*/  ISETP.NE.AND P3, PT, R6, R5, PT ;  /* 0x000000050600720c */ /* 0x000fe40003f65270 */
[----:B------:R-:W-:Y:S02]  /*a640*/  ISETP.NE.AND P5, PT, R0, RZ, PT ;  /* 0x000000ff0000720c */ /* 0x000fe40003fa5270 */
[----:B------:R-:W-:Y:S02]  /*a650*/  ISETP.NE.AND P3, PT, R45, R46, !P3 ;  /* 0x0000002e2d00720c */ /* 0x000fe40005f65270 */
[----:B------:R-:W-:-:S04]  /*a660*/  MOV R0, 0x400 ;  /* 0x0000040000007802 */ /* 0x000fc80000000f00 */
[----:B0-----:R-:W-:-:S05]  /*a670*/  LEA R0, R9, R0, 0x18 ;  /* 0x0000000009007211 */ /* 0x001fca00078ec0ff */
[--C-:B------:R-:W-:Y:S02]  /*a680*/  @P5 IMAD R9, R48, 0xc, R0.reuse ;  /* 0x0000000c30095824 */ /* 0x100fe400078e0200 */
[--C-:B------:R-:W-:Y:S02]  /*a690*/  @!P3 IMAD R32, R21, 0xc, R0.reuse ;  /* 0x0000000c1520b824 */ /* 0x100fe400078e0200 */
[--C-:B------:R-:W-:Y:S01]  /*a6a0*/  @P0 IMAD R19, R19, 0xc, R0.reuse ;  /* 0x0000000c13130824 */ /* 0x100fe200078e0200 */
[----:B------:R-:W-:Y:S01]  /*a6b0*/  @P5 STS [R9], R50 ;  /* 0x0000003209005388 */ /* 0x000fe20000000800 */
[--C-:B------:R-:W-:Y:S02]  /*a6c0*/  @P4 IMAD R17, R17, 0xc, R0.reuse ;  /* 0x0000000c11114824 */ /* 0x100fe400078e0200 */
[--C-:B------:R-:W-:Y:S01]  /*a6d0*/  @P1 IMAD R28, R28, 0xc, R0.reuse ;  /* 0x0000000c1c1c1824 */ /* 0x100fe200078e0200 */
[----:B------:R-:W-:Y:S01]  /*a6e0*/  @P5 STS [R9+0x4], R12 ;  /* 0x0000040c09005388 */ /* 0x000fe20000000800 */
[----:B------:R-:W-:-:S03]  /*a6f0*/  @P2 IMAD R40, R40, 0xc, R0 ;  /* 0x0000000c28282824 */ /* 0x000fc600078e0200 */
[----:B------:R-:W-:Y:S01]  /*a700*/  @P5 STS [R9+0x8], R10 ;  /* 0x0000080a09005388 */ /* 0x000fe20000000800 */
[----:B------:R-:W-:-:S03]  /*a710*/  ISETP.NE.AND P5, PT, R3, R2, PT ;  /* 0x000000020300720c */ /* 0x000fc60003fa5270 */
[----:B------:R0:W-:Y:S01]  /*a720*/  @!P3 STS [R32], R6 ;  /* 0x000000062000b388 */ /* 0x0001e20000000800 */
[----:B------:R-:W-:-:S03]  /*a730*/  ISETP.NE.AND P5, PT, R54, R46, !P5 ;  /* 0x0000002e3600720c */ /* 0x000fc60006fa5270 */
[----:B------:R1:W-:Y:S04]  /*a740*/  @!P3 STS [R32+0x4], R7 ;  /* 0x000004072000b388 */ /* 0x0003e80000000800 */
[----:B------:R1:W-:Y:S01]  /*a750*/  @!P3 STS [R32+0x8], R49 ;  /* 0x000008312000b388 */ /* 0x0003e20000000800 */
[----:B------:R-:W-:Y:S01]  /*a760*/  ISETP.NE.AND P3, PT, R4, R3, PT ;  /* 0x000000030400720c */ /* 0x000fe20003f65270 */
[--C-:B0-----:R-:W-:Y:S02]  /*a770*/  @P6 IMAD R6, R15, 0xc, R0.reuse ;  /* 0x0000000c0f066824 */ /* 0x101fe400078e0200 */
[----:B------:R1:W-:Y:S01]  /*a780*/  @P0 STS [R19], R5 ;  /* 0x0000000513000388 */ /* 0x0003e20000000800 */
[----:B------:R-:W-:Y:S01]  /*a790*/  ISETP.NE.AND P3, PT, R56, R46, !P3 ;  /* 0x0000002e3800720c */ /* 0x000fe20005f65270 */
[----:B------:R-:W-:-:S02]  /*a7a0*/  @!P5 IMAD R10, R43, 0xc, R0 ;  /* 0x0000000c2b0ad824 */ /* 0x000fc400078e0200 */
[----:B------:R1:W-:Y:S04]  /*a7b0*/  @P0 STS [R19+0x4], R16 ;  /* 0x0000041013000388 */ /* 0x0003e80000000800 */
[----:B------:R1:W-:Y:S01]  /*a7c0*/  @P0 STS [R19+0x8], R14 ;  /* 0x0000080e13000388 */ /* 0x0003e20000000800 */
[----:B------:R-:W-:-:S03]  /*a7d0*/  ISETP.GE.U32.AND P0, PT, R60, R34, PT ;  /* 0x000000223c00720c */ /* 0x000fc60003f06070 */
[----:B------:R1:W-:Y:S02]  /*a7e0*/  @P4 STS [R17], R52 ;  /* 0x0000003411004388 */ /* 0x0003e40000000800 */
        /* <DEDUP_REMOVED lines=14> */
[----:B------:R1:W-:Y:S04]  /*a8d0*/  @!P3 STS [R41+0x8], R36 ;  /* 0x000008242900b388 */ /* 0x0003e80000000800 */
[----:B------:R1:W-:Y:S04]  /*a8e0*/  @!P5 STS [R10], R3 ;  /* 0x000000030a00d388 */ /* 0x0003e80000000800 */
[----:B------:R1:W-:Y:S04]  /*a8f0*/  @!P5 STS [R10+0x4], R42 ;  /* 0x0000042a0a00d388 */ /* 0x0003e80000000800 */
[----:B------:R1:W-:Y:S01]  /*a900*/  @!P5 STS [R10+0x8], R35 ;  /* 0x000008230a00d388 */ /* 0x0003e20000000800 */
[----:B------:R-:W-:Y:S06]  /*a910*/  BAR.SYNC.DEFER_BLOCKING 0x0 ;  /* 0x0000000000007b1d */ /* 0x000fec0000010000 */
[----:B------:R-:W-:Y:S05]  /*a920*/  @P0 BRA `(.L_x_516) ;  /* 0x0000001400cc0947 */ /* 0x000fea0003800000 */
[----:B------:R-:W-:Y:S01]  /*a930*/  IADD3 R13, PT, PT, R13, R23, R18 ;  /* 0x000000170d0d7210 */ /* 0x000fe20007ffe012 */
[----:B------:R-:W-:Y:S01]  /*a940*/  BSSY.RECONVERGENT B1, `(.L_x_517) ;  /* 0x0000034000017945 */ /* 0x000fe20003800200 */
[----:B-1----:R-:W-:Y:S02]  /*a950*/  LOP3.LUT R3, RZ, R60, RZ, 0x33, !PT ;  /* 0x0000003cff037212 */ /* 0x002fe400078e33ff */
[----:B------:R-:W-:-:S04]  /*a960*/  IADD3 R13, PT, PT, R11, R13, R8 ;  /* 0x0000000d0b0d7210 */ /* 0x000fc80007ffe008 */
[----:B------:R-:W-:-:S04]  /*a970*/  IADD3 R13, PT, PT, R29, R13, R26 ;  /* 0x0000000d1d0d7210 */ /* 0x000fc80007ffe01a */
[----:B------:R-:W-:-:S04]  /*a980*/  IADD3 R13, PT, PT, R3, R13, R20 ;  /* 0x0000000d030d7210 */ /* 0x000fc80007ffe014 */
[C---:B------:R-:W-:Y:S02]  /*a990*/  LOP3.LUT R3, R13.reuse, 0x300, RZ, 0xc0, !PT ;  /* 0x000003000d037812 */ /* 0x040fe400078ec0ff */
[----:B------:R-:W-:Y:S02]  /*a9a0*/  ISETP.GE.U32.AND P1, PT, R13, 0x300, PT ;  /* 0x000003000d00780c */ /* 0x000fe40003f26070 */
[----:B------:R-:W-:Y:S01]  /*a9b0*/  ISETP.NE.AND P0, PT, R3, 0x300, PT ;  /* 0x000003000300780c */ /* 0x000fe20003f05270 */
[----:B------:R-:W-:-:S12]  /*a9c0*/  IMAD.MOV.U32 R3, RZ, RZ, R60 ;  /* 0x000000ffff037224 */ /* 0x000fd800078e003c */
[----:B------:R-:W-:Y:S05]  /*a9d0*/  @!P0 BRA `(.L_x_518) ;  /* 0x0000000000a88947 */ /* 0x000fea0003800000 */
[----:B------:R-:W0:Y:S01]  /*a9e0*/  LDC.64 R4, c[0x0][0x3a8] ;  /* 0x0000ea00ff047b82 */ /* 0x000e220000000a00 */
[----:B------:R-:W-:Y:S01]  /*a9f0*/  LEA.HI R13, R13, 0x1, RZ, 0x18 ;  /* 0x000000010d0d7811 */ /* 0x000fe200078fc0ff */
[----:B------:R-:W-:-:S04]  /*aa00*/  IMAD R3, R60, 0xc, R0 ;  /* 0x0000000c3c037824 */ /* 0x000fc800078e0200 */
[C---:B------:R-:W-:Y:S01]  /*aa10*/  IMAD.SHL.U32 R10, R13.reuse, 0x100, RZ ;  /* 0x000001000d0a7824 */ /* 0x040fe200078e00ff */
[----:B------:R-:W-:Y:S01]  /*aa20*/  LOP3.LUT R13, R13, 0x3, RZ, 0xc0, !PT ;  /* 0x000000030d0d7812 */ /* 0x000fe200078ec0ff */
[----:B------:R-:W1:Y:S04]  /*aa30*/  LDC.64 R6, c[0x0][0x3a0] ;  /* 0x0000e800ff067b82 */ /* 0x000e680000000a00 */
[----:B------:R-:W-:-:S04]  /*aa40*/  IMAD.MOV R13, RZ, RZ, -R13 ;  /* 0x000000ffff0d7224 */ /* 0x000fc800078e0a0d */
[----:B------:R-:W2:Y:S01]  /*aa50*/  LDC.64 R8, c[0x0][0x398] ;  /* 0x0000e600ff087b82 */ /* 0x000ea20000000a00 */
[----:B0-----:R-:W-:-:S04]  /*aa60*/  IMAD.WIDE.U32 R4, R60, 0x4, R4 ;  /* 0x000000043c047825 */ /* 0x001fc800078e0004 */
[----:B------:R-:W-:Y:S01]  /*aa70*/  IMAD.MOV.U32 R19, RZ, RZ, R5 ;  /* 0x000000ffff137224 */ /* 0x000fe200078e0005 */
[----:B------:R-:W-:Y:S01]  /*aa80*/  MOV R14, R4 ;  /* 0x00000004000e7202 */ /* 0x000fe20000000f00 */
[----:B-1----:R-:W-:-:S04]  /*aa90*/  IMAD.WIDE.U32 R6, R60, 0x4, R6 ;  /* 0x000000043c067825 */ /* 0x002fc800078e0006 */
[----:B------:R-:W-:Y:S01]  /*aaa0*/  IMAD.MOV.U32 R17, RZ, RZ, R7 ;  /* 0x000000ffff117224 */ /* 0x000fe200078e0007 */
[----:B------:R-:W-:Y:S01]  /*aab0*/  LOP3.LUT R7, R10, 0x300, RZ, 0xc0, !PT ;  /* 0x000003000a077812 */ /* 0x000fe200078ec0ff */
[----:B------:R-:W-:Y:S02]  /*aac0*/  IMAD.MOV.U32 R12, RZ, RZ, R6 ;  /* 0x000000ffff0c7224 */ /* 0x000fe400078e0006 */
[----:B--2---:R-:W-:-:S04]  /*aad0*/  IMAD.WIDE.U32 R4, R60, 0x4, R8 ;  /* 0x000000043c047825 */ /* 0x004fc800078e0008 */
[----:B------:R-:W-:Y:S01]  /*aae0*/  VIADD R8, R3, 0x4 ;  /* 0x0000000403087836 */ /* 0x000fe20000000000 */
[----:B------:R-:W-:Y:S01]  /*aaf0*/  MOV R15, R5 ;  /* 0x00000005000f7202 */ /* 0x000fe20000000f00 */
[----:B------:R-:W-:Y:S02]  /*ab00*/  IMAD.MOV.U32 R10, RZ, RZ, R4 ;  /* 0x000000ffff0a7224 */ /* 0x000fe400078e0004 */
[----:B------:R-:W-:-:S07]  /*ab10*/  IMAD.IADD R3, R7, 0x1, R60 ;  /* 0x0000000107037824 */ /* 0x000fce00078e023c */
.L_x_519:
[----:B0-----:R-:W0:Y:S01]  /*ab20*/  LDS R7, [R8+-0x4] ;  /* 0xfffffc0008077984 */ /* 0x001e220000000800 */
[----:B------:R-:W-:Y:S01]  /*ab30*/  IMAD.MOV.U32 R4, RZ, RZ, R10 ;  /* 0x000000ffff047224 */ /* 0x000fe200078e000a */
[----:B------:R-:W-:Y:S01]  /*ab40*/  IADD3 R10, P4, PT, R10, 0x400, RZ ;  /* 0x000004000a0a7810 */ /* 0x000fe20007f9e0ff */
[--C-:B------:R-:W-:Y:S01]  /*ab50*/  IMAD.MOV.U32 R5, RZ, RZ, R15.reuse ;  /* 0x000000ffff057224 */ /* 0x100fe200078e000f */
[----:B------:R-:W1:Y:S01]  /*ab60*/  LDS R9, [R8] ;  /* 0x0000000008097984 */ /* 0x000e620000000800 */
[----:B------:R-:W-:Y:S01]  /*ab70*/  IMAD.MOV.U32 R6, RZ, RZ, R14 ;  /* 0x000000ffff067224 */ /* 0x000fe200078e000e */
[----:B------:R-:W-:Y:S01]  /*ab80*/  IADD3 R14, P2, PT, R14, 0x400, RZ ;  /* 0x000004000e0e7810 */ /* 0x000fe20007f5e0ff */
[----:B------:R-:W-:Y:S01]  /*ab90*/  VIADD R13, R13, 0x1 ;  /* 0x000000010d0d7836 */ /* 0x000fe20000000000 */
[----:B------:R2:W3:Y:S01]  /*aba0*/  LDS R11, [R8+0x4] ;  /* 0x00000400080b7984 */ /* 0x0004e20000000800 */
[----:B------:R-:W-:-:S03]  /*abb0*/  IMAD.X R15, RZ, RZ, R15, P4 ;  /* 0x000000ffff0f7224 */ /* 0x000fc600020e060f */
[----:B------:R-:W-:Y:S01]  /*abc0*/  ISETP.NE.AND P0, PT, R13, RZ, PT ;  /* 0x000000ff0d00720c */ /* 0x000fe20003f05270 */
[----:B--2---:R-:W-:Y:S01]  /*abd0*/  VIADD R8, R8, 0xc00 ;  /* 0x00000c0008087836 */ /* 0x004fe20000000000 */
[----:B0-----:R0:W-:Y:S02]  /*abe0*/  STG.E desc[UR12][R4.64], R7 ;  /* 0x0000000704007986 */ /* 0x0011e4000c10190c */
[----:B0-----:R-:W-:Y:S01]  /*abf0*/  MOV R4, R12 ;  /* 0x0000000c00047202 */ /* 0x001fe20000000f00 */
[----:B------:R-:W-:Y:S01]  /*ac00*/  IMAD.MOV.U32 R5, RZ, RZ, R17 ;  /* 0x000000ffff057224 */ /* 0x000fe200078e0011 */
[----:B------:R-:W-:Y:S01]  /*ac10*/  IADD3 R12, P3, PT, R12, 0x400, RZ ;  /* 0x000004000c0c7810 */ /* 0x000fe20007f7e0ff */
[----:B------:R-:W-:Y:S01]  /*ac20*/  IMAD.MOV.U32 R7, RZ, RZ, R19 ;  /* 0x000000ffff077224 */ /* 0x000fe200078e0013 */
[----:B------:R-:W-:Y:S02]  /*ac30*/  IADD3.X R19, PT, PT, RZ, R19, RZ, P2, !PT ;  /* 0x00000013ff137210 */ /* 0x000fe400017fe4ff */
[----:B-1----:R0:W-:Y:S01]  /*ac40*/  STG.E desc[UR12][R4.64], R9 ;  /* 0x0000000904007986 */ /* 0x0021e2000c10190c */
[----:B------:R-:W-:-:S03]  /*ac50*/  IMAD.X R17, RZ, RZ, R17, P3 ;  /* 0x000000ffff117224 */ /* 0x000fc600018e0611 */
[----:B---3--:R0:W-:Y:S01]  /*ac60*/  STG.E desc[UR12][R6.64], R11 ;  /* 0x0000000b06007986 */ /* 0x0081e2000c10190c */
[----:B------:R-:W-:Y:S05]  /*ac70*/  @P0 BRA `(.L_x_519) ;  /* 0xfffffffc00a80947 */ /* 0x000fea000383ffff */
.L_x_518:
[----:B------:R-:W-:Y:S05]  /*ac80*/  BSYNC.RECONVERGENT B1 ;  /* 0x0000000000017941 */ /* 0x000fea0003800200 */
.L_x_517:
[----:B------:R-:W-:Y:S05]  /*ac90*/  @!P1 BRA `(.L_x_516) ;  /* 0x0000001000f09947 */ /* 0x000fea0003800000 */
[----:B------:R-:W1:Y:S01]  /*aca0*/  LDCU.64 UR4, c[0x0][0x398] ;  /* 0x00007300ff0477ac */ /* 0x000e620008000a00 */
[----:B0-----:R-:W-:Y:S01]  /*acb0*/  IMAD.IADD R4, R34, 0x1, -R3 ;  /* 0x0000000122047824 */ /* 0x001fe200078e0a03 */
[----:B------:R-:W-:Y:S01]  /*acc0*/  BSSY.RECONVERGENT B1, `(.L_x_520) ;  /* 0x0000082000017945 */ /* 0x000fe20003800200 */
[----:B------:R-:W-:Y:S01]  /*acd0*/  IMAD.MOV.U32 R8, RZ, RZ, 0x800 ;  /* 0x00000800ff087424 */ /* 0x000fe200078e00ff */
[----:B------:R-:W0:Y:S01]  /*ace0*/  LDCU.128 UR8, c[0x0][0x3a0] ;  /* 0x00007400ff0877ac */ /* 0x000e220008000c00 */
[----:B------:R-:W-:Y:S01]  /*acf0*/  IMAD.MOV.U32 R9, RZ, RZ, 0x0 ;  /* 0x00000000ff097424 */ /* 0x000fe200078e00ff */
[----:B------:R-:W-:Y:S01]  /*ad00*/  ISETP.GT.AND P1, PT, R4, 0xc00, PT ;  /* 0x00000c000400780c */ /* 0x000fe20003f24270 */
[C---:B------:R-:W-:Y:S02]  /*ad10*/  IMAD R0, R3.reuse, 0xc, R0 ;  /* 0x0000000c03007824 */ /* 0x040fe400078e0200 */
[----:B------:R-:W-:-:S03]  /*ad20*/  IMAD.WIDE.U32 R8, R3, 0x4, R8 ;  /* 0x0000000403087825 */ /* 0x000fc600078e0008 */
[----:B------:R-:W-:Y:S02]  /*ad30*/  IADD3 R0, PT, PT, R0, 0x2408, RZ ;  /* 0x0000240800007810 */ /* 0x000fe40007ffe0ff */
[C---:B-1----:R-:W-:Y:S02]  /*ad40*/  IADD3 R4, P0, PT, R8.reuse, UR4, RZ ;  /* 0x0000000408047c10 */ /* 0x042fe4000ff1e0ff */
[C---:B0-----:R-:W-:Y:S02]  /*ad50*/  IADD3 R6, P2, PT, R8.reuse, UR8, RZ ;  /* 0x0000000808067c10 */ /* 0x041fe4000ff5e0ff */
[----:B------:R-:W-:Y:S02]  /*ad60*/  IADD3 R8, P3, PT, R8, UR10, RZ ;  /* 0x0000000a08087c10 */ /* 0x000fe4000ff7e0ff */
[C---:B------:R-:W-:Y:S02]  /*ad70*/  IADD3.X R5, PT, PT, R9.reuse, UR5, RZ, P0, !PT ;  /* 0x0000000509057c10 */ /* 0x040fe400087fe4ff */
[----:B------:R-:W-:-:S02]  /*ad80*/  IADD3.X R7, PT, PT, R9, UR9, RZ, P2, !PT ;  /* 0x0000000909077c10 */ /* 0x000fc400097fe4ff */
[----:B------:R-:W-:Y:S02]  /*ad90*/  IADD3.X R9, PT, PT, R9, UR11, RZ, P3, !PT ;  /* 0x0000000b09097c10 */ /* 0x000fe40009ffe4ff */
[----:B------:R-:W-:Y:S01]  /*ada0*/  PLOP3.LUT P0, PT, PT, PT, PT, 0x80, 0x8 ;  /* 0x000000000008781c */ /* 0x000fe20003f0f070 */
[----:B------:R-:W-:-:S12]  /*adb0*/  @!P1 BRA `(.L_x_521) ;  /* 0x0000000400c89947 */ /* 0x000fd80003800000 */
[----:B------:R-:W-:Y:S01]  /*adc0*/  PLOP3.LUT P0, PT, PT, PT, PT, 0x8, 0x80 ;  /* 0x000000000080781c */ /* 0x000fe20003f0e170 */
[----:B------:R-:W-:-:S12]  /*add0*/  VIADD R10, R34, 0xfffff400 ;  /* 0xfffff400220a7836 */ /* 0x000fd80000000000 */
.L_x_522:
[----:B------:R-:W0:Y:S01]  /*ade0*/  LDS R11, [R0+-0x2408] ;  /* 0xffdbf800000b7984 */ /* 0x000e220000000800 */
[----:B------:R-:W-:-:S03]  /*adf0*/  VIADD R3, R3, 0x1000 ;  /* 0x0000100003037836 */ /* 0x000fc60000000000 */
[----:B------:R-:W1:Y:S02]  /*ae00*/  LDS R13, [R0+-0x2404] ;  /* 0xffdbfc00000d7984 */ /* 0x000e640000000800 */
[----:B------:R-:W-:Y:S02]  /*ae10*/  ISETP.GE.AND P1, PT, R3, R10, PT ;  /* 0x0000000a0300720c */ /* 0x000fe40003f26270 */
        /* <DEDUP_REMOVED lines=56> */
[----:B0-----:R-:W-:-:S03]  /*b1a0*/  IADD3 R0, PT, PT, R0, 0xc000, RZ ;  /* 0x0000c00000007810 */ /* 0x001fc60007ffe0ff */
[----:B------:R-:W-:Y:S04]  /*b1b0*/  STG.E desc[UR12][R6.64+0x400], R31 ;  /* 0x0004001f06007986 */ /* 0x000fe8000c10190c */
[----:B-1----:R0:W-:Y:S04]  /*b1c0*/  STG.E desc[UR12][R8.64+0x400], R11 ;  /* 0x0004000b08007986 */ /* 0x0021e8000c10190c */
[----:B--2---:R1:W-:Y:S04]  /*b1d0*/  STG.E desc[UR12][R4.64+0x800], R13 ;  /* 0x0008000d04007986 */ /* 0x0043e8000c10190c */
[----:B---3--:R2:W-:Y:S04]  /*b1e0*/  STG.E desc[UR12][R6.64+0x800], R15 ;  /* 0x0008000f06007986 */ /* 0x0085e8000c10190c */
[----:B----4-:R-:W-:Y:S01]  /*b1f0*/  STG.E desc[UR12][R8.64+0x800], R17 ;  /* 0x0008001108007986 */ /* 0x010fe2000c10190c */
[----:B0-----:R-:W-:-:S03]  /*b200*/  IADD3 R11, P4, PT, R8, 0x4000, RZ ;  /* 0x00004000080b7810 */ /* 0x001fc60007f9e0ff */
[----:B-----5:R-:W-:Y:S01]  /*b210*/  STG.E desc[UR12][R4.64+0xc00], R19 ;  /* 0x000c001304007986 */ /* 0x020fe2000c10190c */
[----:B-1----:R-:W-:-:S03]  /*b220*/  IADD3 R13, P3, PT, R6, 0x4000, RZ ;  /* 0x00004000060d7810 */ /* 0x002fc60007f7e0ff */
[----:B------:R-:W-:Y:S01]  /*b230*/  STG.E desc[UR12][R6.64+0xc00], R21 ;  /* 0x000c001506007986 */ /* 0x000fe2000c10190c */
[----:B--2---:R-:W-:-:S03]  /*b240*/  IADD3 R15, P2, PT, R4, 0x4000, RZ ;  /* 0x00004000040f7810 */ /* 0x004fc60007f5e0ff */
        /* <DEDUP_REMOVED lines=20> */
[----:B0-----:R-:W-:-:S03]  /*b390*/  IMAD.X R12, RZ, RZ, R9, P4 ;  /* 0x000000ffff0c7224 */ /* 0x001fc600020e0609 */
[----:B------:R-:W-:Y:S01]  /*b3a0*/  STG.E desc[UR12][R6.64+0x2800], R20 ;  /* 0x0028001406007986 */ /* 0x000fe2000c10190c */
[----:B-1----:R-:W-:-:S03]  /*b3b0*/  IMAD.X R14, RZ, RZ, R7, P3 ;  /* 0x000000ffff0e7224 */ /* 0x002fc600018e0607 */
[----:B------:R-:W-:Y:S01]  /*b3c0*/  STG.E desc[UR12][R8.64+0x2800], R22 ;  /* 0x0028001608007986 */ /* 0x000fe2000c10190c */
[----:B--2---:R-:W-:-:S03]  /*b3d0*/  IMAD.X R16, RZ, RZ, R5, P2 ;  /* 0x000000ffff107224 */ /* 0x004fc600010e0605 */
        /* <DEDUP_REMOVED lines=9> */
[----:B0-----:R-:W-:-:S02]  /*b470*/  IMAD.MOV.U32 R4, RZ, RZ, R15 ;  /* 0x000000ffff047224 */ /* 0x001fc400078e000f */
[----:B------:R-:W-:Y:S02]  /*b480*/  IMAD.MOV.U32 R5, RZ, RZ, R16 ;  /* 0x000000ffff057224 */ /* 0x000fe400078e0010 */
[----:B-1----:R-:W-:Y:S02]  /*b490*/  IMAD.MOV.U32 R6, RZ, RZ, R13 ;  /* 0x000000ffff067224 */ /* 0x002fe400078e000d */
[----:B------:R-:W-:Y:S02]  /*b4a0*/  IMAD.MOV.U32 R7, RZ, RZ, R14 ;  /* 0x000000ffff077224 */ /* 0x000fe400078e000e */
[----:B--2---:R-:W-:Y:S01]  /*b4b0*/  IMAD.MOV.U32 R8, RZ, RZ, R11 ;  /* 0x000000ffff087224 */ /* 0x004fe200078e000b */
[----:B------:R-:W-:Y:S01]  /*b4c0*/  MOV R9, R12 ;  /* 0x0000000c00097202 */ /* 0x000fe20000000f00 */
[----:B------:R-:W-:Y:S06]  /*b4d0*/  @!P1 BRA `(.L_x_522) ;  /* 0xfffffff800409947 */ /* 0x000fec000383ffff */
.L_x_521:
[----:B------:R-:W-:Y:S05]  /*b4e0*/  BSYNC.RECONVERGENT B1 ;  /* 0x0000000000017941 */ /* 0x000fea0003800200 */
.L_x_520:
        /* <DEDUP_REMOVED lines=35> */
[----:B--2---:R-:W-:-:S03]  /*b720*/  IADD3 R0, PT, PT, R0, 0x6000, RZ ;  /* 0x0000600000007810 */ /* 0x004fc60007ffe0ff */
[----:B------:R2:W-:Y:S04]  /*b730*/  STG.E desc[UR12][R8.64+-0x800], R15 ;  /* 0xfff8000f08007986 */ /* 0x0005e8000c10190c */
[----:B---3--:R-:W-:Y:S01]  /*b740*/  STG.E desc[UR12][R4.64+-0x400], R17 ;  /* 0xfffc001104007986 */ /* 0x008fe2000c10190c */
[----:B0-----:R-:W-:-:S03]  /*b750*/  IMAD.X R11, RZ, RZ, R9, P3 ;  /* 0x000000ffff0b7224 */ /* 0x001fc600018e0609 */
[----:B----4-:R-:W-:Y:S01]  /*b760*/  STG.E desc[UR12][R6.64+-0x400], R19 ;  /* 0xfffc001306007986 */ /* 0x010fe2000c10190c */
[----:B-1----:R-:W-:-:S03]  /*b770*/  IMAD.X R13, RZ, RZ, R7, P2 ;  /* 0x000000ffff0d7224 */ /* 0x002fc600010e0607 */
[----:B-----5:R-:W-:Y:S01]  /*b780*/  STG.E desc[UR12][R8.64+-0x400], R21 ;  /* 0xfffc001508007986 */ /* 0x020fe2000c10190c */
[----:B--2---:R-:W-:-:S03]  /*b790*/  IMAD.X R15, RZ, RZ, R5, P1 ;  /* 0x000000ffff0f7224 */ /* 0x004fc600008e0605 */
        /* <DEDUP_REMOVED lines=23> */
[----:B------:R-:W-:-:S07]  /*b910*/  MOV R9, R11 ;  /* 0x0000000b00097202 */ /* 0x000fce0000000f00 */
.L_x_524:
[----:B------:R-:W-:Y:S05]  /*b920*/  BSYNC.RECONVERGENT B1 ;  /* 0x0000000000017941 */ /* 0x000fea0003800200 */
.L_x_523:
[----:B------:R-:W-:-:S13]  /*b930*/  ISETP.LT.OR P0, PT, R3, R34, P0 ;  /* 0x000000220300720c */ /* 0x000fda0000701670 */
[----:B------:R-:W-:Y:S05]  /*b940*/  @!P0 BRA `(.L_x_516) ;  /* 0x0000000400c48947 */ /* 0x000fea0003800000 */
        /* <DEDUP_REMOVED lines=24> */
[----:B------:R-:W-:Y:S05]  /*bad0*/  BRA `(.L_x_516) ;  /* 0x0000000400607947 */ /* 0x000fea0003800000 */
.L_x_515:
[----:B------:R-:W-:Y:S01]  /*bae0*/  ISETP.NE.AND P5, PT, R0, RZ, PT ;  /* 0x000000ff0000720c */ /* 0x000fe20003fa5270 */
[----:B------:R-:W0:Y:S01]  /*baf0*/  LDC.64 R8, c[0x0][0x3a0] ;  /* 0x0000e800ff087b82 */ /* 0x000e220000000a00 */
[----:B------:R-:W-:-:S04]  /*bb00*/  ISETP.NE.AND P3, PT, R6, R5, PT ;  /* 0x000000050600720c */ /* 0x000fc80003f65270 */
[----:B------:R-:W-:-:S07]  /*bb10*/  ISETP.NE.AND P3, PT, R45, R46, !P3 ;  /* 0x0000002e2d00720c */ /* 0x000fce0005f65270 */
[----:B------:R-:W1:Y:S08]  /*bb20*/  @P5 LDC.64 R32, c[0x0][0x398] ;  /* 0x0000e600ff205b82 */ /* 0x000e700000000a00 */
[----:B------:R-:W2:Y:S01]  /*bb30*/  @!P3 LDC.64 R44, c[0x0][0x398] ;  /* 0x0000e600ff2cbb82 */ /* 0x000ea20000000a00 */
[----:B0-----:R-:W-:-:S04]  /*bb40*/  @P5 IMAD.WIDE R8, R48, 0x4, R8 ;  /* 0x0000000430085825 */ /* 0x001fc800078e0208 */
[----:B-1----:R-:W-:-:S05]  /*bb50*/  @P5 IMAD.WIDE R32, R48, 0x4, R32 ;  /* 0x0000000430205825 */ /* 0x002fca00078e0220 */
[----:B------:R0:W-:Y:S04]  /*bb60*/  @P5 STG.E desc[UR12][R32.64], R50 ;  /* 0x0000003220005986 */ /* 0x0001e8000c10190c */
[----:B------:R2:W-:Y:S01]  /*bb70*/  @P5 STG.E desc[UR12][R8.64], R12 ;  /* 0x0000000c08005986 */ /* 0x0005e2000c10190c */
[----:B0-----:R-:W0:Y:S01]  /*bb80*/  @P0 LDC.64 R32, c[0x0][0x398] ;  /* 0x0000e600ff200b82 */ /* 0x001e220000000a00 */
[----:B--2---:R-:W-:-:S07]  /*bb90*/  @!P3 IMAD.WIDE R12, R21, 0x4, R44 ;  /* 0x00000004150cb825 */ /* 0x004fce00078e022c */
[----:B------:R-:W1:Y:S08]  /*bba0*/  LDC.64 R8, c[0x0][0x3a8] ;  /* 0x0000ea00ff087b82 */ /* 0x000e700000000a00 */
[----:B------:R-:W2:Y:S01]  /*bbb0*/  LDC.64 R44, c[0x0][0x3a8] ;  /* 0x0000ea00ff2c7b82 */ /* 0x000ea20000000a00 */
[----:B-1----:R-:W-:-:S05]  /*bbc0*/  @P5 IMAD.WIDE R8, R48, 0x4, R8 ;  /* 0x0000000430085825 */ /* 0x002fca00078e0208 */
[----:B------:R1:W-:Y:S01]  /*bbd0*/  @P5 STG.E desc[UR12][R8.64], R10 ;  /* 0x0000000a08005986 */ /* 0x0003e2000c10190c */
[----:B------:R-:W-:-:S03]  /*bbe0*/  ISETP.NE.AND P5, PT, R4, R3, PT ;  /* 0x000000030400720c */ /* 0x000fc60003fa5270 */
[----:B------:R3:W-:Y:S01]  /*bbf0*/  @!P3 STG.E desc[UR12][R12.64], R6 ;  /* 0x000000060c00b986 */ /* 0x0007e2000c10190c */
[----:B------:R-:W-:Y:S02]  /*bc00*/  ISETP.NE.AND P5, PT, R56, R46, !P5 ;  /* 0x0000002e3800720c */ /* 0x000fe40006fa5270 */
[----:B------:R-:W4:Y:S08]  /*bc10*/  LDC.64 R56, c[0x0][0x3a0] ;  /* 0x0000e800ff387b82 */ /* 0x000f300000000a00 */
[----:B-1----:R-:W1:Y:S08]  /*bc20*/  LDC.64 R8, c[0x0][0x3a0] ;  /* 0x0000e800ff087b82 */ /* 0x002e700000000a00 */
[----:B------:R-:W5:Y:S08]  /*bc30*/  LDC.64 R10, c[0x0][0x3a8] ;  /* 0x0000ea00ff0a7b82 */ /* 0x000f700000000a00 */
[----:B---3--:R-:W3:Y:S01]  /*bc40*/  @P4 LDC.64 R12, c[0x0][0x398] ;  /* 0x0000e600ff0c4b82 */ /* 0x008ee20000000a00 */
[----:B----4-:R-:W-:-:S04]  /*bc50*/  @P2 IMAD.WIDE R56, R40, 0x4, R56 ;  /* 0x0000000428382825 */ /* 0x010fc800078e0238 */
[----:B-1----:R-:W-:-:S05]  /*bc60*/  @!P3 IMAD.WIDE R8, R21, 0x4, R8 ;  /* 0x000000041508b825 */ /* 0x002fca00078e0208 */
[----:B------:R1:W-:Y:S01]  /*bc70*/  @!P3 STG.E desc[UR12][R8.64], R7 ;  /* 0x000000070800b986 */ /* 0x0003e2000c10190c */
[----:B-----5:R-:W-:Y:S02]  /*bc80*/  @!P3 IMAD.WIDE R10, R21, 0x4, R10 ;  /* 0x00000004150ab825 */ /* 0x020fe400078e020a */
[----:B------:R-:W4:Y:S03]  /*bc90*/  LDC.64 R20, c[0x0][0x3a0] ;  /* 0x0000e800ff147b82 */ /* 0x000f260000000a00 */
[----:B------:R5:W-:Y:S01]  /*bca0*/  @!P3 STG.E desc[UR12][R10.64], R49 ;  /* 0x000000310a00b986 */ /* 0x000be2000c10190c */
[----:B------:R-:W-:Y:S01]  /*bcb0*/  ISETP.NE.AND P3, PT, R3, R2, PT ;  /* 0x000000020300720c */ /* 0x000fe20003f65270 */
[----:B---3--:R-:W-:-:S03]  /*bcc0*/  @P4 IMAD.WIDE R12, R17, 0x4, R12 ;  /* 0x00000004110c4825 */ /* 0x008fc600078e020c */
[----:B-1----:R-:W1:Y:S01]  /*bcd0*/  @P6 LDC.64 R6, c[0x0][0x398] ;  /* 0x0000e600ff066b82 */ /* 0x002e620000000a00 */
[----:B------:R-:W-:Y:S01]  /*bce0*/  ISETP.NE.AND P3, PT, R54, R46, !P3 ;  /* 0x0000002e3600720c */ /* 0x000fe20005f65270 */
[----:B0-----:R-:W-:-:S05]  /*bcf0*/  @P0 IMAD.WIDE R8, R19, 0x4, R32 ;  /* 0x0000000413080825 */ /* 0x001fca00078e0220 */
[----:B------:R-:W-:Y:S01]  /*bd00*/  @P0 STG.E desc[UR12][R8.64], R5 ;  /* 0x0000000508000986 */ /* 0x000fe2000c10190c */
[----:B-----5:R-:W0:Y:S01]  /*bd10*/  LDC.64 R48, c[0x0][0x3a0] ;  /* 0x0000e800ff307b82 */ /* 0x020e220000000a00 */
[----:B----4-:R-:W-:-:S07]  /*bd20*/  @P0 IMAD.WIDE R10, R19, 0x4, R20 ;  /* 0x00000004130a0825 */ /* 0x010fce00078e0214 */
[----:B------:R-:W3:Y:S01]  /*bd30*/  LDC.64 R32, c[0x0][0x3a8] ;  /* 0x0000ea00ff207b82 */ /* 0x000ee20000000a00 */
[----:B------:R2:W-:Y:S01]  /*bd40*/  @P0 STG.E desc[UR12][R10.64], R16 ;  /* 0x000000100a000986 */ /* 0x0005e2000c10190c */
[----:B-1----:R-:W-:-:S06]  /*bd50*/  @P6 IMAD.WIDE R6, R15, 0x4, R6 ;  /* 0x000000040f066825 */ /* 0x002fcc00078e0206 */
[----:B------:R-:W1:Y:S01]  /*bd60*/  LDC.64 R20, c[0x0][0x3a8] ;  /* 0x0000ea00ff147b82 */ /* 0x000e620000000a00 */
[----:B--2---:R-:W-:-:S07]  /*bd70*/  @P0 IMAD.WIDE R10, R19, 0x4, R44 ;  /* 0x00000004130a0825 */ /* 0x004fce00078e022c */
[----:B------:R-:W2:Y:S01]  /*bd80*/  @P1 LDC.64 R8, c[0x0][0x398] ;  /* 0x0000e600ff081b82 */ /* 0x000ea20000000a00 */
[----:B------:R0:W-:Y:S01]  /*bd90*/  @P0 STG.E desc[UR12][R10.64], R14 ;  /* 0x0000000e0a000986 */ /* 0x0001e2000c10190c */
[----:B---3--:R-:W-:-:S03]  /*bda0*/  @!P5 IMAD.WIDE R32, R41, 0x4, R32 ;  /* 0x000000042920d825 */ /* 0x008fc600078e0220 */
[----:B------:R3:W-:Y:S03]  /*bdb0*/  @P4 STG.E desc[UR12][R12.64], R52 ;  /* 0x000000340c004986 */ /* 0x0007e6000c10190c */
[----:B------:R-:W4:Y:S01]  /*bdc0*/  LDC.64 R44, c[0x0][0x3a0] ;  /* 0x0000e800ff2c7b82 */ /* 0x000f220000000a00 */
[----:B-1----:R-:W-:-:S07]  /*bdd0*/  @P4 IMAD.WIDE R18, R17, 0x4, R20 ;  /* 0x0000000411124825 */ /* 0x002fce00078e0214 */
[----:B------:R-:W1:Y:S01]  /*bde0*/  @!P5 LDC.64 R20, c[0x0][0x398] ;  /* 0x0000e600ff14db82 */ /* 0x000e620000000a00 */
[----:B0-----:R-:W-:-:S05]  /*bdf0*/  @P4 IMAD.WIDE R10, R17, 0x4, R48 ;  /* 0x00000004110a4825 */ /* 0x001fca00078e0230 */
[----:B------:R0:W-:Y:S02]  /*be00*/  @P4 STG.E desc[UR12][R10.64], R24 ;  /* 0x000000180a004986 */ /* 0x0001e4000c10190c */
[----:B---3--:R-:W3:Y:S01]  /*be10*/  LDC.64 R12, c[0x0][0x3a8] ;  /* 0x0000ea00ff0c7b82 */ /* 0x008ee20000000a00 */
[----:B--2---:R-:W-:Y:S01]  /*be20*/  @P1 IMAD.WIDE R8, R28, 0x4, R8 ;  /* 0x000000041c081825 */ /* 0x004fe200078e0208 */
[----:B------:R-:W-:Y:S04]  /*be30*/  @P4 STG.E desc[UR12][R18.64], R22 ;  /* 0x0000001612004986 */ /* 0x000fe8000c10190c */
[----:B------:R2:W-:Y:S02]  /*be40*/  @P6 STG.E desc[UR12][R6.64], R53 ;  /* 0x0000003506006986 */ /* 0x0005e4000c10190c */
[----:B------:R-:W5:Y:S01]  /*be50*/  @P2 LDC.64 R16, c[0x0][0x398] ;  /* 0x0000e600ff102b82 */ /* 0x000f620000000a00 */
[----:B----4-:R-:W-:-:S07]  /*be60*/  @!P5 IMAD.WIDE R44, R41, 0x4, R44 ;  /* 0x00000004292cd825 */ /* 0x010fce00078e022c */
[----:B0-----:R-:W0:Y:S01]  /*be70*/  LDC.64 R10, c[0x0][0x3a0] ;  /* 0x0000e800ff0a7b82 */ /* 0x001e220000000a00 */
[----:B-1----:R-:W-:-:S07]  /*be80*/  @!P5 IMAD.WIDE R20, R41, 0x4, R20 ;  /* 0x000000042914d825 */ /* 0x002fce00078e0214 */
[----:B--2---:R-:W1:Y:S01]  /*be90*/  LDC.64 R52, c[0x0][0x3a0] ;  /* 0x0000e800ff347b82 */ /* 0x004e620000000a00 */
[----:B---3--:R-:W-:-:S07]  /*bea0*/  @P6 IMAD.WIDE R12, R15, 0x4, R12 ;  /* 0x000000040f0c6825 */ /* 0x008fce00078e020c */
[----:B------:R-:W2:Y:S01]  /*beb0*/  LDC.64 R48, c[0x0][0x3a8] ;  /* 0x0000ea00ff307b82 */ /* 0x000ea20000000a00 */
[----:B-----5:R-:W-:-:S04]  /*bec0*/  @P2 IMAD.WIDE R16, R40, 0x4, R16 ;  /* 0x0000000428102825 */ /* 0x020fc800078e0210 */
[----:B0-----:R-:W-:-:S03]  /*bed0*/  @P6 IMAD.WIDE R10, R15, 0x4, R10 ;  /* 0x000000040f0a6825 */ /* 0x001fc600078e020a */
[----:B------:R-:W0:Y:S02]  /*bee0*/  @!P3 LDC.64 R6, c[0x0][0x398] ;  /* 0x0000e600ff06bb82 */ /* 0x000e240000000a00 */
[----:B------:R3:W-:Y:S01]  /*bef0*/  @P6 STG.E desc[UR12][R10.64], R25 ;  /* 0x000000190a006986 */ /* 0x0007e2000c10190c */
[----:B-1----:R-:W-:-:S05]  /*bf00*/  @P1 IMAD.WIDE R14, R28, 0x4, R52 ;  /* 0x000000041c0e1825 */ /* 0x002fca00078e0234 */
[----:B------:R-:W1:Y:S01]  /*bf10*/  LDC.64 R22, c[0x0][0x3a0] ;  /* 0x0000e800ff167b82 */ /* 0x000e620000000a00 */
[----:B------:R3:W-:Y:S04]  /*bf20*/  @P6 STG.E desc[UR12][R12.64], R27 ;  /* 0x0000001b0c006986 */ /* 0x0007e8000c10190c */
[----:B------:R3:W-:Y:S01]  /*bf30*/  @P1 STG.E desc[UR12][R8.64], R51 ;  /* 0x0000003308001986 */ /* 0x0007e2000c10190c */
[----:B--2---:R-:W-:Y:S02]  /*bf40*/  @P2 IMAD.WIDE R48, R40, 0x4, R48 ;  /* 0x0000000428302825 */ /* 0x004fe400078e0230 */
[----:B------:R-:W2:Y:S01]  /*bf50*/  LDC.64 R52, c[0x0][0x3a8] ;  /* 0x0000ea00ff347b82 */ /* 0x000ea20000000a00 */
[----:B------:R3:W-:Y:S07]  /*bf60*/  @P1 STG.E desc[UR12][R14.64], R31 ;  /* 0x0000001f0e001986 */ /* 0x0007ee000c10190c */
[----:B------:R-:W4:Y:S01]  /*bf70*/  LDC.64 R18, c[0x0][0x3a8] ;  /* 0x0000ea00ff127b82 */ /* 0x000f220000000a00 */
[----:B0-----:R-:W-:-:S04]  /*bf80*/  @!P3 IMAD.WIDE R6, R43, 0x4, R6 ;  /* 0x000000042b06b825 */ /* 0x001fc800078e0206 */
[----:B-1----:R-:W-:-:S04]  /*bf90*/  @!P3 IMAD.WIDE R22, R43, 0x4, R22 ;  /* 0x000000042b16b825 */ /* 0x002fc800078e0216 */
[----:B--2---:R-:W-:-:S05]  /*bfa0*/  @P1 IMAD.WIDE R28, R28, 0x4, R52 ;  /* 0x000000041c1c1825 */ /* 0x004fca00078e0234 */
[----:B------:R3:W-:Y:S01]  /*bfb0*/  @P1 STG.E desc[UR12][R28.64], R30 ;  /* 0x0000001e1c001986 */ /* 0x0007e2000c10190c */
[----:B----4-:R-:W-:-:S03]  /*bfc0*/  @!P3 IMAD.WIDE R18, R43, 0x4, R18 ;  /* 0x000000042b12b825 */ /* 0x010fc600078e0212 */
[----:B------:R3:W-:Y:S04]  /*bfd0*/  @P2 STG.E desc[UR12][R16.64], R47 ;  /* 0x0000002f10002986 */ /* 0x0007e8000c10190c */
[----:B------:R3:W-:Y:S04]  /*bfe0*/  @P2 STG.E desc[UR12][R56.64], R39 ;  /* 0x0000002738002986 */ /* 0x0007e8000c10190c */
[----:B------:R3:W-:Y:S04]  /*bff0*/  @P2 STG.E desc[UR12][R48.64], R38 ;  /* 0x0000002630002986 */ /* 0x0007e8000c10190c */
[----:B------:R3:W-:Y:S04]  /*c000*/  @!P5 STG.E desc[UR12][R20.64], R4 ;  /* 0x000000041400d986 */ /* 0x0007e8000c10190c */
[----:B------:R3:W-:Y:S04]  /*c010*/  @!P5 STG.E desc[UR12][R44.64], R37 ;  /* 0x000000252c00d986 */ /* 0x0007e8000c10190c */
[----:B------:R3:W-:Y:S04]  /*c020*/  @!P5 STG.E desc[UR12][R32.64], R36 ;  /* 0x000000242000d986 */ /* 0x0007e8000c10190c */
[----:B------:R3:W-:Y:S04]  /*c030*/  @!P3 STG.E desc[UR12][R6.64], R3 ;  /* 0x000000030600b986 */ /* 0x0007e8000c10190c */
[----:B------:R3:W-:Y:S04]  /*c040*/  @!P3 STG.E desc[UR12][R22.64], R42 ;  /* 0x0000002a1600b986 */ /* 0x0007e8000c10190c */
[----:B------:R3:W-:Y:S02]  /*c050*/  @!P3 STG.E desc[UR12][R18.64], R35 ;  /* 0x000000231200b986 */ /* 0x0007e4000c10190c */
.L_x_516:
[----:B------:R-:W-:Y:S05]  /*c060*/  BSYNC.RECONVERGENT B0 ;  /* 0x0000000000007941 */ /* 0x000fea0003800200 */
.L_x_514:
[----:B------:R-:W-:-:S13]  /*c070*/  ISETP.NE.AND P0, PT, R60, 0xff, PT ;  /* 0x000000ff3c00780c */ /* 0x000fda0003f05270 */
[----:B------:R-:W-:Y:S05]  /*c080*/  @P0 EXIT ;  /* 0x000000000000094d */ /* 0x000fea0003800000 */
[----:B01-3--:R-:W0:Y:S01]  /*c090*/  LDC.64 R10, c[0x0][0x3b0] ;  /* 0x0000ec00ff0a7b82 */ /* 0x00be220000000a00 */
[----:B------:R-:W-:-:S13]  /*c0a0*/  ISETP.NE.AND P0, PT, R46, 0x900, PT ;  /* 0x000009002e00780c */ /* 0x000fda0003f05270 */
[----:B------:R-:W-:Y:S05]  /*c0b0*/  @P0 BRA `(.L_x_525) ;  /* 0x0000000000280947 */ /* 0x000fea0003800000 */
[----:B------:R-:W1:Y:S08]  /*c0c0*/  LDC.64 R4, c[0x0][0x398] ;  /* 0x0000e600ff047b82 */ /* 0x000e700000000a00 */
[----:B------:R-:W2:Y:S08]  /*c0d0*/  LDC.64 R6, c[0x0][0x3a0] ;  /* 0x0000e800ff067b82 */ /* 0x000eb00000000a00 */
[----:B------:R-:W3:Y:S01]  /*c0e0*/  LDC.64 R8, c[0x0][0x3a8] ;  /* 0x0000ea00ff087b82 */ /* 0x000ee20000000a00 */
[----:B-1----:R-:W-:-:S05]  /*c0f0*/  IMAD.WIDE R4, R34, 0x4, R4 ;  /* 0x0000000422047825 */ /* 0x002fca00078e0204 */
[----:B------:R1:W-:Y:S01]  /*c100*/  STG.E desc[UR12][R4.64], R2 ;  /* 0x0000000204007986 */ /* 0x0003e2000c10190c */
[----:B--2---:R-:W-:-:S05]  /*c110*/  IMAD.WIDE R6, R34, 0x4, R6 ;  /* 0x0000000422067825 */ /* 0x004fca00078e0206 */
[----:B------:R1:W-:Y:S01]  /*c120*/  STG.E desc[UR12][R6.64], R58 ;  /* 0x0000003a06007986 */ /* 0x0003e2000c10190c */
[----:B---3--:R-:W-:-:S04]  /*c130*/  IMAD.WIDE R8, R34, 0x4, R8 ;  /* 0x0000000422087825 */ /* 0x008fc800078e0208 */
[----:B------:R-:W-:Y:S01]  /*c140*/  VIADD R34, R34, 0x1 ;  /* 0x0000000122227836 */ /* 0x000fe20000000000 */
[----:B------:R1:W-:Y:S06]  /*c150*/  STG.E desc[UR12][R8.64], R55 ;  /* 0x0000003708007986 */ /* 0x0003ec000c10190c */
.L_x_525:
[----:B0-----:R-:W-:Y:S01]  /*c160*/  STG.E desc[UR12][R10.64], R34 ;  /* 0x000000220a007986 */ /* 0x001fe2000c10190c */
[----:B------:R-:W-:Y:S05]  /*c170*/  EXIT ;  /* 0x000000000000794d */ /* 0x000fea0003800000 */
.L_x_483:
        /* <DEDUP_REMOVED lines=16> */
[-C--:B------:R-:W-:Y:S02]  /*c280*/  ISETP.GE.U32.AND P1, PT, R5, R46.reuse, PT ;  /* 0x0000002e0500720c */ /* 0x080fe40003f26070 */
[----:B------:R-:W-:Y:S01]  /*c290*/  ISETP.GE.U32.AND P2, PT, R9, R46, PT ;  /* 0x0000002e0900720c */ /* 0x000fe20003f46070 */
[----:B------:R-:W-:-:S02]  /*c2a0*/  VIADD R9, R11, 0xa0 ;  /* 0x000000a00b097836 */ /* 0x000fc40000000000 */
[----:B------:R-:W-:-:S03]  /*c2b0*/  @!P0 IADD3 R5, PT, PT, R0, R11, RZ ;  /* 0x0000000b00058210 */ /* 0x000fc60007ffe0ff */
[----:B------:R-:W-:Y:S02]  /*c2c0*/  ISETP.GE.U32.AND P3, PT, R9, R46, PT ;  /* 0x0000002e0900720c */ /* 0x000fe40003f66070 */
[----:B------:R-:W-:-:S04]  /*c2d0*/  @!P0 IMAD.WIDE.U32 R2, R5, 0x4, R2 ;  /* 0x0000000405028825 */ /* 0x000fc800078e0002 */
[----:B------:R-:W-:Y:S01]  /*c2e0*/  IMAD.X R5, RZ, RZ, R7, P4 ;  /* 0x000000ffff057224 */ /* 0x000fe200020e0607 */
[----:B------:R-:W-:Y:S01]  /*c2f0*/  ISETP.GE.U32.AND P4, PT, R13, R46, PT ;  /* 0x0000002e0d00720c */ /* 0x000fe20003f86070 */
[C---:B------:R-:W-:Y:S01]  /*c300*/  VIADD R9, R11.reuse, 0xe0 ;  /* 0x000000e00b097836 */ /* 0x040fe20000000000 */
[----:B------:R-:W-:Y:S01]  /*c310*/  IADD3 R13, PT, PT, R11, 0x100, RZ ;  /* 0x000001000b0d7810 */ /* 0x000fe20007ffe0ff */
[----:B--2---:R-:W-:Y:S02]  /*c320*/  IMAD.MOV.U32 R10, RZ, RZ, R12 ;  /* 0x000000ffff0a7224 */ /* 0x004fe400078e000c */
[----:B------:R0:W2:Y:S02]  /*c330*/  @!P0 LDG.E.CONSTANT R12, desc[UR12][R2.64] ;  /* 0x0000000c020c8981 */ /* 0x0000a4000c1e9900 */
[--C-:B------:R-:W-:Y:S01]  /*c340*/  IMAD.MOV.U32 R14, RZ, RZ, R10.reuse ;  /* 0x000000ffff0e7224 */ /* 0x100fe200078e000a */
[----:B------:R-:W-:Y:S01]  /*c350*/  MOV R30, R10 ;  /* 0x0000000a001e7202 */ /* 0x000fe20000000f00 */
[----:B------:R-:W-:-:S02]  /*c360*/  IMAD.MOV.U32 R16, RZ, RZ, R10 ;  /* 0x000000ffff107224 */ /* 0x000fc400078e000a */
[--C-:B------:R-:W-:Y:S02]  /*c370*/  IMAD.MOV.U32 R18, RZ, RZ, R10.reuse ;  /* 0x000000ffff127224 */ /* 0x100fe400078e000a */
[----:B------:R-:W3:Y:S01]  /*c380*/  @!P6 LDG.E.CONSTANT R14, desc[UR12][R4.64+0x80] ;  /* 0x0000800c040ee981 */ /* 0x000ee2000c1e9900 */
[-C--:B------:R-:W-:Y:S01]  /*c390*/  ISETP.GE.U32.AND P6, PT, R13, R46.reuse, PT ;  /* 0x0000002e0d00720c */ /* 0x080fe20003fc6070 */
[--C-:B------:R-:W-:Y:S01]  /*c3a0*/  IMAD.MOV.U32 R22, RZ, RZ, R10.reuse ;  /* 0x000000ffff167224 */ /* 0x100fe200078e000a */
[----:B0-----:R-:W0:Y:S01]  /*c3b0*/  LDC.64 R2, c[0x0][0x388] ;  /* 0x0000e200ff027b82 */ /* 0x001e220000000a00 */
[----:B------:R-:W4:Y:S01]  /*c3c0*/  @!P5 LDG.E.CONSTANT R16, desc[UR12][R4.64+0x100] ;  /* 0x0001000c0410d981 */ /* 0x000f22000c1e9900 */
[----:B------:R-:W-:Y:S01]  /*c3d0*/  ISETP.GE.U32.AND P5, PT, R9, R46, PT ;  /* 0x0000002e0900720c */ /* 0x000fe20003fa6070 */
[--C-:B------:R-:W-:Y:S02]  /*c3e0*/  IMAD.MOV.U32 R24, RZ, RZ, R10.reuse ;  /* 0x000000ffff187224 */ /* 0x100fe400078e000a */
[----:B------:R-:W-:Y:S01]  /*c3f0*/  IMAD.MOV.U32 R32, RZ, RZ, R10 ;  /* 0x000000ffff207224 */ /* 0x000fe200078e000a */
[----:B------:R-:W5:Y:S01]  /*c400*/  @!P1 LDG.E.CONSTANT R18, desc[UR12][R4.64+0x180] ;  /* 0x0001800c04129981 */ /* 0x000f62000c1e9900 */
[----:B------:R-:W1:Y:S01]  /*c410*/  S2R R20, SR_CgaCtaId ;  /* 0x0000000000147919 */ /* 0x000e620000008800 */
[----:B------:R-:W1:Y:S01]  /*c420*/  S2R R47, SR_LANEID ;  /* 0x00000000002f7919 */ /* 0x000e620000000000 */
[----:B------:R-:W-:Y:S01]  /*c430*/  SHF.R.U32.HI R53, RZ, 0x5, R55 ;  /* 0x00000005ff357819 */ /* 0x000fe20000011637 */
[----:B------:R-:W0:Y:S01]  /*c440*/  LDC.64 R8, c[0x0][0x390] ;  /* 0x0000e400ff087b82 */ /* 0x000e220000000a00 */
[----:B------:R-:W5:Y:S04]  /*c450*/  @!P2 LDG.E.CONSTANT R22, desc[UR12][R4.64+0x200] ;  /* 0x0002000c0416a981 */ /* 0x000f68000c1e9900 */
[----:B------:R-:W5:Y:S04]  /*c460*/  @!P3 LDG.E.CONSTANT R24, desc[UR12][R4.64+0x280] ;  /* 0x0002800c0418b981 */ /* 0x000f68000c1e9900 */
[----:B------:R-:W5:Y:S04]  /*c470*/  @!P4 LDG.E.CONSTANT R30, desc[UR12][R4.64+0x300] ;  /* 0x0003000c041ec981 */ /* 0x000f68000c1e9900 */
[----:B------:R-:W5:Y:S04]  /*c480*/  @!P5 LDG.E.CONSTANT R32, desc[UR12][R4.64+0x380] ;  /* 0x0003800c0420d981 */ /* 0x000f68000c1e9900 */
[----:B------:R-:W5:Y:S01]  /*c490*/  @!P6 LDG.E.CONSTANT R10, desc[UR12][R4.64+0x400] ;  /* 0x0004000c040ae981 */ /* 0x000f62000c1e9900 */
[----:B------:R-:W-:-:S04]  /*c4a0*/  MOV R17, 0x400 ;  /* 0x0000040000117802 */ /* 0x000fc80000000f00 */
[----:B-1----:R-:W-:Y:S01]  /*c4b0*/  LEA R17, R20, R17, 0x18 ;  /* 0x0000001114117211 */ /* 0x002fe200078ec0ff */
[----:B------:R-:W-:-:S04]  /*c4c0*/  IMAD R26, R53, 0x120, R47 ;  /* 0x00000120351a7824 */ /* 0x000fc800078e022f */
[----:B------:R-:W-:-:S04]  /*c4d0*/  IMAD R27, R26, 0x4, R17 ;  /* 0x000000041a1b7824 */ /* 0x000fc800078e0211 */
[----:B------:R-:W-:Y:S02]  /*c4e0*/  IMAD R34, R47, 0x20, R27 ;  /* 0x000000202f227824 */ /* 0x000fe400078e021b */
[----:B0-----:R-:W-:-:S04]  /*c4f0*/  IMAD.WIDE.U32 R20, R0, 0x4, R2 ;  /* 0x0000000400147825 */ /* 0x001fc800078e0002 */
[----:B------:R-:W-:Y:S01]  /*c500*/  IMAD.WIDE.U32 R28, R0, 0x4, R8 ;  /* 0x00000004001c7825 */ /* 0x000fe200078e0008 */
[----:B--2---:R-:W-:Y:S04]  /*c510*/  STS [R27], R12 ;  /* 0x0000000c1b007388 */ /* 0x004fe80000000800 */
[----:B---3--:R-:W-:Y:S04]  /*c520*/  STS [R27+0x80], R14 ;  /* 0x0000800e1b007388 */ /* 0x008fe80000000800 */
[----:B----4-:R-:W-:Y:S04]  /*c530*/  STS [R27+0x100], R16 ;  /* 0x000100101b007388 */ /* 0x010fe80000000800 */
[----:B-----5:R-:W-:Y:S04]  /*c540*/  STS [R27+0x180], R18 ;  /* 0x000180121b007388 */ /* 0x020fe80000000800 */
[----:B------:R-:W-:Y:S04]  /*c550*/  STS [R27+0x200], R22 ;  /* 0x000200161b007388 */ /* 0x000fe80000000800 */
[----:B------:R0:W-:Y:S04]  /*c560*/  STS [R27+0x280], R24 ;  /* 0x000280181b007388 */ /* 0x0001e80000000800 */
[----:B------:R-:W-:Y:S04]  /*c570*/  STS [R27+0x300], R30 ;  /* 0x0003001e1b007388 */ /* 0x000fe80000000800 */
[----:B------:R-:W-:Y:S04]  /*c580*/  STS [R27+0x380], R32 ;  /* 0x000380201b007388 */ /* 0x000fe80000000800 */
[----:B------:R1:W-:Y:S01]  /*c590*/  STS [R27+0x400], R10 ;  /* 0x0004000a1b007388 */ /* 0x0003e20000000800 */
[----:B------:R-:W-:-:S03]  /*c5a0*/  NOP ;  /* 0x0000000000007918 */ /* 0x000fc60000000000 */
[----:B------:R-:W-:Y:S04]  /*c5b0*/  LDS R50, [R34] ;  /* 0x0000000022327984 */ /* 0x000fe80000000800 */
[----:B------:R-:W2:Y:S04]  /*c5c0*/  LDS R45, [R34+0x4] ;  /* 0x00000400222d7984 */ /* 0x000ea80000000800 */
[----:B------:R-:W3:Y:S04]  /*c5d0*/  LDS R44, [R34+0x8] ;  /* 0x00000800222c7984 */ /* 0x000ee80000000800 */
[----:B------:R-:W-:Y:S04]  /*c5e0*/  LDS R16, [R34+0xc] ;  /* 0x00000c0022107984 */ /* 0x000fe80000000800 */
[----:B------:R-:W-:Y:S04]  /*c5f0*/  LDS R5, [R34+0x10] ;  /* 0x0000100022057984 */ /* 0x000fe80000000800 */
[----:B------:R-:W-:Y:S04]  /*c600*/  LDS R4, [R34+0x14] ;  /* 0x0000140022047984 */ /* 0x000fe80000000800 */
[----:B------:R-:W-:Y:S04]  /*c610*/  LDS R3, [R34+0x18] ;  /* 0x0000180022037984 */ /* 0x000fe80000000800 */
[----:B------:R-:W-:Y:S04]  /*c620*/  LDS R2, [R34+0x1c] ;  /* 0x00001c0022027984 */ /* 0x000fe80000000800 */
[----:B------:R-:W4:Y:S01]  /*c630*/  LDS R51, [R34+0x20] ;  /* 0x0000200022337984 */ /* 0x000f220000000800 */
[----:B------:R-:W-:Y:S06]  /*c640*/  BAR.SYNC.DEFER_BLOCKING 0x0 ;  /* 0x0000000000007b1d */ /* 0x000fec0000010000 */
[----:B------:R-:W5:Y:S04]  /*c650*/  LDG.E R8, desc[UR12][R20.64] ;  /* 0x0000000c14087981 */ /* 0x000f68000c1e1900 */
[----:B------:R-:W2:Y:S01]  /*c660*/  LDG.E R9, desc[UR12][R28.64] ;  /* 0x0000000c1c097981 */ /* 0x000ea2000c1e1900 */
[----:B0-----:R-:W-:-:S04]  /*c670*/  IMAD.WIDE.U32 R24, R11, 0x4, R20 ;  /* 0x000000040b187825 */ /* 0x001fc800078e0014 */
[----:B-1----:R-:W-:-:S04]  /*c680*/  IMAD.WIDE.U32 R10, R11, 0x4, R28 ;  /* 0x000000040b0a7825 */ /* 0x002fc800078e001c */
[----:B------:R-:W-:Y:S02]  /*c690*/  IMAD.MOV.U32 R0, RZ, RZ, RZ ;  /* 0x000000ffff007224 */ /* 0x000fe400078e00ff */
[----:B-----5:R-:W-:Y:S02]  /*c6a0*/  IMAD.MOV.U32 R12, RZ, RZ, R8 ;  /* 0x000000ffff0c7224 */ /* 0x020fe400078e0008 */
[----:B------:R-:W5:Y:S01]  /*c6b0*/  @!P0 LDG.E R8, desc[UR12][R24.64] ;  /* 0x0000000c18088981 */ /* 0x000f62000c1e1900 */
[----:B--2---:R-:W-:-:S03]  /*c6c0*/  IMAD.MOV.U32 R13, RZ, RZ, R9 ;  /* 0x000000ffff0d7224 */ /* 0x004fc600078e0009 */
[----:B------:R-:W5:Y:S01]  /*c6d0*/  @!P0 LDG.E R9, desc[UR12][R10.64] ;  /* 0x0000000c0a098981 */ /* 0x000f62000c1e1900 */
[----:B------:R-:W-:Y:S01]  /*c6e0*/  ISETP.GE.U32.AND P0, PT, R19, R46, PT ;  /* 0x0000002e1300720c */ /* 0x000fe20003f06070 */
[----:B------:R-:W-:Y:S01]  /*c6f0*/  IMAD.MOV.U32 R23, RZ, RZ, R13 ;  /* 0x000000ffff177224 */ /* 0x000fe200078e000d */
[-C--:B------:R-:W-:Y:S01]  /*c700*/  MOV R22, R12.reuse ;  /* 0x0000000c00167202 */ /* 0x080fe20000000f00 */
[--C-:B------:R-:W-:Y:S01]  /*c710*/  IMAD.MOV.U32 R20, RZ, RZ, R12.reuse ;  /* 0x000000ffff147224 */ /* 0x100fe200078e000c */
[----:B------:R-:W-:Y:S01]  /*c720*/  MOV R30, R12 ;  /* 0x0000000c001e7202 */ /* 0x000fe20000000f00 */
[--C-:B------:R-:W-:Y:S01]  /*c730*/  IMAD.MOV.U32 R18, RZ, RZ, R12.reuse ;  /* 0x000000ffff127224 */ /* 0x100fe200078e000c */
[----:B------:R-:W-:Y:S01]  /*c740*/  MOV R31, R13 ;  /* 0x0000000d001f7202 */ /* 0x000fe20000000f00 */
[--C-:B------:R-:W-:Y:S02]  /*c750*/  IMAD.MOV.U32 R14, RZ, RZ, R12.reuse ;  /* 0x000000ffff0e7224 */ /* 0x100fe400078e000c */
[--C-:B------:R-:W-:Y:S01]  /*c760*/  IMAD.MOV.U32 R28, RZ, RZ, R12.reuse ;  /* 0x000000ffff1c7224 */ /* 0x100fe200078e000c */
[----:B------:R-:W2:Y:S04]  /*c770*/  @!P4 LDG.E R30, desc[UR12][R24.64+0x300] ;  /* 0x0003000c181ec981 */ /* 0x000ea8000c1e1900 */
[----:B------:R-:W4:Y:S04]  /*c780*/  @!P0 LDG.E R22, desc[UR12][R24.64+0x80] ;  /* 0x0000800c18168981 */ /* 0x000f28000c1e1900 */
[----:B------:R-:W4:Y:S01]  /*c790*/  @!P0 LDG.E R23, desc[UR12][R10.64+0x80] ;  /* 0x0000800c0a178981 */ /* 0x000f22000c1e1900 */
        /* <DEDUP_REMOVED lines=19> */
[----:B------:R-:W2:Y:S01]  /*c8d0*/  @!P6 LDG.E R13, desc[UR12][R10.64+0x400] ;  /* 0x0004000c0a0de981 */ /* 0x000ea2000c1e1900 */
[----:B------:R-:W-:-:S13]  /*c8e0*/  ISETP.NE.AND P5, PT, R55, RZ, PT ;  /* 0x000000ff3700720c */ /* 0x000fda0003fa5270 */
[----:B------:R1:W2:Y:S01]  /*c8f0*/  @!P5 LDG.E.CONSTANT R0, desc[UR12][R6.64+-0x4] ;  /* 0xfffffc0c0600d981 */ /* 0x0002a2000c1e9900 */
[----:B0-----:R-:W-:Y:S02]  /*c900*/  IMAD R25, R47, 0x8, R26 ;  /* 0x000000082f197824 */ /* 0x001fe400078e021a */
[----:B------:R-:W-:Y:S02]  /*c910*/  IMAD R27, R26, 0x4, R27 ;  /* 0x000000041a1b7824 */ /* 0x000fe400078e021b */
[----:B------:R-:W-:Y:S01]  /*c920*/  IMAD R25, R25, 0x4, R34 ;  /* 0x0000000419197824 */ /* 0x000fe200078e0222 */
[C---:B------:R-:W-:Y:S02]  /*c930*/  LEA R24, R55.reuse, R17, 0x2 ;  /* 0x0000001137187211 */ /* 0x040fe400078e10ff */
[----:B------:R-:W-:Y:S02]  /*c940*/  ISETP.NE.AND P0, PT, R55, RZ, PT ;  /* 0x000000ff3700720c */ /* 0x000fe40003f05270 */
[----:B------:R-:W-:Y:S01]  /*c950*/  ISETP.NE.AND P2, PT, R50, R45, PT ;  /* 0x0000002d3200720c */ /* 0x000fe20003f45270 */
[----:B------:R-:W-:Y:S01]  /*c960*/  BSSY.RECONVERGENT B0, `(.L_x_526) ;  /* 0x000002f000007945 */ /* 0x000fe20003800200 */
[----:B---3--:R-:W-:Y:S01]  /*c970*/  ISETP.NE.AND P6, PT, R45, R44, PT ;  /* 0x0000002c2d00720c */ /* 0x008fe20003fc5270 */
[----:B-----5:R-:W-:Y:S04]  /*c980*/  STS.64 [R27], R8 ;  /* 0x000000081b007388 */ /* 0x020fe80000000a00 */
[----:B----4-:R-:W-:Y:S04]  /*c990*/  STS.64 [R27+0x100], R22 ;  /* 0x000100161b007388 */ /* 0x010fe80000000a00 */
[----:B--2---:R-:W-:Y:S04]  /*c9a0*/  STS.64 [R27+0x200], R20 ;  /* 0x000200141b007388 */ /* 0x004fe80000000a00 */
[----:B------:R-:W-:Y:S04]  /*c9b0*/  STS.64 [R27+0x300], R18 ;  /* 0x000300121b007388 */ /* 0x000fe80000000a00 */
[----:B------:R0:W-:Y:S04]  /*c9c0*/  STS.64 [R27+0x400], R14 ;  /* 0x0004000e1b007388 */ /* 0x0001e80000000a00 */
[----:B------:R-:W-:Y:S04]  /*c9d0*/  STS.64 [R27+0x500], R28 ;  /* 0x0005001c1b007388 */ /* 0x000fe80000000a00 */
[----:B------:R-:W-:Y:S04]  /*c9e0*/  STS.64 [R27+0x600], R30 ;  /* 0x0006001e1b007388 */ /* 0x000fe80000000a00 */
[----:B------:R-:W-:Y:S04]  /*c9f0*/  STS.64 [R27+0x700], R32 ;  /* 0x000700201b007388 */ /* 0x000fe80000000a00 */
[----:B------:R2:W-:Y:S01]  /*ca00*/  STS.64 [R27+0x800], R12 ;  /* 0x0008000c1b007388 */ /* 0x0005e20000000a00 */
[----:B------:R-:W-:-:S03]  /*ca10*/  NOP ;  /* 0x0000000000007918 */ /* 0x000fc60000000000 */
[----:B-1----:R-:W-:Y:S04]  /*ca20*/  LDS.64 R6, [R25] ;  /* 0x0000000019067984 */ /* 0x002fe80000000a00 */
[----:B------:R-:W-:Y:S04]  /*ca30*/  LDS.64 R8, [R25+0x8] ;  /* 0x0000080019087984 */ /* 0x000fe80000000a00 */
[----:B------:R-:W1:Y:S04]  /*ca40*/  LDS.64 R10, [R25+0x10] ;  /* 0x00001000190a7984 */ /* 0x000e680000000a00 */
        /* <DEDUP_REMOVED lines=8> */
[----:B------:R-:W-:Y:S01]  /*cad0*/  BAR.SYNC.DEFER_BLOCKING 0x0 ;  /* 0x0000000000007b1d */ /* 0x000fe20000010000 */
[----:B0-----:R-:W-:-:S05]  /*cae0*/  IMAD R15, R55, 0x9, RZ ;  /* 0x00000009370f7824 */ /* 0x001fca00078e02ff */
[----:B------:R0:W4:Y:S01]  /*caf0*/  @P0 LDS R0, [R24+0x4a4] ;  /* 0x0004a40018000984 */ /* 0x0001220000000800 */
[----:B--2---:R-:W-:-:S05]  /*cb00*/  VIADD R27, R15, 0x1 ;  /* 0x000000010f1b7836 */ /* 0x004fca0000000000 */
[----:B------:R-:W-:Y:S01]  /*cb10*/  ISETP.EQ.OR P2, PT, R27, R46, P2 ;  /* 0x0000002e1b00720c */ /* 0x000fe20001742670 */
[----:B------:R-:W-:Y:S01]  /*cb20*/  VIADD R29, R15, 0x2 ;  /* 0x000000020f1d7836 */ /* 0x000fe20000000000 */
[----:B-1----:R-:W-:Y:S01]  /*cb30*/  MOV R26, R10 ;  /* 0x0000000a001a7202 */ /* 0x002fe20000000f00 */
[----:B------:R-:W-:Y:S02]  /*cb40*/  IMAD.MOV.U32 R30, RZ, RZ, 0x9 ;  /* 0x00000009ff1e7424 */ /* 0x000fe400078e00ff */
[--C-:B------:R-:W-:Y:S01]  /*cb50*/  IMAD.MOV.U32 R14, RZ, RZ, R8.reuse ;  /* 0x000000ffff0e7224 */ /* 0x100fe200078e0008 */
[----:B------:R-:W-:Y:S01]  /*cb60*/  ISETP.EQ.OR P6, PT, R29, R46, P6 ;  /* 0x0000002e1d00720c */ /* 0x000fe200037c2670 */
[----:B---3--:R-:W-:Y:S02]  /*cb70*/  IMAD.MOV.U32 R25, RZ, RZ, R8 ;  /* 0x000000ffff197224 */ /* 0x008fe400078e0008 */
[----:B------:R-:W-:Y:S02]  /*cb80*/  IMAD.MOV.U32 R27, RZ, RZ, R10 ;  /* 0x000000ffff1b7224 */ /* 0x000fe400078e000a */
[----:B------:R-:W-:-:S02]  /*cb90*/  IMAD.MOV.U32 R28, RZ, RZ, R11 ;  /* 0x000000ffff1c7224 */ /* 0x000fc400078e000b */
[----:B0-----:R-:W-:Y:S01]  /*cba0*/  IMAD.MOV.U32 R24, RZ, RZ, R9 ;  /* 0x000000ffff187224 */ /* 0x001fe200078e0009 */
[----:B----4-:R-:W-:-:S04]  /*cbb0*/  ISETP.NE.AND P1, PT, R0, R50, PT ;  /* 0x000000320000720c */ /* 0x010fc80003f25270 */
[----:B------:R-:W-:Y:S01]  /*cbc0*/  ISETP.EQ.OR P1, PT, R15, R46, P1 ;  /* 0x0000002e0f00720c */ /* 0x000fe20000f22670 */
[----:B------:R-:W-:-:S12]  /*cbd0*/  @P2 BRA `(.L_x_527) ;  /* 0x00000000001c2947 */ /* 0x000fd80003800000 */
[----:B------:R-:W-:Y:S01]  /*cbe0*/  FSETP.GT.AND P0, PT, R6, R8, PT ;  /* 0x000000080600720b */ /* 0x000fe20003f04000 */
[--C-:B------:R-:W-:Y:S01]  /*cbf0*/  IMAD.MOV.U32 R14, RZ, RZ, R6.reuse ;  /* 0x000000ffff0e7224 */ /* 0x100fe200078e0006 */
[----:B------:R-:W-:Y:S01]  /*cc00*/  MOV R24, R7 ;  /* 0x0000000700187202 */ /* 0x000fe20000000f00 */
[----:B------:R-:W-:-:S10]  /*cc10*/  IMAD.MOV.U32 R25, RZ, RZ, R6 ;  /* 0x000000ffff197224 */ /* 0x000fd400078e0006 */
[--C-:B------:R-:W-:Y:S02]  /*cc20*/  @!P0 IMAD.MOV.U32 R14, RZ, RZ, R8.reuse ;  /* 0x000000ffff0e8224 */ /* 0x100fe400078e0008 */
[----:B------:R-:W-:Y:S02]  /*cc30*/  @!P0 IMAD.MOV.U32 R25, RZ, RZ, R8 ;  /* 0x000000ffff198224 */ /* 0x000fe400078e0008 */
[----:B------:R-:W-:-:S07]  /*cc40*/  @!P0 IMAD.MOV.U32 R24, RZ, RZ, R9 ;  /* 0x000000ffff188224 */ /* 0x000fce00078e0009 */
.L_x_527:
[----:B------:R-:W-:Y:S05]  /*cc50*/  BSYNC.RECONVERGENT B0 ;  /* 0x0000000000007941 */ /* 0x000fea0003800200 */
.L_x_526:
[----:B------:R-:W-:Y:S04]  /*cc60*/  BSSY.RECONVERGENT B0, `(.L_x_528) ;  /* 0x0000009000007945 */ /* 0x000fe80003800200 */
[----:B------:R-:W-:Y:S05]  /*cc70*/  @P6 BRA `(.L_x_529) ;  /* 0x00000000001c6947 */ /* 0x000fea0003800000 */
[----:B------:R-:W-:Y:S01]  /*cc80*/  FSETP.GT.AND P0, PT, R25, R10, PT ;  /* 0x0000000a1900720b */ /* 0x000fe20003f04000 */
[----:B------:R-:W-:Y:S01]  /*cc90*/  IMAD.MOV.U32 R26, RZ, RZ, R14 ;  /* 0x000000ffff1a7224 */ /* 0x000fe200078e000e */
[----:B------:R-:W-:Y:S01]  /*cca0*/  MOV R28, R24 ;  /* 0x00000018001c7202 */ /* 0x000fe20000000f00 */
[----:B------:R-:W-:-:S10]  /*ccb0*/  IMAD.MOV.U32 R27, RZ, RZ, R25 ;  /* 0x000000ffff1b7224 */ /* 0x000fd400078e0019 */
[--C-:B------:R-:W-:Y:S02]  /*ccc0*/  @!P0 IMAD.MOV.U32 R26, RZ, RZ, R10.reuse ;  /* 0x000000ffff1a8224 */ /* 0x100fe400078e000a */
[----:B------:R-:W-:Y:S02]  /*ccd0*/  @!P0 IMAD.MOV.U32 R27, RZ, RZ, R10 ;  /* 0x000000ffff1b8224 */ /* 0x000fe400078e000a */
[----:B------:R-:W-:-:S07]  /*cce0*/  @!P0 IMAD.MOV.U32 R28, RZ, RZ, R11 ;  /* 0x000000ffff1c8224 */ /* 0x000fce00078e000b */
.L_x_529:
[----:B------:R-:W-:Y:S05]  /*ccf0*/  BSYNC.RECONVERGENT B0 ;  /* 0x0000000000007941 */ /* 0x000fea0003800200 */
.L_x_528:
[----:B------:R-:W-:Y:S01]  /*cd00*/  VIADD R31, R15, 0x3 ;  /* 0x000000030f1f7836 */ /* 0x000fe20000000000 */
[----:B------:R-:W-:Y:S01]  /*cd10*/  ISETP.NE.AND P4, PT, R44, R16, PT ;  /* 0x000000102c00720c */ /* 0x000fe20003f85270 */
[----:B------:R-:W-:Y:S01]  /*cd20*/  IMAD.MOV.U32 R24, RZ, RZ, 0x2 ;  /* 0x00000002ff187424 */ /* 0x000fe200078e00ff */
[----:B------:R-:W-:Y:S01]  /*cd30*/  SEL R14, RZ, 0x1, !P1 ;  /* 0x00000001ff0e7807 */ /* 0x000fe20004800000 */
[----:B------:R-:W-:Y:S01]  /*cd40*/  IMAD R29, R55, R30, 0x5 ;  /* 0x00000005371d7424 */ /* 0x000fe200078e021e */
[----:B------:R-:W-:Y:S01]  /*cd50*/  ISETP.EQ.OR P4, PT, R31, R46, P4 ;  /* 0x0000002e1f00720c */ /* 0x000fe20002782670 */
[----:B------:R-:W-:Y:S01]  /*cd60*/  IMAD R25, R55, R30, 0x4 ;  /* 0x0000000437197424 */ /* 0x000fe200078e021e */
[----:B------:R-:W-:Y:S01]  /*cd70*/  @!P1 IADD3 R24, PT, PT, RZ, 0x1, RZ ;  /* 0x00000001ff189810 */ /* 0x000fe20007ffe0ff */
[----:B------:R-:W-:Y:S01]  /*cd80*/  @!P2 IMAD.MOV R24, RZ, RZ, R14 ;  /* 0x000000ffff18a224 */ /* 0x000fe200078e020e */
[----:B------:R-:W-:Y:S01]  /*cd90*/  ISETP.NE.AND P0, PT, R5, R4, PT ;  /* 0x000000040500720c */ /* 0x000fe20003f05270 */
[----:B------:R-:W-:Y:S01]  /*cda0*/  BSSY.RECONVERGENT B0, `(.L_x_530) ;  /* 0x0000011000007945 */ /* 0x000fe20003800200 */
[----:B------:R-:W-:Y:S01]  /*cdb0*/  ISETP.NE.AND P3, PT, R16, R5, PT ;  /* 0x000000051000720c */ /* 0x000fe20003f65270 */
[----:B------:R-:W-:Y:S01]  /*cdc0*/  IMAD.MOV.U32 R14, RZ, RZ, R18 ;  /* 0x000000ffff0e7224 */ /* 0x000fe200078e0012 */
[-C--:B------:R-:W-:Y:S01]  /*cdd0*/  ISETP.EQ.OR P0, PT, R29, R46.reuse, P0 ;  /* 0x0000002e1d00720c */ /* 0x080fe20000702670 */
[----:B------:R-:W-:Y:S01]  /*cde0*/  VIADD R29, R24, 0x1 ;  /* 0x00000001181d7836 */ /* 0x000fe20000000000 */
[----:B------:R-:W-:Y:S01]  /*cdf0*/  ISETP.EQ.OR P3, PT, R25, R46, P3 ;  /* 0x0000002e1900720c */ /* 0x000fe20001f62670 */
[----:B------:R-:W-:Y:S01]  /*ce00*/  @!P6 IMAD.MOV R29, RZ, RZ, R24 ;  /* 0x000000ffff1de224 */ /* 0x000fe200078e0218 */
[----:B------:R-:W-:Y:S01]  /*ce10*/  MOV R24, R19 ;  /* 0x0000001300187202 */ /* 0x000fe20000000f00 */
[----:B------:R-:W-:Y:S01]  /*ce20*/  IMAD.MOV.U32 R25, RZ, RZ, R18 ;  /* 0x000000ffff197224 */ /* 0x000fe200078e0012 */
[----:B------:R-:W-:Y:S09]  /*ce30*/  @P4 BRA `(.L_x_531) ;  /* 0x00000000001c4947 */ /* 0x000ff20003800000 */
[----:B------:R-:W-:Y:S01]  /*ce40*/  FSETP.GT.AND P6, PT, R27, R18, PT ;  /* 0x000000121b00720b */ /* 0x000fe20003fc4000 */
[----:B------:R-:W-:Y:S02]  /*ce50*/  IMAD.MOV.U32 R14, RZ, RZ, R26 ;  /* 0x000000ffff0e7224 */ /* 0x000fe400078e001a */
[----:B------:R-:W-:Y:S02]  /*ce60*/  IMAD.MOV.U32 R25, RZ, RZ, R27 ;  /* 0x000000ffff197224 */ /* 0x000fe400078e001b */
[----:B------:R-:W-:-:S08]  /*ce70*/  IMAD.MOV.U32 R24, RZ, RZ, R28 ;  /* 0x000000ffff187224 */ /* 0x000fd000078e001c */
[--C-:B------:R-:W-:Y:S01]  /*ce80*/  @!P6 IMAD.MOV.U32 R14, RZ, RZ, R18.reuse ;  /* 0x000000ffff0ee224 */ /* 0x100fe200078e0012 */
[----:B------:R-:W-:Y:S01]  /*ce90*/  @!P6 MOV R24, R19 ;  /* 0x000000130018e202 */ /* 0x000fe20000000f00 */
[----:B------:R-:W-:-:S07]  /*cea0*/  @!P6 IMAD.MOV.U32 R25, RZ, RZ, R18 ;  /* 0x000000ffff19e224 */ /* 0x000fce00078e0012 */
.L_x_531:
[----:B------:R-:W-:Y:S05]  /*ceb0*/  BSYNC.RECONVERGENT B0 ;  /* 0x0000000000007941 */ /* 0x000fea0003800200 */
.L_x_530:
[----:B------:R-:W-:Y:S01]  /*cec0*/  BSSY.RECONVERGENT B0, `(.L_x_532) ;  /* 0x000000d000007945 */ /* 0x000fe20003800200 */
[--C-:B------:R-:W-:Y:S02]  /*ced0*/  IMAD.MOV.U32 R26, RZ, RZ, R20.reuse ;  /* 0x000000ffff1a7224 */ /* 0x100fe400078e0014 */
[----:B------:R-:W-:Y:S02]  /*cee0*/  IMAD.MOV.U32 R27, RZ, RZ, R20 ;  /* 0x000000ffff1b7224 */ /* 0x000fe400078e0014 */
[----:B------:R-:W-:Y:S02]  /*cef0*/  VIADD R31, R29, 0x1 ;  /* 0x000000011d1f7836 */ /* 0x000fe40000000000 */
        /* <DEDUP_REMOVED lines=9> */
.L_x_533:
[----:B------:R-:W-:Y:S05]  /*cf90*/  BSYNC.RECONVERGENT B0 ;  /* 0x0000000000007941 */ /* 0x000fea0003800200 */
.L_x_532:
[----:B------:R-:W-:Y:S01]  /*cfa0*/  @!P4 IMAD.MOV R31, RZ, RZ, R29 ;  /* 0x000000ffff1fc224 */ /* 0x000fe200078e021d */
[----:B------:R-:W-:Y:S01]  /*cfb0*/  BSSY.RECONVERGENT B0, `(.L_x_534) ;  /* 0x000000e000007945 */ /* 0x000fe20003800200 */
[----:B------:R-:W-:Y:S01]  /*cfc0*/  IMAD R29, R55, R30, 0x6 ;  /* 0x00000006371d7424 */ /* 0x000fe200078e021e */
[----:B------:R-:W-:Y:S01]  /*cfd0*/  MOV R14, R22 ;  /* 0x00000016000e7202 */ /* 0x000fe20000000f00 */
        /* <DEDUP_REMOVED lines=11> */
.L_x_535:
[----:B------:R-:W-:Y:S05]  /*d090*/  BSYNC.RECONVERGENT B0 ;  /* 0x0000000000007941 */ /* 0x000fea0003800200 */
.L_x_534:
[----:B------:R-:W-:Y:S01]  /*d0a0*/  @!P3 IMAD.MOV R32, RZ, RZ, R31 ;  /* 0x000000ffff20b224 */ /* 0x000fe200078e021f */
[----:B------:R-:W-:Y:S01]  /*d0b0*/  ISETP.NE.AND P3, PT, R4, R3, PT ;  /* 0x000000030400720c */ /* 0x000fe20003f65270 */
[----:B------:R-:W-:Y:S01]  /*d0c0*/  VIADD R15, R15, 0x7 ;  /* 0x000000070f0f7836 */ /* 0x000fe20000000000 */
[----:B------:R-:W-:Y:S01]  /*d0d0*/  ISETP.NE.AND P6, PT, R3, R2, PT ;  /* 0x000000020300720c */ /* 0x000fe20003fc5270 */
[----:B------:R-:W-:Y:S01]  /*d0e0*/  IMAD R27, R55, R30, 0x8 ;  /* 0x00000008371b7424 */ /* 0x000fe200078e021e */
[-C--:B------:R-:W-:Y:S01]  /*d0f0*/  ISETP.EQ.OR P3, PT, R29, R46.reuse, P3 ;  /* 0x0000002e1d00720c */ /* 0x080fe20001f62670 */
[----:B------:R-:W-:Y:S01]  /*d100*/  BSSY.RECONVERGENT B0, `(.L_x_536) ;  /* 0x0000012000007945 */ /* 0x000fe20003800200 */
[----:B------:R-:W-:Y:S01]  /*d110*/  ISETP.NE.AND P4, PT, R2, R51, PT ;  /* 0x000000330200720c */ /* 0x000fe20003f85270 */
[----:B------:R-:W-:Y:S01]  /*d120*/  IMAD.MOV.U32 R26, RZ, RZ, R41 ;  /* 0x000000ffff1a7224 */ /* 0x000fe200078e0029 */
[-C--:B------:R-:W-:Y:S01]  /*d130*/  ISETP.EQ.OR P6, PT, R15, R46.reuse, P6 ;  /* 0x0000002e0f00720c */ /* 0x080fe200037c2670 */
[--C-:B------:R-:W-:Y:S01]  /*d140*/  IMAD.MOV.U32 R15, RZ, RZ, R40.reuse ;  /* 0x000000ffff0f7224 */ /* 0x100fe200078e0028 */
[----:B------:R-:W-:Y:S01]  /*d150*/  ISETP.EQ.OR P4, PT, R27, R46, P4 ;  /* 0x0000002e1b00720c */ /* 0x000fe20002782670 */
[----:B------:R-:W-:Y:S01]  /*d160*/  IMAD.MOV.U32 R27, RZ, RZ, R40 ;  /* 0x000000ffff1b7224 */ /* 0x000fe200078e0028 */
[----:B------:R-:W-:Y:S01]  /*d170*/  IADD3 R28, PT, PT, R32, 0x1, RZ ;  /* 0x00000001201c7810 */ /* 0x000fe20007ffe0ff */
[----:B------:R-:W-:Y:S01]  /*d180*/  @!P0 IMAD.MOV R28, RZ, RZ, R32 ;  /* 0x000000ffff1c8224 */ /* 0x000fe200078e0220 */
[----:B------:R-:W-:-:S03]  /*d190*/  P2R R52, PR, RZ, 0x40 ;  /* 0x00000040ff347803 */ /* 0x000fc60000000000 */
        /* <DEDUP_REMOVED lines=8> */
.L_x_537:
[----:B------:R-:W-:Y:S05]  /*d220*/  BSYNC.RECONVERGENT B0 ;  /* 0x0000000000007941 */ /* 0x000fea0003800200 */
.L_x_536:
[----:B------:R-:W-:Y:S01]  /*d230*/  BSSY.RECONVERGENT B0, `(.L_x_538) ;  /* 0x000000d000007945 */ /* 0x000fe20003800200 */
        /* <DEDUP_REMOVED lines=12> */
.L_x_539:
[----:B------:R-:W-:Y:S05]  /*d300*/  BSYNC.RECONVERGENT B0 ;  /* 0x0000000000007941 */ /* 0x000fea0003800200 */
.L_x_538:
[----:B------:R-:W-:Y:S01]  /*d310*/  BSSY.RECONVERGENT B0, `(.L_x_540) ;  /* 0x000000d000007945 */ /* 0x000fe20003800200 */
[----:B------:R-:W-:Y:S01]  /*d320*/  @!P3 IADD3 R48, PT, PT, R28, RZ, RZ ;  /* 0x000000ff1c30b210 */ /* 0x000fe20007ffe0ff */
        /* <DEDUP_REMOVED lines=11> */
.L_x_541:
[----:B------:R-:W-:Y:S05]  /*d3e0*/  BSYNC.RECONVERGENT B0 ;  /* 0x0000000000007941 */ /* 0x000fea0003800200 */
.L_x_540:
[----:B------:R-:W0:Y:S01]  /*d3f0*/  SHFL.UP PT, R15, R15, 0x1, RZ ;  /* 0x042000000f0f7989 */ /* 0x000e2200000e00ff */
[----:B------:R-:W-:Y:S01]  /*d400*/  IADD3 R49, PT, PT, R48, 0x1, RZ ;  /* 0x0000000130317810 */ /* 0x000fe20007ffe0ff */
[----:B------:R-:W-:Y:S01]  /*d410*/  @!P6 IMAD.MOV R49, RZ, RZ, R48 ;  /* 0x000000ffff31e224 */ /* 0x000fe200078e0230 */
[----:B------:R-:W-:-:S03]  /*d420*/  ISETP.GE.AND P3, PT, R47, 0x2, PT ;  /* 0x000000022f00780c */ /* 0x000fc60003f66270 */
[----:B------:R-:W-:Y:S02]  /*d430*/  VIADD R12, R49, 0x1 ;  /* 0x00000001310c7836 */ /* 0x000fe40000000000 */
[----:B------:R-:W-:Y:S01]  /*d440*/  @!P4 IMAD.MOV R12, RZ, RZ, R49 ;  /* 0x000000ffff0cc224 */ /* 0x000fe200078e0231 */
[----:B------:R-:W-:-:S04]  /*d450*/  ISETP.GE.AND P4, PT, R47, 0x1, PT ;  /* 0x000000012f00780c */ /* 0x000fc80003f86270 */
[----:B------:R-:W1:Y:S01]  /*d460*/  SHFL.UP PT, R13, R12, 0x1, RZ ;  /* 0x042000000c0d7989 */ /* 0x000e6200000e00ff */
[----:B0-----:R-:W-:-:S04]  /*d470*/  FSETP.GEU.AND P0, PT, R56, R15, PT ;  /* 0x0000000f3800720b */ /* 0x001fc80003f0e000 */
[----:B------:R-:W-:-:S04]  /*d480*/  ISETP.EQ.AND P0, PT, R12, RZ, !P0 ;  /* 0x000000ff0c00720c */ /* 0x000fc80004702270 */
[----:B------:R-:W-:Y:S02]  /*d490*/  @P4 FSEL R56, R15, R56, P0 ;  /* 0x000000380f384208 */ /* 0x000fe40000000000 */
[----:B------:R-:W0:Y:S01]  /*d4a0*/  SHFL.UP PT, R15, R54, 0x1, RZ ;  /* 0x04200000360f7989 */ /* 0x000e2200000e00ff */
[----:B-1----:R-:W-:-:S03]  /*d4b0*/  SEL R13, R13, RZ, P4 ;  /* 0x000000ff0d0d7207 */ /* 0x002fc60002000000 */
[----:B------:R-:W1:Y:S02]  /*d4c0*/  SHFL.UP PT, R25, R56, 0x2, RZ ;  /* 0x0440000038197989 */ /* 0x000e6400000e00ff */
[----:B------:R-:W-:-:S05]  /*d4d0*/  IMAD.IADD R13, R13, 0x1, R12 ;  /* 0x000000010d0d7824 */ /* 0x000fca00078e020c */
[----:B------:R-:W2:Y:S01]  /*d4e0*/  SHFL.UP PT, R12, R13, 0x2, RZ ;  /* 0x044000000d0c7989 */ /* 0x000ea200000e00ff */
[----:B0-----:R-:W-:Y:S02]  /*d4f0*/  @P4 SEL R54, R15, R54, P0 ;  /* 0x000000360f364207 */ /* 0x001fe40000000000 */
[----:B------:R-:W-:Y:S02]  /*d500*/  ISETP.GE.AND P4, PT, R47, 0x4, PT ;  /* 0x000000042f00780c */ /* 0x000fe40003f86270 */
[----:B-1----:R-:W-:Y:S01]  /*d510*/  FSETP.GEU.AND P0, PT, R56, R25, PT ;  /* 0x000000193800720b */ /* 0x002fe20003f0e000 */
[----:B------:R-:W0:Y:S03]  /*d520*/  SHFL.UP PT, R15, R54, 0x2, RZ ;  /* 0x04400000360f7989 */ /* 0x000e2600000e00ff */
[----:B------:R-:W-:-:S04]  /*d530*/  ISETP.EQ.AND P0, PT, R13, RZ, !P0 ;  /* 0x000000ff0d00720c */ /* 0x000fc80004702270 */
[----:B------:R-:W-:Y:S02]  /*d540*/  @P3 FSEL R56, R25, R56, P0 ;  /* 0x0000003819383208 */ /* 0x000fe40000000000 */
[----:B--2---:R-:W-:-:S03]  /*d550*/  SEL R12, R12, RZ, P3 ;  /* 0x000000ff0c0c7207 */ /* 0x004fc60001800000 */
[----:B------:R-:W1:Y:S01]  /*d560*/  SHFL.UP PT, R25, R56, 0x4, RZ ;  /* 0x0480000038197989 */ /* 0x000e6200000e00ff */
[----:B------:R-:W-:-:S05]  /*d570*/  IADD3 R12, PT, PT, R13, R12, RZ ;  /* 0x0000000c0d0c7210 */ /* 0x000fca0007ffe0ff */
        /* <DEDUP_REMOVED lines=9> */
[----:B------:R-:W1:Y:S04]  /*d610*/  SHFL.UP PT, R25, R56, 0x8, RZ ;  /* 0x0500000038197989 */ /* 0x000e6800000e00ff */
[----:B------:R-:W2:Y:S01]  /*d620*/  SHFL.UP PT, R14, R15, 0x8, RZ ;  /* 0x050000000f0e7989 */ /* 0x000ea200000e00ff */
[----:B0-----:R-:W-:Y:S02]  /*d630*/  @P4 SEL R54, R13, R54, P0 ;  /* 0x000000360d364207 */ /* 0x001fe40000000000 */
[----:B------:R-:W-:-:S03]  /*d640*/  ISETP.GE.AND P4, PT, R47, 0x10, PT ;  /* 0x000000102f00780c */ /* 0x000fc60003f86270 */
[----:B------:R-:W0:Y:S01]  /*d650*/  SHFL.UP PT, R13, R54, 0x8, RZ ;  /* 0x05000000360d7989 */ /* 0x000e2200000e00ff */
[----:B-1----:R-:W-:-:S04]  /*d660*/  FSETP.GEU.AND P0, PT, R56, R25, PT ;  /* 0x000000193800720b */ /* 0x002fc80003f0e000 */
[----:B------:R-:W-:Y:S02]  /*d670*/  ISETP.EQ.AND P0, PT, R15, RZ, !P0 ;  /* 0x000000ff0f00720c */ /* 0x000fe40004702270 */
[----:B--2---:R-:W-:Y:S02]  /*d680*/  SEL R14, R14, RZ, P3 ;  /* 0x000000ff0e0e7207 */ /* 0x004fe40001800000 */
[----:B------:R-:W-:Y:S02]  /*d690*/  @P3 FSEL R56, R25, R56, P0 ;  /* 0x0000003819383208 */ /* 0x000fe40000000000 */
[----:B0-----:R-:W-:Y:S01]  /*d6a0*/  @P3 SEL R54, R13, R54, P0 ;  /* 0x000000360d363207 */ /* 0x001fe20000000000 */
        /* <DEDUP_REMOVED lines=12> */
[----:B------:R-:W-:Y:S01]  /*d770*/  @!P3 STS [R36], R57 ;  /* 0x000000392400b388 */ /* 0x000fe20000000800 */
[----:B------:R-:W-:Y:S02]  /*d780*/  ISETP.NE.AND P0, PT, R53, 0x1, PT ;  /* 0x000000013500780c */ /* 0x000fe40003f05270 */
[----:B------:R-:W-:Y:S01]  /*d790*/  FSEL R56, R56, R37, !P4 ;  /* 0x0000002538387208 */ /* 0x000fe20006000000 */
[----:B------:R-:W-:Y:S01]  /*d7a0*/  @!P3 STS [R36+0x4], R37 ;  /* 0x000004252400b388 */ /* 0x000fe20000000800 */
[----:B------:R-:W-:-:S02]  /*d7b0*/  SEL R54, R54, R39, !P4 ;  /* 0x0000002736367207 */ /* 0x000fc40006000000 */
[----:B------:R-:W-:Y:S01]  /*d7c0*/  ISETP.NE.AND P4, PT, R53, 0x2, PT ;  /* 0x000000023500780c */ /* 0x000fe20003f85270 */
[----:B------:R-:W-:Y:S01]  /*d7d0*/  @!P3 STS [R36+0x8], R39 ;  /* 0x000008272400b388 */ /* 0x000fe20000000800 */
[----:B------:R-:W-:Y:S06]  /*d7e0*/  BAR.SYNC.DEFER_BLOCKING 0x0 ;  /* 0x0000000000007b1d */ /* 0x000fec0000010000 */
[----:B------:R-:W0:Y:S04]  /*d7f0*/  LDS.128 R12, [R17] ;  /* 0x00000000110c7984 */ /* 0x000e280000000c00 */
[----:B------:R-:W1:Y:S04]  /*d800*/  LDS.128 R24, [R17+0x10] ;  /* 0x0000100011187984 */ /* 0x000e680000000c00 */
[----:B------:R-:W2:Y:S04]  /*d810*/  LDS.128 R28, [R17+0x20] ;  /* 0x00002000111c7984 */ /* 0x000ea80000000c00 */
[----:B------:R-:W3:Y:S04]  /*d820*/  LDS.128 R32, [R17+0x30] ;  /* 0x0000300011207984 */ /* 0x000ee80000000c00 */
[----:B------:R-:W4:Y:S01]  /*d830*/  LDS.128 R36, [R17+0x40] ;  /* 0x0000400011247984 */ /* 0x000f220000000c00 */
[----:B0-----:R-:W-:Y:S01]  /*d840*/  IMAD.IADD R59, R12, 0x1, R15 ;  /* 0x000000010c3b7824 */ /* 0x001fe200078e020f */
[----:B-1----:R-:W-:-:S04]  /*d850*/  FSETP.GT.AND P3, PT, R13, R24, PT ;  /* 0x000000180d00720b */ /* 0x002fc80003f64000 */
[----:B------:R-:W-:Y:S02]  /*d860*/  SEL R12, R59, R12, !P4 ;  /* 0x0000000c3b0c7207 */ /* 0x000fe40006000000 */
[----:B------:R-:W-:Y:S02]  /*d870*/  ISETP.EQ.AND P3, PT, R15, RZ, P3 ;  /* 0x000000ff0f00720c */ /* 0x000fe40001f62270 */
[----:B------:R-:W-:Y:S02]  /*d880*/  SEL R15, R14, RZ, !P0 ;  /* 0x000000ff0e0f7207 */ /* 0x000fe40004000000 */
[C---:B------:R-:W-:Y:S02]  /*d890*/  FSEL R24, R13.reuse, R24, P3 ;  /* 0x000000180d187208 */ /* 0x040fe40001800000 */
[----:B------:R-:W-:Y:S02]  /*d8a0*/  FSEL R13, R13, RZ, !P0 ;  /* 0x000000ff0d0d7208 */ /* 0x000fe40004000000 */
[----:B------:R-:W-:-:S02]  /*d8b0*/  FSETP.GT.AND P0, PT, R24, R27, PT ;  /* 0x0000001b1800720b */ /* 0x000fc40003f04000 */
[----:B------:R-:W-:Y:S02]  /*d8c0*/  SEL R14, R14, R25, P3 ;  /* 0x000000190e0e7207 */ /* 0x000fe40001800000 */
[----:B------:R-:W-:Y:S02]  /*d8d0*/  ISETP.EQ.AND P0, PT, R26, RZ, P0 ;  /* 0x000000ff1a00720c */ /* 0x000fe40000702270 */
[C---:B------:R-:W-:Y:S02]  /*d8e0*/  FSEL R60, R24.reuse, R13, !P4 ;  /* 0x0000000d183c7208 */ /* 0x040fe40006000000 */
[----:B------:R-:W-:Y:S02]  /*d8f0*/  FSEL R27, R24, R27, P0 ;  /* 0x0000001b181b7208 */ /* 0x000fe40000000000 */
[----:B------:R-:W-:Y:S02]  /*d900*/  IADD3 R26, PT, PT, R26, R59, RZ ;  /* 0x0000003b1a1a7210 */ /* 0x000fe40007ffe0ff */
[----:B------:R-:W-:-:S02]  /*d910*/  ISETP.NE.AND P3, PT, R53, 0x3, PT ;  /* 0x000000033500780c */ /* 0x000fc40003f65270 */
[----:B------:R-:W-:Y:S02]  /*d920*/  SEL R24, R14, R15, !P4 ;  /* 0x0000000f0e187207 */ /* 0x000fe40006000000 */
[----:B--2---:R-:W-:Y:S02]  /*d930*/  FSETP.GT.AND P4, PT, R27, R30, PT ;  /* 0x0000001e1b00720b */ /* 0x004fe40003f84000 */
[----:B------:R-:W-:Y:S01]  /*d940*/  SEL R25, R26, R12, !P3 ;  /* 0x0000000c1a197207 */ /* 0x000fe20005800000 */
[C---:B------:R-:W-:Y:S01]  /*d950*/  IMAD.IADD R26, R29.reuse, 0x1, R26 ;  /* 0x000000011d1a7824 */ /* 0x040fe200078e021a */
[----:B------:R-:W-:Y:S02]  /*d960*/  ISETP.EQ.AND P4, PT, R29, RZ, P4 ;  /* 0x000000ff1d00720c */ /* 0x000fe40002782270 */
[----:B------:R-:W-:Y:S02]  /*d970*/  SEL R29, R14, R28, P0 ;  /* 0x0000001c0e1d7207 */ /* 0x000fe40000000000 */
[----:B------:R-:W0:Y:S01]  /*d980*/  LDS.128 R12, [R17+0x50] ;  /* 0x00005000110c7984 */ /* 0x000e220000000c00 */
[----:B------:R-:W-:-:S02]  /*d990*/  FSEL R30, R27, R30, P4 ;  /* 0x0000001e1b1e7208 */ /* 0x000fc40002000000 */
[----:B------:R-:W-:Y:S02]  /*d9a0*/  FSEL R28, R27, R60, !P3 ;  /* 0x0000003c1b1c7208 */ /* 0x000fe40005800000 */
[----:B---3--:R-:W-:Y:S02]  /*d9b0*/  FSETP.GT.AND P0, PT, R30, R33, PT ;  /* 0x000000211e00720b */ /* 0x008fe40003f04000 */
[C---:B------:R-:W-:Y:S02]  /*d9c0*/  SEL R24, R29.reuse, R24, !P3 ;  /* 0x000000181d187207 */ /* 0x040fe40005800000 */
[----:B------:R-:W-:Y:S02]  /*d9d0*/  ISETP.EQ.AND P3, PT, R32, RZ, P0 ;  /* 0x000000ff2000720c */ /* 0x000fe40000762270 */
[----:B------:R-:W-:Y:S02]  /*d9e0*/  SEL R31, R29, R31, P4 ;  /* 0x0000001f1d1f7207 */ /* 0x000fe40002000000 */
[----:B------:R-:W-:-:S02]  /*d9f0*/  FSEL R33, R30, R33, P3 ;  /* 0x000000211e217208 */ /* 0x000fc40001800000 */
[----:B------:R-:W-:Y:S02]  /*da00*/  SEL R34, R31, R34, P3 ;  /* 0x000000221f227207 */ /* 0x000fe40001800000 */
[-C--:B----4-:R-:W-:Y:S02]  /*da10*/  FSETP.GT.AND P0, PT, R33, R36.reuse, PT ;  /* 0x000000242100720b */ /* 0x090fe40003f04000 */
[----:B------:R-:W-:Y:S02]  /*da20*/  ISETP.NE.AND P4, PT, R53, 0x4, PT ;  /* 0x000000043500780c */ /* 0x000fe40003f85270 */
[----:B------:R-:W-:Y:S02]  /*da30*/  ISETP.EQ.AND P0, PT, R35, RZ, P0 ;  /* 0x000000ff2300720c */ /* 0x000fe40000702270 */
[C---:B------:R-:W-:Y:S01]  /*da40*/  SEL R25, R26.reuse, R25, !P4 ;  /* 0x000000191a197207 */ /* 0x040fe20006000000 */
[----:B------:R-:W-:Y:S01]  /*da50*/  IMAD.IADD R26, R26, 0x1, R32 ;  /* 0x000000011a1a7824 */ /* 0x000fe200078e0220 */
[----:B------:R-:W-:-:S02]  /*da60*/  FSEL R36, R33, R36, P0 ;  /* 0x0000002421247208 */ /* 0x000fc40000000000 */
[----:B------:R-:W-:Y:S01]  /*da70*/  SEL R37, R34, R37, P0 ;  /* 0x0000002522257207 */ /* 0x000fe20000000000 */
[----:B------:R-:W-:Y:S01]  /*da80*/  IMAD.IADD R35, R35, 0x1, R26 ;  /* 0x0000000123237824 */ /* 0x000fe200078e021a */
[----:B------:R-:W-:Y:S02]  /*da90*/  FSETP.GT.AND P3, PT, R36, R39, PT ;  /* 0x000000272400720b */ /* 0x000fe40003f64000 */
[----:B------:R-:W-:Y:S02]  /*daa0*/  FSEL R28, R30, R28, !P4 ;  /* 0x0000001c1e1c7208 */ /* 0x000fe40006000000 */
[C---:B------:R-:W-:Y:S01]  /*dab0*/  ISETP.EQ.AND P3, PT, R38.reuse, RZ, P3 ;  /* 0x000000ff2600720c */ /* 0x040fe20001f62270 */
[----:B------:R-:W-:Y:S01]  /*dac0*/  IMAD.IADD R38, R38, 0x1, R35 ;  /* 0x0000000126267824 */ /* 0x000fe200078e0223 */
[----:B------:R-:W-:Y:S02]  /*dad0*/  SEL R24, R31, R24, !P4 ;  /* 0x000000181f187207 */ /* 0x000fe40006000000 */
[----:B------:R-:W-:-:S02]  /*dae0*/  ISETP.NE.AND P4, PT, R53, 0x5, PT ;  /* 0x000000053500780c */ /* 0x000fc40003f85270 */
[----:B------:R-:W-:Y:S02]  /*daf0*/  FSEL R39, R36, R39, P3 ;  /* 0x0000002724277208 */ /* 0x000fe40001800000 */
[----:B0-----:R-:W-:Y:S02]  /*db00*/  SEL R12, R37, R12, P3 ;  /* 0x0000000c250c7207 */ /* 0x001fe40001800000 */
[----:B------:R-:W-:Y:S02]  /*db10*/  ISETP.GE.U32.AND P3, PT, R55, 0x20, PT ;  /* 0x000000203700780c */ /* 0x000fe40003f66070 */
[----:B------:R-:W-:Y:S02]  /*db20*/  SEL R27, R26, R25, !P4 ;  /* 0x000000191a1b7207 */ /* 0x000fe40006000000 */
[----:B------:R-:W-:Y:S01]  /*db30*/  FSEL R28, R33, R28, !P4 ;  /* 0x0000001c211c7208 */ /* 0x000fe20006000000 */
[----:B------:R0:W1:Y:S01]  /*db40*/  SHFL.UP PT, R25, R57, 0x1, RZ ;  /* 0x0420000039197989 */ /* 0x00006200000e00ff */
[----:B------:R-:W-:-:S02]  /*db50*/  SEL R29, R34, R24, !P4 ;  /* 0x00000018221d7207 */ /* 0x000fc40006000000 */
[C---:B------:R-:W-:Y:S01]  /*db60*/  ISETP.NE.AND P4, PT, R53.reuse, 0x6, PT ;  /* 0x000000063500780c */ /* 0x040fe20003f85270 */
[----:B------:R0:W2:Y:S01]  /*db70*/  SHFL.UP PT, R26, R56, 0x1, RZ ;  /* 0x04200000381a7989 */ /* 0x0000a200000e00ff */
[----:B------:R-:W-:Y:S02]  /*db80*/  ISETP.NE.AND P0, PT, R53, 0x7, PT ;  /* 0x000000073500780c */ /* 0x000fe40003f05270 */
[----:B------:R-:W-:Y:S01]  /*db90*/  FSEL R28, R36, R28, !P4 ;  /* 0x0000001c241c7208 */ /* 0x000fe20006000000 */
[----:B------:R0:W3:Y:S01]  /*dba0*/  SHFL.UP PT, R24, R54, 0x1, RZ ;  /* 0x0420000036187989 */ /* 0x0000e200000e00ff */
[----:B------:R-:W-:Y:S02]  /*dbb0*/  SEL R27, R35, R27, !P4 ;  /* 0x0000001b231b7207 */ /* 0x000fe40006000000 */
[----:B------:R-:W-:Y:S02]  /*dbc0*/  SEL R29, R37, R29, !P4 ;  /* 0x0000001d251d7207 */ /* 0x000fe40006000000 */
[----:B------:R-:W-:-:S02]  /*dbd0*/  FSETP.GT.AND P4, PT, R39, R14, PT ;  /* 0x0000000e2700720b */ /* 0x000fc40003f84000 */
[----:B------:R-:W-:Y:S02]  /*dbe0*/  SEL R30, R38, R27, !P0 ;  /* 0x0000001b261e7207 */ /* 0x000fe40004000000 */
[C---:B------:R-:W-:Y:S02]  /*dbf0*/  ISETP.EQ.AND P4, PT, R13.reuse, RZ, P4 ;  /* 0x000000ff0d00720c */ /* 0x040fe40002782270 */
[----:B------:R-:W-:Y:S02]  /*dc00*/  IADD3 R27, PT, PT, R13, R38, RZ ;  /* 0x000000260d1b7210 */ /* 0x000fe40007ffe0ff */
[C---:B------:R-:W-:Y:S02]  /*dc10*/  FSEL R13, R39.reuse, R28, !P0 ;  /* 0x0000001c270d7208 */ /* 0x040fe40004000000 */
[----:B------:R-:W-:Y:S02]  /*dc20*/  SEL R31, R12, R29, !P0 ;  /* 0x0000001d0c1f7207 */ /* 0x000fe40004000000 */
[----:B------:R-:W-:-:S02]  /*dc30*/  FSEL R28, R39, R14, P4 ;  /* 0x0000000e271c7208 */ /* 0x000fc40002000000 */
[----:B------:R-:W-:Y:S01]  /*dc40*/  SEL R29, R12, R15, P4 ;  /* 0x0000000f0c1d7207 */ /* 0x000fe20002000000 */
[----:B012---:R-:W-:Y:S06]  /*dc50*/  @!P3 BRA `(.L_x_542) ;  /* 0x000000000024b947 */ /* 0x007fec0003800000 */
[----:B------:R-:W-:Y:S02]  /*dc60*/  FSETP.GT.AND P0, PT, R13, R26, PT ;  /* 0x0000001a0d00720b */ /* 0x000fe40003f04000 */
[----:B------:R-:W-:Y:S02]  /*dc70*/  ISETP.NE.AND P3, PT, R47, RZ, PT ;  /* 0x000000ff2f00720c */ /* 0x000fe40003f65270 */
[C---:B------:R-:W-:Y:S02]  /*dc80*/  ISETP.EQ.AND P0, PT, R25.reuse, RZ, P0 ;  /* 0x000000ff1900720c */ /* 0x040fe40000702270 */
[----:B------:R-:W-:Y:S02]  /*dc90*/  SEL R25, R25, RZ, P3 ;  /* 0x000000ff19197207 */ /* 0x000fe40001800000 */
[----:B------:R-:W-:-:S03]  /*dca0*/  ISETP.EQ.OR P0, PT, R47, RZ, P0 ;  /* 0x000000ff2f00720c */ /* 0x000fc60000702670 */
[----:B------:R-:W-:Y:S01]  /*dcb0*/  IMAD.IADD R25, R30, 0x1, R25 ;  /* 0x000000011e197824 */ /* 0x000fe200078e0219 */
[----:B------:R-:W-:Y:S02]  /*dcc0*/  FSEL R26, R13, R26, P0 ;  /* 0x0000001a0d1a7208 */ /* 0x000fe40000000000 */
[----:B---3--:R-:W-:Y:S01]  /*dcd0*/  SEL R24, R31, R24, P0 ;  /* 0x000000181f187207 */ /* 0x008fe20000000000 */
[----:B------:R-:W-:Y:S06]  /*dce0*/  BRA `(.L_x_543) ;  /* 0x0000001000607947 */ /* 0x000fec0003800000 */
.L_x_542:
[----:B------:R-:W-:Y:S04]  /*dcf0*/  BSSY.RECONVERGENT B0, `(.L_x_544) ;  /* 0x0000010000007945 */ /* 0x000fe80003800200 */
[----:B------:R-:W-:Y:S05]  /*dd00*/  @P5 BRA `(.L_x_545) ;  /* 0x0000000000385947 */ /* 0x000fea0003800000 */
[----:B------:R-:W0:Y:S01]  /*dd10*/  LDC.64 R12, c[0x0][0x3c0] ;  /* 0x0000f000ff0c7b82 */ /* 0x000e220000000a00 */
[----:B------:R-:W-:Y:S01]  /*dd20*/  IMAD.MOV.U32 R31, RZ, RZ, 0x64 ;  /* 0x00000064ff1f7424 */ /* 0x000fe200078e00ff */
[----:B------:R1:W-:Y:S04]  /*dd30*/  STS [R17+0x9c], R27 ;  /* 0x00009c1b11007388 */ /* 0x0003e80000000800 */
[----:B------:R1:W-:Y:S02]  /*dd40*/  STS.64 [R17+0xa0], R28 ;  /* 0x0000a01c11007388 */ /* 0x0003e40000000a00 */
[----:B------:R-:W2:Y:S01]  /*dd50*/  LDC.64 R14, c[0x0][0x3b8] ;  /* 0x0000ee00ff0e7b82 */ /* 0x000ea20000000a00 */
[----:B0-----:R-:W-:-:S05]  /*dd60*/  IMAD.WIDE.U32 R12, R58, 0xc, R12 ;  /* 0x0000000c3a0c7825 */ /* 0x001fca00078e000c */
[----:B------:R1:W-:Y:S01]  /*dd70*/  ST.E.STRONG.GPU desc[UR12][R12.64+0x180], R27 ;  /* 0x0001801b0c007985 */ /* 0x0003e2000c10f90c */
[----:B--2---:R-:W-:-:S03]  /*dd80*/  IMAD.WIDE.U32 R14, R58, 0x4, R14 ;  /* 0x000000043a0e7825 */ /* 0x004fc600078e000e */
[----:B------:R1:W-:Y:S04]  /*dd90*/  ST.E.STRONG.GPU desc[UR12][R12.64+0x184], R28 ;  /* 0x0001841c0c007985 */ /* 0x0003e8000c10f90c */
[----:B------:R1:W-:Y:S01]  /*dda0*/  ST.E.STRONG.GPU desc[UR12][R12.64+0x188], R29 ;  /* 0x0001881d0c007985 */ /* 0x0003e2000c10f90c */
[----:B------:R-:W-:Y:S06]  /*ddb0*/  MEMBAR.ALL.GPU ;  /* 0x0000000000007992 */ /* 0x000fec000000a000 */
[----:B------:R-:W-:-:S00]  /*ddc0*/  ERRBAR ;  /* 0x00000000000079ab */ /* 0x000fc00000000000 */
[----:B------:R-:W-:Y:S06]  /*ddd0*/  CGAERRBAR ;  /* 0x00000000000075ab */ /* 0x000fec0000000000 */
[----:B------:R1:W-:Y:S02]  /*dde0*/  ST.E.STRONG.GPU desc[UR12][R14.64+0x80], R31 ;  /* 0x0000801f0e007985 */ /* 0x0003e4000c10f90c */
.L_x_545:
[----:B------:R-:W-:Y:S05]  /*ddf0*/  BSYNC.RECONVERGENT B0 ;  /* 0x0000000000007941 */ /* 0x000fea0003800200 */
.L_x_544:
[----:B------:R-:W0:Y:S01]  /*de00*/  LDCU UR4, c[0x0][0x370] ;  /* 0x00006e00ff0477ac */ /* 0x000e220008000800 */
[----:B------:R-:W-:-:S05]  /*de10*/  LOP3.LUT R33, RZ, R55, RZ, 0x33, !PT ;  /* 0x00000037ff217212 */ /* 0x000fca00078e33ff */
[----:B------:R-:W-:Y:S01]  /*de20*/  IMAD.IADD R33, R33, 0x1, R58 ;  /* 0x0000000121217824 */ /* 0x000fe200078e023a */
[----:B0-----:R-:W-:-:S09]  /*de30*/  UISETP.GT.U32.AND UP0, UPT, UR4, 0x1f3, UPT ;  /* 0x000001f30400788c */ /* 0x001fd2000bf04070 */
[----:B------:R-:W-:Y:S05]  /*de40*/  BRA.U UP0, `(.L_x_546) ;  /* 0x0000000100087547 */ /* 0x000fea000b800000 */
[----:B------:R0:W-:Y:S06]  /*de50*/  MEMBAR.SC.CTA ;  /* 0x0000000000007992 */ /* 0x0001ec0000000000 */
[----:B0-----:R-:W-:Y:S05]  /*de60*/  BRA `(.L_x_547) ;  /* 0x0000000000087947 */ /* 0x001fea0003800000 */
.L_x_546:
[----:B------:R-:W-:Y:S05]  /*de70*/  NANOSLEEP 0x1c2 ;  /* 0x000001c20000795d */ /* 0x000fea0003800000 */
[----:B------:R-:W-:Y:S01]  /*de80*/  NOP ;  /* 0x0000000000007918 */ /* 0x000fe20000000000 */
.L_x_547:
[----:B-1----:R-:W0:Y:S02]  /*de90*/  LDC.64 R12, c[0x0][0x3b8] ;  /* 0x0000ee00ff0c7b82 */ /* 0x002e240000000a00 */
[----:B0-----:R-:W-:-:S07]  /*dea0*/  IMAD.WIDE R12, R33, 0x4, R12 ;  /* 0x00000004210c7825 */ /* 0x001fce00078e020c */
.L_x_549:
        /* <DEDUP_REMOVED lines=10> */
.L_x_638:
        /* <DEDUP_REMOVED lines=13> */
.L_x_551:
[----:B------:R-:W0:Y:S02]  /*e020*/  LDC.64 R12, c[0x0][0x3c8] ;  /* 0x0000f200ff0c7b82 */ /* 0x000e240000000a00 */
[----:B0-----:R-:W-:-:S05]  /*e030*/  IMAD.WIDE R12, R33, 0xc, R12 ;  /* 0x0000000c210c7825 */ /* 0x001fca00078e020c */
[----:B------:R0:W5:Y:S04]  /*e040*/  LD.E.STRONG.GPU R32, desc[UR12][R12.64+0x180] ;  /* 0x0001800c0c207980 */ /* 0x000168000c10f900 */
[----:B------:R0:W5:Y:S04]  /*e050*/  LD.E.STRONG.GPU R30, desc[UR12][R12.64+0x184] ;  /* 0x0001840c0c1e7980 */ /* 0x000168000c10f900 */
[----:B------:R0:W5:Y:S02]  /*e060*/  LD.E.STRONG.GPU R31, desc[UR12][R12.64+0x188] ;  /* 0x0001880c0c1f7980 */ /* 0x000164000c10f900 */
.L_x_552:
[----:B------:R-:W-:Y:S05]  /*e070*/  BSYNC.RECONVERGENT B0 ;  /* 0x0000000000007941 */ /* 0x000fea0003800200 */
.L_x_550:
[----:B------:R-:W-:-:S03]  /*e080*/  UMOV UR4, 0xffffffff ;  /* 0xffffffff00047882 */ /* 0x000fc60000000000 */
[----:B------:R-:W-:Y:S05]  /*e090*/  BRA.DIV UR4, `(.L_x_553) ;  /* 0x0000004604707947 */ /* 0x000fea000b800000 */
[----:B------:R-:W2:Y:S01]  /*e0a0*/  S2R R34, SR_GEMASK ;  /* 0x0000000000227919 */ /* 0x000ea20000003c00 */
[----:B------:R-:W-:Y:S01]  /*e0b0*/  VOTE.ANY R15, PT, !P0 ;  /* 0x00000000000f7806 */ /* 0x000fe200040e0100 */
[----:B------:R-:W-:-:S03]  /*e0c0*/  VIADD R35, R47, 0x2 ;  /* 0x000000022f237836 */ /* 0x000fc60000000000 */
[----:B--2---:R-:W-:-:S05]  /*e0d0*/  LOP3.LUT R15, R15, 0x80000000, R34, 0xec, !PT ;  /* 0x800000000f0f7812 */ /* 0x004fca00078eec22 */
[----:B01----:R-:W-:-:S05]  /*e0e0*/  VIADD R12, R15, 0xffffffff ;  /* 0xffffffff0f0c7836 */ /* 0x003fca0000000000 */
[----:B------:R-:W-:-:S06]  /*e0f0*/  LOP3.LUT R12, R15, R12, RZ, 0xc, !PT ;  /* 0x0000000c0f0c7212 */ /* 0x000fcc00078e0cff */
[----:B------:R-:W0:Y:S02]  /*e100*/  POPC R12, R12 ;  /* 0x0000000c000c7309 */ /* 0x000e240000000000 */
[----:B0----5:R-:W0:Y:S01]  /*e110*/  SHFL.DOWN PT, R17, R30, 0x1, R12 ;  /* 0x082000001e117989 */ /* 0x021e2200000e000c */
[-C--:B------:R-:W-:Y:S02]  /*e120*/  ISETP.GE.AND P4, PT, R47, R12.reuse, PT ;  /* 0x0000000c2f00720c */ /* 0x080fe40003f86270 */
[----:B------:R-:W-:Y:S01]  /*e130*/  ISETP.GT.AND P3, PT, R35, R12, PT ;  /* 0x0000000c2300720c */ /* 0x000fe20003f64270 */
[----:B------:R-:W1:Y:S04]  /*e140*/  SHFL.DOWN PT, R37, R32, 0x1, R12 ;  /* 0x0820000020257989 */ /* 0x000e6800000e000c */
[----:B------:R-:W2:Y:S06]  /*e150*/  SHFL.DOWN PT, R36, R31, 0x1, R12 ;  /* 0x082000001f247989 */ /* 0x000eac00000e000c */
[----:B0-----:R-:W-:-:S04]  /*e160*/  @!P4 FSETP.GEU.AND P0, PT, R30, R17, PT ;  /* 0x000000111e00c20b */ /* 0x001fc80003f0e000 */
[C---:B------:R-:W-:Y:S01]  /*e170*/  @!P4 ISETP.EQ.AND P0, PT, R32.reuse, RZ, !P0 ;  /* 0x000000ff2000c20c */ /* 0x040fe20004702270 */
[----:B-1----:R-:W-:-:S03]  /*e180*/  @!P4 IMAD.IADD R37, R32, 0x1, R37 ;  /* 0x000000012025c824 */ /* 0x002fc600078e0225 */
[----:B------:R-:W-:Y:S01]  /*e190*/  @!P4 FSEL R17, R17, R30, P0 ;  /* 0x0000001e1111c208 */ /* 0x000fe20000000000 */
[----:B------:R-:W-:Y:S01]  /*e1a0*/  @!P4 IMAD.MOV.U32 R32, RZ, RZ, R37 ;  /* 0x000000ffff20c224 */ /* 0x000fe200078e0025 */
[----:B--2---:R-:W-:Y:S02]  /*e1b0*/  @!P4 SEL R36, R36, R31, P0 ;  /* 0x0000001f2424c207 */ /* 0x004fe40000000000 */
[----:B------:R-:W-:Y:S02]  /*e1c0*/  @!P4 MOV R30, R17 ;  /* 0x00000011001ec202 */ /* 0x000fe40000000f00 */
[----:B------:R-:W0:Y:S01]  /*e1d0*/  SHFL.DOWN PT, R37, R32, 0x2, R12 ;  /* 0x0840000020257989 */ /* 0x000e2200000e000c */
[----:B------:R-:W-:Y:S02]  /*e1e0*/  @!P4 IMAD.MOV.U32 R31, RZ, RZ, R36 ;  /* 0x000000ffff1fc224 */ /* 0x000fe400078e0024 */
[----:B------:R-:W-:Y:S01]  /*e1f0*/  VIADD R36, R47, 0x4 ;  /* 0x000000042f247836 */ /* 0x000fe20000000000 */
[----:B------:R-:W1:Y:S04]  /*e200*/  SHFL.DOWN PT, R17, R30, 0x2, R12 ;  /* 0x084000001e117989 */ /* 0x000e6800000e000c */
[----:B------:R-:W2:Y:S01]  /*e210*/  SHFL.DOWN PT, R38, R31, 0x2, R12 ;  /* 0x084000001f267989 */ /* 0x000ea200000e000c */
[----:B------:R-:W-:Y:S01]  /*e220*/  ISETP.GT.AND P4, PT, R36, R12, PT ;  /* 0x0000000c2400720c */ /* 0x000fe20003f84270 */
[----:B0-----:R-:W-:Y:S01]  /*e230*/  @!P3 IMAD.IADD R37, R32, 0x1, R37 ;  /* 0x000000012025b824 */ /* 0x001fe200078e0225 */
[----:B-1----:R-:W-:-:S04]  /*e240*/  @!P3 FSETP.GEU.AND P0, PT, R30, R17, PT ;  /* 0x000000111e00b20b */ /* 0x002fc80003f0e000 */
[----:B------:R-:W-:Y:S01]  /*e250*/  @!P3 ISETP.EQ.AND P0, PT, R32, RZ, !P0 ;  /* 0x000000ff2000b20c */ /* 0x000fe20004702270 */
[----:B------:R-:W-:-:S03]  /*e260*/  @!P3 IMAD.MOV.U32 R32, RZ, RZ, R37 ;  /* 0x000000ffff20b224 */ /* 0x000fc600078e0025 */
[----:B------:R-:W-:Y:S02]  /*e270*/  @!P3 FSEL R17, R17, R30, P0 ;  /* 0x0000001e1111b208 */ /* 0x000fe40000000000 */
[----:B--2---:R-:W-:Y:S01]  /*e280*/  @!P3 SEL R38, R38, R31, P0 ;  /* 0x0000001f2626b207 */ /* 0x004fe20000000000 */
[----:B------:R-:W-:Y:S01]  /*e290*/  SHFL.DOWN PT, R37, R32, 0x4, R12 ;  /* 0x0880000020257989 */ /* 0x000fe200000e000c */
[----:B------:R-:W-:-:S03]  /*e2a0*/  @!P3 MOV R30, R17 ;  /* 0x00000011001eb202 */ /* 0x000fc60000000f00 */
[----:B------:R-:W-:Y:S02]  /*e2b0*/  @!P3 IMAD.MOV.U32 R31, RZ, RZ, R38 ;  /* 0x000000ffff1fb224 */ /* 0x000fe400078e0026 */
[----:B------:R-:W0:Y:S04]  /*e2c0*/  SHFL.DOWN PT, R17, R30, 0x4, R12 ;  /* 0x088000001e117989 */ /* 0x000e2800000e000c */
[----:B------:R-:W1:Y:S01]  /*e2d0*/  SHFL.DOWN PT, R38, R31, 0x4, R12 ;  /* 0x088000001f267989 */ /* 0x000e6200000e000c */
[----:B0-----:R-:W-:-:S04]  /*e2e0*/  @!P4 FSETP.GEU.AND P0, PT, R30, R17, PT ;  /* 0x000000111e00c20b */ /* 0x001fc80003f0e000 */
[----:B------:R-:W-:-:S04]  /*e2f0*/  @!P4 ISETP.EQ.AND P0, PT, R32, RZ, !P0 ;  /* 0x000000ff2000c20c */ /* 0x000fc80004702270 */
[----:B------:R-:W-:Y:S02]  /*e300*/  @!P4 FSEL R17, R17, R30, P0 ;  /* 0x0000001e1111c208 */ /* 0x000fe40000000000 */
[----:B-1----:R-:W-:Y:S02]  /*e310*/  @!P4 SEL R38, R38, R31, P0 ;  /* 0x0000001f2626c207 */ /* 0x002fe40000000000 */
[----:B------:R-:W-:Y:S01]  /*e320*/  @!P4 MOV R30, R17 ;  /* 0x00000011001ec202 */ /* 0x000fe20000000f00 */
[----:B------:R-:W-:Y:S02]  /*e330*/  @!P4 IMAD.IADD R17, R32, 0x1, R37 ;  /* 0x000000012011c824 */ /* 0x000fe400078e0225 */
[----:B------:R-:W-:Y:S02]  /*e340*/  VIADD R37, R47, 0x8 ;  /* 0x000000082f257836 */ /* 0x000fe40000000000 */
[----:B------:R-:W0:Y:S01]  /*e350*/  SHFL.DOWN PT, R57, R30, 0x8, R12 ;  /* 0x090000001e397989 */ /* 0x000e2200000e000c */
[----:B------:R-:W-:-:S02]  /*e360*/  @!P4 IMAD.MOV.U32 R31, RZ, RZ, R38 ;  /* 0x000000ffff1fc224 */ /* 0x000fc400078e0026 */
[----:B------:R-:W-:Y:S01]  /*e370*/  @!P4 IMAD.MOV.U32 R32, RZ, RZ, R17 ;  /* 0x000000ffff20c224 */ /* 0x000fe200078e0011 */
[-C--:B------:R-:W-:Y:S01]  /*e380*/  ISETP.GT.AND P3, PT, R37, R12.reuse, PT ;  /* 0x0000000c2500720c */ /* 0x080fe20003f64270 */
[----:B------:R-:W-:Y:S01]  /*e390*/  VIADD R38, R47, 0x10 ;  /* 0x000000102f267836 */ /* 0x000fe20000000000 */
[----:B------:R-:W1:Y:S04]  /*e3a0*/  SHFL.DOWN PT, R17, R31, 0x8, R12 ;  /* 0x090000001f117989 */ /* 0x000e6800000e000c */
[----:B------:R-:W2:Y:S01]  /*e3b0*/  SHFL.DOWN PT, R53, R32, 0x8, R12 ;  /* 0x0900000020357989 */ /* 0x000ea200000e000c */
[----:B------:R-:W-:-:S06]  /*e3c0*/  ISETP.GT.AND P4, PT, R38, R12, PT ;  /* 0x0000000c2600720c */ /* 0x000fcc0003f84270 */
[----:B0-----:R-:W-:-:S04]  /*e3d0*/  @!P3 FSETP.GEU.AND P0, PT, R30, R57, PT ;  /* 0x000000391e00b20b */ /* 0x001fc80003f0e000 */
[----:B------:R-:W-:-:S04]  /*e3e0*/  @!P3 ISETP.EQ.AND P0, PT, R32, RZ, !P0 ;  /* 0x000000ff2000b20c */ /* 0x000fc80004702270 */
[----:B------:R-:W-:Y:S02]  /*e3f0*/  @!P3 FSEL R57, R57, R30, P0 ;  /* 0x0000001e3939b208 */ /* 0x000fe40000000000 */
[----:B-1----:R-:W-:Y:S01]  /*e400*/  @!P3 SEL R17, R17, R31, P0 ;  /* 0x0000001f1111b207 */ /* 0x002fe20000000000 */
[----:B--2---:R-:W-:Y:S01]  /*e410*/  @!P3 IMAD.IADD R53, R32, 0x1, R53 ;  /* 0x000000012035b824 */ /* 0x004fe200078e0235 */
[----:B------:R-:W-:-:S03]  /*e420*/  @!P3 MOV R30, R57 ;  /* 0x00000039001eb202 */ /* 0x000fc60000000f00 */
[----:B------:R-:W-:Y:S02]  /*e430*/  @!P3 IMAD.MOV.U32 R32, RZ, RZ, R53 ;  /* 0x000000ffff20b224 */ /* 0x000fe400078e0035 */
[----:B------:R-:W0:Y:S01]  /*e440*/  SHFL.DOWN PT, R57, R30, 0x10, R12 ;  /* 0x0a0000001e397989 */ /* 0x000e2200000e000c */
[----:B------:R-:W-:Y:S01]  /*e450*/  @!P3 IMAD.MOV.U32 R31, RZ, RZ, R17 ;  /* 0x000000ffff1fb224 */ /* 0x000fe200078e0011 */
[----:B------:R-:W-:Y:S02]  /*e460*/  ISETP.NE.AND P3, PT, R39, 0x65, PT ;  /* 0x000000652700780c */ /* 0x000fe40003f65270 */
[----:B------:R-:W1:Y:S04]  /*e470*/  SHFL.DOWN PT, R53, R32, 0x10, R12 ;  /* 0x0a00000020357989 */ /* 0x000e6800000e000c */
[----:B------:R-:W2:Y:S07]  /*e480*/  SHFL.DOWN PT, R17, R31, 0x10, R12 ;  /* 0x0a0000001f117989 */ /* 0x000eae00000e000c */
[----:B------:R-:W-:-:S02]  /*e490*/  VOTE.ALL P3, P3 ;  /* 0x0000000000ff7806 */ /* 0x000fc40001860000 */
[----:B0-----:R-:W-:-:S04]  /*e4a0*/  @!P4 FSETP.GEU.AND P0, PT, R30, R57, PT ;  /* 0x000000391e00c20b */ /* 0x001fc80003f0e000 */
[C---:B------:R-:W-:Y:S02]  /*e4b0*/  @!P4 ISETP.EQ.AND P0, PT, R32.reuse, RZ, !P0 ;  /* 0x000000ff2000c20c */ /* 0x040fe40004702270 */
[----:B-1----:R-:W-:Y:S02]  /*e4c0*/  @!P4 IADD3 R53, PT, PT, R32, R53, RZ ;  /* 0x000000352035c210 */ /* 0x002fe40007ffe0ff */
[----:B------:R-:W-:Y:S02]  /*e4d0*/  @!P4 FSEL R57, R57, R30, P0 ;  /* 0x0000001e3939c208 */ /* 0x000fe40000000000 */
[----:B--2---:R-:W-:Y:S01]  /*e4e0*/  @!P4 SEL R17, R17, R31, P0 ;  /* 0x0000001f1111c207 */ /* 0x004fe20000000000 */
[----:B------:R-:W-:Y:S02]  /*e4f0*/  @!P4 IMAD.MOV.U32 R32, RZ, RZ, R53 ;  /* 0x000000ffff20c224 */ /* 0x000fe400078e0035 */
[----:B------:R-:W-:Y:S02]  /*e500*/  @!P4 IMAD.MOV.U32 R30, RZ, RZ, R57 ;  /* 0x000000ffff1ec224 */ /* 0x000fe400078e0039 */
[----:B------:R-:W-:-:S07]  /*e510*/  @!P4 IMAD.MOV.U32 R31, RZ, RZ, R17 ;  /* 0x000000ffff1fc224 */ /* 0x000fce00078e0011 */
.L_x_657:
[----:B------:R-:W-:Y:S05]  /*e520*/  @!P3 BRA `(.L_x_554) ;  /* 0x0000000400b8b947 */ /* 0x000fea0003800000 */
.L_x_561:
[----:B------:R-:W0:Y:S01]  /*e530*/  LDC.64 R12, c[0x0][0x3b8] ;  /* 0x0000ee00ff0c7b82 */ /* 0x000e220000000a00 */
[----:B------:R-:W-:Y:S05]  /*e540*/  YIELD ;  /* 0x0000000000007946 */ /* 0x000fea0003800000 */
[----:B0-----:R-:W-:-:S07]  /*e550*/  IMAD.WIDE R12, R33, 0x4, R12 ;  /* 0x00000004210c7825 */ /* 0x001fce00078e020c */
.L_x_556:
        /* <DEDUP_REMOVED lines=10> */
.L_x_660:
        /* <DEDUP_REMOVED lines=14> */
.L_x_558:
[----:B------:R-:W0:Y:S02]  /*e6e0*/  LDC.64 R12, c[0x0][0x3c8] ;  /* 0x0000f200ff0c7b82 */ /* 0x000e240000000a00 */
[----:B0-----:R-:W-:-:S05]  /*e6f0*/  IMAD.WIDE R12, R33, 0xc, R12 ;  /* 0x0000000c210c7825 */ /* 0x001fca00078e020c */
[----:B------:R0:W5:Y:S04]  /*e700*/  LD.E.STRONG.GPU R39, desc[UR12][R12.64] ;  /* 0x0000000c0c277980 */ /* 0x000168000c10f900 */
[----:B------:R0:W5:Y:S04]  /*e710*/  LD.E.STRONG.GPU R53, desc[UR12][R12.64+0x4] ;  /* 0x0000040c0c357980 */ /* 0x000168000c10f900 */
[----:B------:R0:W5:Y:S02]  /*e720*/  LD.E.STRONG.GPU R54, desc[UR12][R12.64+0x8] ;  /* 0x0000080c0c367980 */ /* 0x000164000c10f900 */
.L_x_559:
[----:B------:R-:W-:Y:S05]  /*e730*/  BSYNC.RECONVERGENT B0 ;  /* 0x0000000000007941 */ /* 0x000fea0003800200 */
.L_x_557:
[----:B------:R-:W-:-:S03]  /*e740*/  UMOV UR4, 0xffffffff ;  /* 0xffffffff00047882 */ /* 0x000fc60000000000 */
[----:B------:R-:W-:Y:S05]  /*e750*/  BRA.DIV UR4, `(.L_x_560) ;  /* 0x0000004a04187947 */ /* 0x000fea000b800000 */
[----:B------:R-:W-:Y:S01]  /*e760*/  VOTE.ANY R15, PT, !P3 ;  /* 0x00000000000f7806 */ /* 0x000fe200058e0100 */
[----:B-----5:R-:W-:Y:S02]  /*e770*/  IMAD.MOV.U32 R57, RZ, RZ, R39 ;  /* 0x000000ffff397224 */ /* 0x020fe400078e0027 */
[----:B------:R-:W-:Y:S01]  /*e780*/  VIADD R33, R33, 0xffffffe0 ;  /* 0xffffffe021217836 */ /* 0x000fe20000000000 */
[----:B------:R-:W-:-:S05]  /*e790*/  LOP3.LUT R15, R15, 0x80000000, R34, 0xec, !PT ;  /* 0x800000000f0f7812 */ /* 0x000fca00078eec22 */
[----:B01----:R-:W-:-:S05]  /*e7a0*/  VIADD R12, R15, 0xffffffff ;  /* 0xffffffff0f0c7836 */ /* 0x003fca0000000000 */
[----:B------:R-:W-:-:S06]  /*e7b0*/  LOP3.LUT R12, R15, R12, RZ, 0xc, !PT ;  /* 0x0000000c0f0c7212 */ /* 0x000fcc00078e0cff */
[----:B------:R-:W0:Y:S02]  /*e7c0*/  POPC R12, R12 ;  /* 0x0000000c000c7309 */ /* 0x000e240000000000 */
[----:B0-----:R-:W0:Y:S01]  /*e7d0*/  SHFL.DOWN PT, R17, R53, 0x1, R12 ;  /* 0x0820000035117989 */ /* 0x001e2200000e000c */
[-C--:B------:R-:W-:Y:S02]  /*e7e0*/  ISETP.GE.AND P5, PT, R47, R12.reuse, PT ;  /* 0x0000000c2f00720c */ /* 0x080fe40003fa6270 */
[----:B------:R-:W-:Y:S01]  /*e7f0*/  ISETP.GT.AND P0, PT, R35, R12, PT ;  /* 0x0000000c2300720c */ /* 0x000fe20003f04270 */
[----:B------:R-:W1:Y:S10]  /*e800*/  SHFL.DOWN PT, R59, R54, 0x1, R12 ;  /* 0x08200000363b7989 */ /* 0x000e7400000e000c */
[----:B0-----:R-:W-:-:S04]  /*e810*/  @!P5 FSETP.GEU.AND P4, PT, R53, R17, PT ;  /* 0x000000113500d20b */ /* 0x001fc80003f8e000 */
[----:B------:R-:W-:-:S04]  /*e820*/  @!P5 ISETP.EQ.AND P4, PT, R39, RZ, !P4 ;  /* 0x000000ff2700d20c */ /* 0x000fc80006782270 */
[----:B------:R-:W-:Y:S02]  /*e830*/  @!P5 FSEL R56, R17, R53, P4 ;  /* 0x000000351138d208 */ /* 0x000fe40002000000 */
[----:B------:R-:W0:Y:S01]  /*e840*/  SHFL.DOWN PT, R17, R39, 0x1, R12 ;  /* 0x0820000027117989 */ /* 0x000e2200000e000c */
[----:B-1----:R-:W-:Y:S02]  /*e850*/  @!P5 SEL R59, R59, R54, P4 ;  /* 0x000000363b3bd207 */ /* 0x002fe40002000000 */
[----:B------:R-:W-:-:S03]  /*e860*/  @!P5 IMAD.MOV.U32 R53, RZ, RZ, R56 ;  /* 0x000000ffff35d224 */ /* 0x000fc600078e0038 */
[----:B------:R-:W-:Y:S02]  /*e870*/  @!P5 IMAD.MOV.U32 R54, RZ, RZ, R59 ;  /* 0x000000ffff36d224 */ /* 0x000fe400078e003b */
[----:B------:R-:W1:Y:S01]  /*e880*/  SHFL.DOWN PT, R60, R53, 0x2, R12 ;  /* 0x08400000353c7989 */ /* 0x000e6200000e000c */
[----:B0-----:R-:W-:-:S05]  /*e890*/  @!P5 IMAD.IADD R17, R39, 0x1, R17 ;  /* 0x000000012711d824 */ /* 0x001fca00078e0211 */
[----:B------:R-:W-:Y:S02]  /*e8a0*/  @!P5 MOV R57, R17 ;  /* 0x000000110039d202 */ /* 0x000fe40000000f00 */
[----:B------:R-:W0:Y:S01]  /*e8b0*/  SHFL.DOWN PT, R17, R54, 0x2, R12 ;  /* 0x0840000036117989 */ /* 0x000e2200000e000c */
[----:B-1----:R-:W-:Y:S02]  /*e8c0*/  @!P0 FSETP.GEU.AND P3, PT, R53, R60, PT ;  /* 0x0000003c3500820b */ /* 0x002fe40003f6e000 */
[----:B------:R-:W-:Y:S01]  /*e8d0*/  ISETP.GT.AND P5, PT, R36, R12, PT ;  /* 0x0000000c2400720c */ /* 0x000fe20003fa4270 */
[----:B------:R-:W1:Y:S01]  /*e8e0*/  SHFL.DOWN PT, R56, R57, 0x2, R12 ;  /* 0x0840000039387989 */ /* 0x000e6200000e000c */
[----:B------:R-:W-:-:S04]  /*e8f0*/  @!P0 ISETP.EQ.AND P3, PT, R57, RZ, !P3 ;  /* 0x000000ff3900820c */ /* 0x000fc80005f62270 */
[----:B------:R-:W-:-:S05]  /*e900*/  @!P0 FSEL R60, R60, R53, P3 ;  /* 0x000000353c3c8208 */ /* 0x000fca0001800000 */
[----:B------:R-:W-:-:S05]  /*e910*/  @!P0 IMAD.MOV.U32 R53, RZ, RZ, R60 ;  /* 0x000000ffff358224 */ /* 0x000fca00078e003c */
[----:B------:R-:W2:Y:S01]  /*e920*/  SHFL.DOWN PT, R60, R53, 0x4, R12 ;  /* 0x08800000353c7989 */ /* 0x000ea200000e000c */
[----:B0-----:R-:W-:Y:S01]  /*e930*/  @!P0 SEL R17, R17, R54, P3 ;  /* 0x0000003611118207 */ /* 0x001fe20001800000 */
[----:B-1----:R-:W-:-:S03]  /*e940*/  @!P0 IMAD.IADD R56, R57, 0x1, R56 ;  /* 0x0000000139388824 */ /* 0x002fc600078e0238 */
[----:B------:R-:W-:Y:S01]  /*e950*/  @!P0 MOV R54, R17 ;  /* 0x0000001100368202 */ /* 0x000fe20000000f00 */
[----:B------:R-:W-:Y:S01]  /*e960*/  @!P0 IMAD.MOV.U32 R57, RZ, RZ, R56 ;  /* 0x000000ffff398224 */ /* 0x000fe200078e0038 */
[----:B------:R-:W-:-:S03]  /*e970*/  ISETP.GT.AND P0, PT, R37, R12, PT ;  /* 0x0000000c2500720c */ /* 0x000fc60003f04270 */
[----:B------:R-:W0:Y:S04]  /*e980*/  SHFL.DOWN PT, R17, R54, 0x4, R12 ;  /* 0x0880000036117989 */ /* 0x000e2800000e000c */
[----:B------:R-:W1:Y:S01]  /*e990*/  SHFL.DOWN PT, R56, R57, 0x4, R12 ;  /* 0x0880000039387989 */ /* 0x000e6200000e000c */
[----:B--2---:R-:W-:-:S04]  /*e9a0*/  @!P5 FSETP.GEU.AND P4, PT, R53, R60, PT ;  /* 0x0000003c3500d20b */ /* 0x004fc80003f8e000 */
[----:B------:R-:W-:Y:S02]  /*e9b0*/  @!P5 ISETP.EQ.AND P3, PT, R57, RZ, !P4 ;  /* 0x000000ff3900d20c */ /* 0x000fe40006762270 */
[----:B------:R-:W-:Y:S02]  /*e9c0*/  ISETP.GT.AND P4, PT, R38, R12, PT ;  /* 0x0000000c2600720c */ /* 0x000fe40003f84270 */
[----:B------:R-:W-:-:S05]  /*e9d0*/  @!P5 FSEL R60, R60, R53, P3 ;  /* 0x000000353c3cd208 */ /* 0x000fca0001800000 */
[----:B------:R-:W-:Y:S01]  /*e9e0*/  @!P5 IMAD.MOV.U32 R53, RZ, RZ, R60 ;  /* 0x000000ffff35d224 */ /* 0x000fe200078e003c */
[----:B0-----:R-:W-:-:S04]  /*e9f0*/  @!P5 SEL R17, R17, R54, P3 ;  /* 0x000000361111d207 */ /* 0x001fc80001800000 */
[----:B------:R-:W0:Y:S01]  /*ea00*/  SHFL.DOWN PT, R59, R53, 0x8, R12 ;  /* 0x09000000353b7989 */ /* 0x000e2200000e000c */
[----:B-1----:R-:W-:Y:S02]  /*ea10*/  @!P5 IMAD.IADD R56, R57, 0x1, R56 ;  /* 0x000000013938d824 */ /* 0x002fe400078e0238 */
[----:B------:R-:W-:Y:S02]  /*ea20*/  @!P5 IMAD.MOV.U32 R54, RZ, RZ, R17 ;  /* 0x000000ffff36d224 */ /* 0x000fe400078e0011 */
[----:B------:R-:W-:-:S03]  /*ea30*/  @!P5 IMAD.MOV.U32 R57, RZ, RZ, R56 ;  /* 0x000000ffff39d224 */ /* 0x000fc600078e0038 */
[----:B------:R-:W1:Y:S04]  /*ea40*/  SHFL.DOWN PT, R17, R54, 0x8, R12 ;  /* 0x0900000036117989 */ /* 0x000e6800000e000c */
[----:B------:R-:W2:Y:S01]  /*ea50*/  SHFL.DOWN PT, R60, R57, 0x8, R12 ;  /* 0x09000000393c7989 */ /* 0x000ea200000e000c */
[----:B0-----:R-:W-:-:S04]  /*ea60*/  @!P0 FSETP.GEU.AND P3, PT, R53, R59, PT ;  /* 0x0000003b3500820b */ /* 0x001fc80003f6e000 */
[----:B------:R-:W-:-:S04]  /*ea70*/  @!P0 ISETP.EQ.AND P3, PT, R57, RZ, !P3 ;  /* 0x000000ff3900820c */ /* 0x000fc80005f62270 */
[----:B------:R-:W-:Y:S02]  /*ea80*/  @!P0 FSEL R59, R59, R53, P3 ;  /* 0x000000353b3b8208 */ /* 0x000fe40001800000 */
[----:B-1----:R-:W-:Y:S02]  /*ea90*/  @!P0 SEL R17, R17, R54, P3 ;  /* 0x0000003611118207 */ /* 0x002fe40001800000 */
[----:B------:R-:W-:Y:S01]  /*eaa0*/  @!P0 MOV R53, R59 ;  /* 0x0000003b00358202 */ /* 0x000fe20000000f00 */
[----:B--2---:R-:W-:Y:S02]  /*eab0*/  @!P0 IMAD.IADD R60, R57, 0x1, R60 ;  /* 0x00000001393c8824 */ /* 0x004fe400078e023c */
[----:B------:R-:W-:Y:S02]  /*eac0*/  @!P0 IMAD.MOV.U32 R54, RZ, RZ, R17 ;  /* 0x000000ffff368224 */ /* 0x000fe400078e0011 */
[----:B------:R-:W0:Y:S01]  /*ead0*/  SHFL.DOWN PT, R56, R53, 0x10, R12 ;  /* 0x0a00000035387989 */ /* 0x000e2200000e000c */
[----:B------:R-:W-:Y:S01]  /*eae0*/  @!P0 IMAD.MOV.U32 R57, RZ, RZ, R60 ;  /* 0x000000ffff398224 */ /* 0x000fe200078e003c */
[----:B------:R-:W-:-:S02]  /*eaf0*/  ISETP.NE.AND P0, PT, R14, 0x65, PT ;  /* 0x000000650e00780c */ /* 0x000fc40003f05270 */
[----:B------:R-:W1:Y:S04]  /*eb00*/  SHFL.DOWN PT, R17, R54, 0x10, R12 ;  /* 0x0a00000036117989 */ /* 0x000e6800000e000c */
[----:B------:R-:W2:Y:S07]  /*eb10*/  SHFL.DOWN PT, R60, R57, 0x10, R12 ;  /* 0x0a000000393c7989 */ /* 0x000eae00000e000c */
[----:B------:R-:W-:-:S02]  /*eb20*/  VOTE.ALL P0, P0 ;  /* 0x0000000000ff7806 */ /* 0x000fc40000000000 */
[----:B0-----:R-:W-:-:S04]  /*eb30*/  @!P4 FSETP.GEU.AND P3, PT, R53, R56, PT ;  /* 0x000000383500c20b */ /* 0x001fc80003f6e000 */
[----:B------:R-:W-:-:S04]  /*eb40*/  @!P4 ISETP.EQ.AND P3, PT, R57, RZ, !P3 ;  /* 0x000000ff3900c20c */ /* 0x000fc80005f62270 */
[----:B------:R-:W-:Y:S02]  /*eb50*/  @!P4 FSEL R56, R56, R53, P3 ;  /* 0x000000353838c208 */ /* 0x000fe40001800000 */
[----:B-1----:R-:W-:Y:S02]  /*eb60*/  @!P4 SEL R17, R17, R54, P3 ;  /* 0x000000361111c207 */ /* 0x002fe40001800000 */
[----:B--2---:R-:W-:Y:S01]  /*eb70*/  @!P4 IADD3 R60, PT, PT, R57, R60, RZ ;  /* 0x0000003c393cc210 */ /* 0x004fe20007ffe0ff */
[----:B------:R-:W-:Y:S02]  /*eb80*/  @!P4 IMAD.MOV.U32 R53, RZ, RZ, R56 ;  /* 0x000000ffff35c224 */ /* 0x000fe400078e0038 */
[----:B------:R-:W-:Y:S02]  /*eb90*/  @!P4 IMAD.MOV.U32 R54, RZ, RZ, R17 ;  /* 0x000000ffff36c224 */ /* 0x000fe400078e0011 */
[----:B------:R-:W-:Y:S01]  /*eba0*/  @!P4 IMAD.MOV.U32 R57, RZ, RZ, R60 ;  /* 0x000000ffff39c224 */ /* 0x000fe200078e003c */
[----:B------:R-:W-:-:S04]  /*ebb0*/  FSETP.GT.AND P3, PT, R53, R30, PT ;  /* 0x0000001e3500720b */ /* 0x000fc80003f64000 */
[----:B------:R-:W-:Y:S01]  /*ebc0*/  ISETP.EQ.AND P3, PT, R32, RZ, P3 ;  /* 0x000000ff2000720c */ /* 0x000fe20001f62270 */
[----:B------:R-:W-:-:S03]  /*ebd0*/  IMAD.IADD R32, R57, 0x1, R32 ;  /* 0x0000000139207824 */ /* 0x000fc600078e0220 */
[----:B------:R-:W-:Y:S02]  /*ebe0*/  FSEL R30, R53, R30, P3 ;  /* 0x0000001e351e7208 */ /* 0x000fe40001800000 */
[----:B------:R-:W-:-:S07]  /*ebf0*/  SEL R31, R54, R31, P3 ;  /* 0x0000001f361f7207 */ /* 0x000fce0001800000 */
.L_x_679:
[----:B------:R-:W-:Y:S05]  /*ec00*/  @P0 BRA `(.L_x_561) ;  /* 0xfffffff800480947 */ /* 0x000fea000383ffff */
.L_x_554:
[----:B------:R-:W-:Y:S01]  /*ec10*/  ISETP.NE.AND P3, PT, R47, RZ, PT ;  /* 0x000000ff2f00720c */ /* 0x000fe20003f65270 */
[----:B------:R-:W-:Y:S01]  /*ec20*/  BSSY.RECONVERGENT B0, `(.L_x_562) ;  /* 0x000001f000007945 */ /* 0x000fe20003800200 */
[----:B------:R-:W-:Y:S02]  /*ec30*/  ISETP.NE.AND P0, PT, R55, RZ, PT ;  /* 0x000000ff3700720c */ /* 0x000fe40003f05270 */
[----:B------:R-:W-:-:S09]  /*ec40*/  MOV R33, R30 ;  /* 0x0000001e00217202 */ /* 0x000fd20000000f00 */
        /* <DEDUP_REMOVED lines=10> */
[----:B------:R-:W1:Y:S01]  /*ecf0*/  LDC.64 R14, c[0x0][0x3c8] ;  /* 0x0000f200ff0e7b82 */ /* 0x000e620000000a00 */
[----:B------:R-:W-:Y:S02]  /*ed00*/  FSEL R35, R30, R28, P0 ;  /* 0x0000001c1e237208 */ /* 0x000fe40000000000 */
[----:B------:R-:W-:-:S05]  /*ed10*/  SEL R29, R31, R29, P0 ;  /* 0x0000001d1f1d7207 */ /* 0x000fca0000000000 */
[----:B------:R-:W2:Y:S01]  /*ed20*/  LDC.64 R12, c[0x0][0x3b8] ;  /* 0x0000ee00ff0c7b82 */ /* 0x000ea20000000a00 */
[----:B0-----:R-:W-:Y:S01]  /*ed30*/  ULEA UR4, UR5, UR4, 0x18 ;  /* 0x0000000405047291 */ /* 0x001fe2000f8ec0ff */
[----:B-1----:R-:W-:-:S05]  /*ed40*/  IMAD.WIDE.U32 R14, R58, 0xc, R14 ;  /* 0x0000000c3a0e7825 */ /* 0x002fca00078e000e */
[----:B------:R0:W-:Y:S01]  /*ed50*/  ST.E.STRONG.GPU desc[UR12][R14.64+0x180], R34 ;  /* 0x000180220e007985 */ /* 0x0001e2000c10f90c */
[----:B--2---:R-:W-:-:S03]  /*ed60*/  IMAD.WIDE.U32 R12, R58, 0x4, R12 ;  /* 0x000000043a0c7825 */ /* 0x004fc600078e000c */
        /* <DEDUP_REMOVED lines=10> */
.L_x_563:
[----:B------:R-:W-:Y:S05]  /*ee10*/  BSYNC.RECONVERGENT B0 ;  /* 0x0000000000007941 */ /* 0x000fea0003800200 */
.L_x_562:
[----:B------:R1:W-:Y:S01]  /*ee20*/  @!P3 STS.64 [R36+0x68], R32 ;  /* 0x000068202400b388 */ /* 0x0003e20000000a00 */
[----:B------:R-:W-:Y:S01]  /*ee30*/  @!P3 IMAD.MOV.U32 R25, RZ, RZ, R32 ;  /* 0x000000ffff19b224 */ /* 0x000fe200078e0020 */
[----:B---3--:R-:W-:Y:S01]  /*ee40*/  @!P3 MOV R24, R31 ;  /* 0x0000001f0018b202 */ /* 0x008fe20000000f00 */
[----:B------:R-:W-:Y:S01]  /*ee50*/  @!P3 IMAD.MOV.U32 R26, RZ, RZ, R30 ;  /* 0x000000ffff1ab224 */ /* 0x000fe200078e001e */
[----:B------:R1:W-:Y:S06]  /*ee60*/  @!P3 STS [R36+0x70], R31 ;  /* 0x0000701f2400b388 */ /* 0x0003ec0000000800 */
.L_x_543:
[----:B0-----:R-:W0:Y:S01]  /*ee70*/  S2R R13, SR_CgaCtaId ;  /* 0x00000000000d7919 */ /* 0x001e220000008800 */
[----:B------:R-:W-:Y:S05]  /*ee80*/  WARPSYNC.ALL ;  /* 0x0000000000007948 */ /* 0x000fea0003800000 */
[----:B------:R-:W-:Y:S01]  /*ee90*/  BAR.SYNC.DEFER_BLOCKING 0x0 ;  /* 0x0000000000007b1d */ /* 0x000fe20000010000 */
[----:B------:R-:W-:Y:S01]  /*eea0*/  MOV R30, 0x400 ;  /* 0x00000400001e7802 */ /* 0x000fe20000000f00 */
[----:B------:R-:W-:Y:S01]  /*eeb0*/  IMAD.MOV.U32 R28, RZ, RZ, 0x9 ;  /* 0x00000009ff1c7424 */ /* 0x000fe200078e00ff */
[----:B------:R-:W-:Y:S01]  /*eec0*/  ISETP.NE.AND P5, PT, R55, RZ, PT ;  /* 0x000000ff3700720c */ /* 0x000fe20003fa5270 */
[----:B------:R-:W-:Y:S01]  /*eed0*/  HFMA2 R27, -RZ, RZ, 0, 1.1920928955078125e-07 ;  /* 0x00000002ff1b7431 */ /* 0x000fe200000001ff */
[----:B------:R-:W-:Y:S01]  /*eee0*/  ISETP.NE.AND P0, PT, R45, R44, PT ;  /* 0x0000002c2d00720c */ /* 0x000fe20003f05270 */
[----:B------:R-:W-:Y:S01]  /*eef0*/  IMAD R47, R55, R28, 0x8 ;  /* 0x00000008372f7424 */ /* 0x000fe200078e021c */
[----:B-1----:R-:W-:Y:S01]  /*ef00*/  SEL R32, RZ, 0x1, !P1 ;  /* 0x00000001ff207807 */ /* 0x002fe20004800000 */
[----:B------:R-:W-:Y:S01]  /*ef10*/  BSSY.RECONVERGENT B0, `(.L_x_564) ;  /* 0x000001a000007945 */ /* 0x000fe20003800200 */
[----:B------:R-:W-:Y:S01]  /*ef20*/  ISETP.NE.AND P3, PT, R44, R16, PT ;  /* 0x000000102c00720c */ /* 0x000fe20003f65270 */
[C---:B------:R-:W-:Y:S01]  /*ef30*/  VIADD R17, R47.reuse, 0xfffffffa ;  /* 0xfffffffa2f117836 */ /* 0x040fe20000000000 */
[----:B------:R-:W-:Y:S01]  /*ef40*/  ISETP.NE.AND P4, PT, R16, R5, PT ;  /* 0x000000051000720c */ /* 0x000fe20003f85270 */
[----:B------:R-:W-:-:S02]  /*ef50*/  VIADD R29, R47, 0xfffffffb ;  /* 0xfffffffb2f1d7836 */ /* 0x000fc40000000000 */
[----:B------:R-:W-:Y:S01]  /*ef60*/  @!P1 IMAD.MOV R27, RZ, RZ, 0x1 ;  /* 0x00000001ff1b9424 */ /* 0x000fe200078e02ff */
[-C--:B------:R-:W-:Y:S01]  /*ef70*/  ISETP.EQ.OR P0, PT, R17, R46.reuse, P0 ;  /* 0x0000002e1100720c */ /* 0x080fe20000702670 */
[----:B------:R-:W-:Y:S01]  /*ef80*/  IMAD.MOV.U32 R17, RZ, RZ, 0x2 ;  /* 0x00000002ff117424 */ /* 0x000fe200078e00ff */
[----:B------:R-:W-:Y:S01]  /*ef90*/  ISETP.EQ.OR P3, PT, R29, R46, P3 ;  /* 0x0000002e1d00720c */ /* 0x000fe20001f62670 */
[----:B------:R-:W-:Y:S02]  /*efa0*/  @!P1 IMAD.MOV R17, RZ, RZ, 0x1 ;  /* 0x00000001ff119424 */ /* 0x000fe400078e02ff */
[--C-:B------:R-:W-:Y:S02]  /*efb0*/  @!P2 IMAD.MOV R17, RZ, RZ, R32.reuse ;  /* 0x000000ffff11a224 */ /* 0x100fe400078e0220 */
[----:B------:R-:W-:-:S03]  /*efc0*/  @!P2 IMAD.MOV R27, RZ, RZ, R32 ;  /* 0x000000ffff1ba224 */ /* 0x000fc600078e0220 */
[----:B------:R-:W-:Y:S01]  /*efd0*/  IADD3 R31, PT, PT, R17, 0x1, RZ ;  /* 0x00000001111f7810 */ /* 0x000fe20007ffe0ff */
[----:B------:R-:W-:Y:S01]  /*efe0*/  VIADD R33, R27, 0x1 ;  /* 0x000000011b217836 */ /* 0x000fe20000000000 */
[----:B0-----:R-:W-:-:S05]  /*eff0*/  LEA R30, R13, R30, 0x18 ;  /* 0x0000001e0d1e7211 */ /* 0x001fca00078ec0ff */
[----:B------:R0:W1:Y:S01]  /*f000*/  LDS.128 R12, [R30+0x90] ;  /* 0x000090001e0c7984 */ /* 0x0000620000000c00 */
        /* <DEDUP_REMOVED lines=10> */
.L_x_565:
[----:B------:R-:W-:Y:S05]  /*f0b0*/  BSYNC.RECONVERGENT B0 ;  /* 0x0000000000007941 */ /* 0x000fea0003800200 */
.L_x_564:
[----:B------:R-:W-:Y:S01]  /*f0c0*/  FSETP.LEU.OR P5, PT, R26, R6, P1 ;  /* 0x000000061a00720b */ /* 0x000fe20000fab400 */
[----:B------:R-:W-:Y:S01]  /*f0d0*/  BSSY.RECONVERGENT B0, `(.L_x_566) ;  /* 0x000000d000007945 */ /* 0x000fe20003800200 */
[----:B------:R-:W-:Y:S02]  /*f0e0*/  @!P0 IMAD.MOV R31, RZ, RZ, R17 ;  /* 0x000000ffff1f8224 */ /* 0x000fe400078e0211 */
[----:B------:R-:W-:Y:S01]  /*f0f0*/  FSEL R36, R6, R26, P5 ;  /* 0x0000001a06247208 */ /* 0x000fe20002800000 */
[----:B------:R-:W-:Y:S01]  /*f100*/  @!P0 IMAD.MOV R33, RZ, RZ, R27 ;  /* 0x000000ffff218224 */ /* 0x000fe200078e021b */
[----:B--2---:R-:W-:Y:S01]  /*f110*/  SEL R37, R7, R24, P5 ;  /* 0x0000001807257207 */ /* 0x004fe20002800000 */
[----:B------:R-:W-:Y:S01]  /*f120*/  IMAD.MOV.U32 R6, RZ, RZ, R9 ;  /* 0x000000ffff067224 */ /* 0x000fe200078e0009 */
[----:B------:R-:W-:Y:S01]  /*f130*/  MOV R7, R8 ;  /* 0x0000000800077202 */ /* 0x000fe20000000f00 */
[----:B------:R-:W-:Y:S06]  /*f140*/  @P2 BRA `(.L_x_567) ;  /* 0x0000000000142947 */ /* 0x000fec0003800000 */
[----:B------:R-:W-:Y:S01]  /*f150*/  FSETP.GT.AND P5, PT, R36, R8, PT ;  /* 0x000000082400720b */ /* 0x000fe20003fa4000 */
[----:B------:R-:W-:Y:S02]  /*f160*/  IMAD.MOV.U32 R7, RZ, RZ, R36 ;  /* 0x000000ffff077224 */ /* 0x000fe400078e0024 */
[----:B------:R-:W-:-:S10]  /*f170*/  IMAD.MOV.U32 R6, RZ, RZ, R37 ;  /* 0x000000ffff067224 */ /* 0x000fd400078e0025 */
[----:B------:R-:W-:Y:S01]  /*f180*/  @!P5 IMAD.MOV.U32 R7, RZ, RZ, R8 ;  /* 0x000000ffff07d224 */ /* 0x000fe200078e0008 */
[----:B------:R-:W-:-:S07]  /*f190*/  @!P5 MOV R6, R9 ;  /* 0x000000090006d202 */ /* 0x000fce0000000f00 */
.L_x_567:
[----:B------:R-:W-:Y:S05]  /*f1a0*/  BSYNC.RECONVERGENT B0 ;  /* 0x0000000000007941 */ /* 0x000fea0003800200 */
.L_x_566:
        /* <DEDUP_REMOVED lines=9> */
.L_x_569:
[----:B------:R-:W-:Y:S05]  /*f240*/  BSYNC.RECONVERGENT B0 ;  /* 0x0000000000007941 */ /* 0x000fea0003800200 */
.L_x_568:
        /* <DEDUP_REMOVED lines=10> */
.L_x_571:
[----:B------:R-:W-:Y:S05]  /*f2f0*/  BSYNC.RECONVERGENT B0 ;  /* 0x0000000000007941 */ /* 0x000fea0003800200 */
.L_x_570:
[----:B------:R-:W-:Y:S01]  /*f300*/  ISETP.EQ.OR P4, PT, R53, R46, P4 ;  /* 0x0000002e3500720c */ /* 0x000fe20002782670 */
[----:B------:R-:W-:Y:S01]  /*f310*/  VIADD R18, R31, 0x1 ;  /* 0x000000011f127836 */ /* 0x000fe20000000000 */
[----:B------:R-:W-:Y:S01]  /*f320*/  IADD3 R19, PT, PT, R33, 0x1, RZ ;  /* 0x0000000121137810 */ /* 0x000fe20007ffe0ff */
[----:B------:R-:W-:Y:S01]  /*f330*/  @!P3 IMAD.MOV R18, RZ, RZ, R31 ;  /* 0x000000ffff12b224 */ /* 0x000fe200078e021f */
[----:B------:R-:W-:Y:S01]  /*f340*/  ISETP.NE.AND P5, PT, R5, R4, PT ;  /* 0x000000040500720c */ /* 0x000fe20003fa5270 */
[----:B------:R-:W-:Y:S01]  /*f350*/  VIADD R17, R47, 0xfffffffd ;  /* 0xfffffffd2f117836 */ /* 0x000fe20000000000 */
[----:B------:R-:W-:Y:S01]  /*f360*/  BSSY.RECONVERGENT B0, `(.L_x_572) ;  /* 0x0000012000007945 */ /* 0x000fe20003800200 */
[----:B------:R-:W-:Y:S01]  /*f370*/  @!P3 IMAD.MOV R19, RZ, RZ, R33 ;  /* 0x000000ffff13b224 */ /* 0x000fe200078e0221 */
[----:B------:R-:W-:Y:S01]  /*f380*/  IADD3 R34, PT, PT, R18, 0x1, RZ ;  /* 0x0000000112227810 */ /* 0x000fe20007ffe0ff */
[----:B------:R-:W-:Y:S01]  /*f390*/  VIADD R28, R32, 0x1 ;  /* 0x00000001201c7836 */ /* 0x000fe20000000000 */
[----:B------:R-:W-:Y:S01]  /*f3a0*/  ISETP.EQ.OR P5, PT, R17, R46, P5 ;  /* 0x0000002e1100720c */ /* 0x000fe20002fa2670 */
[----:B------:R-:W-:-:S02]  /*f3b0*/  @!P2 IMAD.MOV R28, RZ, RZ, R32 ;  /* 0x000000ffff1ca224 */ /* 0x000fc400078e0220 */
[----:B------:R-:W-:Y:S02]  /*f3c0*/  VIADD R27, R19, 0x1 ;  /* 0x00000001131b7836 */ /* 0x000fe40000000000 */
[----:B------:R-:W-:Y:S01]  /*f3d0*/  @!P4 IMAD.MOV R34, RZ, RZ, R18 ;  /* 0x000000ffff22c224 */ /* 0x000fe200078e0212 */
[----:B------:R-:W-:Y:S01]  /*f3e0*/  MOV R18, R20 ;  /* 0x0000001400127202 */ /* 0x000fe20000000f00 */
[----:B------:R-:W-:Y:S02]  /*f3f0*/  @!P4 IMAD.MOV R27, RZ, RZ, R19 ;  /* 0x000000ffff1bc224 */ /* 0x000fe400078e0213 */
        /* <DEDUP_REMOVED lines=8> */
.L_x_573:
[----:B------:R-:W-:Y:S05]  /*f480*/  BSYNC.RECONVERGENT B0 ;  /* 0x0000000000007941 */ /* 0x000fea0003800200 */
.L_x_572:
[----:B------:R-:W-:Y:S01]  /*f490*/  BSSY.RECONVERGENT B0, `(.L_x_574) ;  /* 0x000000a000007945 */ /* 0x000fe20003800200 */
[----:B------:R-:W-:Y:S02]  /*f4a0*/  IMAD.MOV.U32 R20, RZ, RZ, R22 ;  /* 0x000000ffff147224 */ /* 0x000fe400078e0016 */
[----:B------:R-:W-:Y:S02]  /*f4b0*/  IMAD.MOV.U32 R21, RZ, RZ, R38 ;  /* 0x000000ffff157224 */ /* 0x000fe400078e0026 */
[----:B------:R-:W-:Y:S01]  /*f4c0*/  IMAD.MOV.U32 R19, RZ, RZ, R23 ;  /* 0x000000ffff137224 */ /* 0x000fe200078e0017 */
[----:B------:R-:W-:Y:S06]  /*f4d0*/  @P5 BRA `(.L_x_575) ;  /* 0x0000000000145947 */ /* 0x000fec0003800000 */
[----:B------:R-:W-:Y:S01]  /*f4e0*/  FSETP.GT.AND P4, PT, R18, R22, PT ;  /* 0x000000161200720b */ /* 0x000fe20003f84000 */
[----:B------:R-:W-:Y:S01]  /*f4f0*/  IMAD.MOV.U32 R19, RZ, RZ, R17 ;  /* 0x000000ffff137224 */ /* 0x000fe200078e0011 */
[----:B------:R-:W-:-:S11]  /*f500*/  MOV R20, R18 ;  /* 0x0000001200147202 */ /* 0x000fd60000000f00 */
[----:B------:R-:W-:Y:S02]  /*f510*/  @!P4 IMAD.MOV.U32 R20, RZ, RZ, R22 ;  /* 0x000000ffff14c224 */ /* 0x000fe400078e0016 */
[----:B------:R-:W-:-:S07]  /*f520*/  @!P4 IMAD.MOV.U32 R19, RZ, RZ, R23 ;  /* 0x000000ffff13c224 */ /* 0x000fce00078e0017 */
.L_x_575:
[----:B------:R-:W-:Y:S05]  /*f530*/  BSYNC.RECONVERGENT B0 ;  /* 0x0000000000007941 */ /* 0x000fea0003800200 */
.L_x_574:
[----:B------:R-:W-:Y:S01]  /*f540*/  VIADD R54, R47, 0xfffffffe ;  /* 0xfffffffe2f367836 */ /* 0x000fe20000000000 */
[----:B------:R-:W-:Y:S01]  /*f550*/  ISETP.NE.AND P4, PT, R4, R3, PT ;  /* 0x000000030400720c */ /* 0x000fe20003f85270 */
[----:B------:R-:W-:Y:S01]  /*f560*/  BSSY.RECONVERGENT B0, `(.L_x_576) ;  /* 0x000000f000007945 */ /* 0x000fe20003800200 */
[----:B------:R-:W-:Y:S01]  /*f570*/  @!P0 IADD3 R21, PT, PT, R28, RZ, RZ ;  /* 0x000000ff1c158210 */ /* 0x000fe20007ffe0ff */
[----:B------:R-:W-:Y:S01]  /*f580*/  VIADD R58, R27, 0x1 ;  /* 0x000000011b3a7836 */ /* 0x000fe20000000000 */
[----:B------:R-:W-:Y:S01]  /*f590*/  ISETP.EQ.OR P4, PT, R54, R46, P4 ;  /* 0x0000002e3600720c */ /* 0x000fe20002782670 */
[----:B------:R-:W-:Y:S01]  /*f5a0*/  @!P5 IMAD.MOV R58, RZ, RZ, R27 ;  /* 0x000000ffff3ad224 */ /* 0x000fe200078e021b */
[----:B------:R-:W-:Y:S01]  /*f5b0*/  MOV R22, R40 ;  /* 0x0000002800167202 */ /* 0x000fe20000000f00 */
[----:B------:R-:W-:Y:S02]  /*f5c0*/  VIADD R56, R21, 0x1 ;  /* 0x0000000115387836 */ /* 0x000fe40000000000 */
[----:B------:R-:W-:-:S02]  /*f5d0*/  @!P3 IMAD.MOV R56, RZ, RZ, R21 ;  /* 0x000000ffff38b224 */ /* 0x000fc400078e0215 */
[----:B------:R-:W-:-:S06]  /*f5e0*/  IMAD.MOV.U32 R21, RZ, RZ, R41 ;  /* 0x000000ffff157224 */ /* 0x000fcc00078e0029 */
[----:B------:R-:W-:Y:S05]  /*f5f0*/  @P4 BRA `(.L_x_577) ;  /* 0x0000000000144947 */ /* 0x000fea0003800000 */
[----:B------:R-:W-:Y:S01]  /*f600*/  FSETP.GT.AND P4, PT, R20, R40, PT ;  /* 0x000000281400720b */ /* 0x000fe20003f84000 */
[----:B------:R-:W-:Y:S02]  /*f610*/  IMAD.MOV.U32 R22, RZ, RZ, R20 ;  /* 0x000000ffff167224 */ /* 0x000fe400078e0014 */
[----:B------:R-:W-:-:S10]  /*f620*/  IMAD.MOV.U32 R21, RZ, RZ, R19 ;  /* 0x000000ffff157224 */ /* 0x000fd400078e0013 */
[----:B------:R-:W-:Y:S01]  /*f630*/  @!P4 IMAD.MOV.U32 R22, RZ, RZ, R40 ;  /* 0x000000ffff16c224 */ /* 0x000fe200078e0028 */
[----:B------:R-:W-:-:S07]  /*f640*/  @!P4 MOV R21, R41 ;  /* 0x000000290015c202 */ /* 0x000fce0000000f00 */
.L_x_577:
[----:B------:R-:W-:Y:S05]  /*f650*/  BSYNC.RECONVERGENT B0 ;  /* 0x0000000000007941 */ /* 0x000fea0003800200 */
.L_x_576:
        /* <DEDUP_REMOVED lines=8> */
[----:B------:R-:W-:Y:S01]  /*f6e0*/  @!P4 MOV R27, R42 ;  /* 0x0000002a001bc202 */ /* 0x000fe20000000f00 */
[----:B------:R-:W-:-:S07]  /*f6f0*/  @!P4 IMAD.MOV.U32 R23, RZ, RZ, R43 ;  /* 0x000000ffff17c224 */ /* 0x000fce00078e002b */
.L_x_579:
[----:B------:R-:W-:Y:S05]  /*f700*/  BSYNC.RECONVERGENT B0 ;  /* 0x0000000000007941 */ /* 0x000fea0003800200 */
.L_x_578:
[----:B-1----:R-:W-:Y:S01]  /*f710*/  ISETP.GE.AND P4, PT, R15, 0x101, PT ;  /* 0x000001010f00780c */ /* 0x002fe20003f86270 */
[--C-:B------:R-:W-:Y:S01]  /*f720*/  @!P0 IMAD.MOV R38, RZ, RZ, R28.reuse ;  /* 0x000000ffff268224 */ /* 0x100fe200078e021c */
[----:B------:R-:W-:Y:S01]  /*f730*/  BSSY.RECONVERGENT B0, `(.L_x_580) ;  /* 0x00001a9000007945 */ /* 0x000fe20003800200 */
[----:B------:R-:W-:Y:S01]  /*f740*/  IMAD.IADD R41, R32, 0x1, R25 ;  /* 0x0000000120297824 */ /* 0x000fe200078e0219 */
[----:B------:R-:W-:Y:S01]  /*f750*/  IADD3 R29, PT, PT, R49, R25, RZ ;  /* 0x00000019311d7210 */ /* 0x000fe20007ffe0ff */
[C---:B------:R-:W-:Y:S01]  /*f760*/  IMAD.IADD R39, R25.reuse, 0x1, R28 ;  /* 0x0000000119277824 */ /* 0x040fe200078e021c */
[C---:B------:R-:W-:Y:S01]  /*f770*/  IADD3 R38, PT, PT, R25.reuse, R38, RZ ;  /* 0x0000002619267210 */ /* 0x040fe20007ffe0ff */
[C---:B------:R-:W-:Y:S02]  /*f780*/  IMAD.IADD R28, R25.reuse, 0x1, R56 ;  /* 0x00000001191c7824 */ /* 0x040fe400078e0238 */
[C---:B------:R-:W-:Y:S02]  /*f790*/  IMAD.IADD R40, R25.reuse, 0x1, R34 ;  /* 0x0000000119287824 */ /* 0x040fe400078e0222 */
[----:B------:R-:W-:-:S02]  /*f7a0*/  IMAD.IADD R33, R25, 0x1, R58 ;  /* 0x0000000119217824 */ /* 0x000fc400078e023a */
[----:B------:R-:W-:Y:S01]  /*f7b0*/  IMAD.IADD R32, R48, 0x1, R25 ;  /* 0x0000000130207824 */ /* 0x000fe200078e0219 */
[----:B------:R-:W-:Y:S06]  /*f7c0*/  @!P4 BRA `(.L_x_581) ;  /* 0x00000014001cc947 */ /* 0x000fec0003800000 */
[----:B------:R-:W1:Y:S01]  /*f7d0*/  LDS R34, [R30+0x84] ;  /* 0x000084001e227984 */ /* 0x000e620000000800 */
[----:B------:R-:W-:Y:S01]  /*f7e0*/  BAR.SYNC.DEFER_BLOCKING 0x0 ;  /* 0x0000000000007b1d */ /* 0x000fe20000010000 */
[----:B------:R-:W-:-:S04]  /*f7f0*/  ISETP.NE.AND P4, PT, R16, R5, PT ;  /* 0x000000051000720c */ /* 0x000fc80003f85270 */
[----:B------:R-:W-:Y:S01]  /*f800*/  ISETP.NE.AND P4, PT, R53, R46, !P4 ;  /* 0x0000002e3500720c */ /* 0x000fe20006785270 */
[--C-:B-1----:R-:W-:Y:S02]  /*f810*/  @P1 IMAD.IADD R25, R25, 0x1, -R34.reuse ;  /* 0x0000000119191824 */ /* 0x102fe400078e0a22 */
[----:B------:R-:W-:Y:S02]  /*f820*/  @P2 IMAD.IADD R41, R41, 0x1, -R34 ;  /* 0x0000000129292824 */ /* 0x000fe400078e0a22 */
[--C-:B------:R-:W-:Y:S02]  /*f830*/  @P1 IMAD R25, R25, 0xc, R30.reuse ;  /* 0x0000000c19191824 */ /* 0x100fe400078e021e */
[----:B------:R-:W-:Y:S02]  /*f840*/  @P2 IMAD R41, R41, 0xc, R30 ;  /* 0x0000000c29292824 */ /* 0x000fe400078e021e */
[--C-:B------:R-:W-:Y:S01]  /*f850*/  @P0 IMAD.IADD R39, R39, 0x1, -R34.reuse ;  /* 0x0000000127270824 */ /* 0x100fe200078e0a22 */
[----:B------:R1:W-:Y:S01]  /*f860*/  @P1 STS [R25], R0 ;  /* 0x0000000019001388 */ /* 0x0003e20000000800 */
[----:B------:R-:W-:-:S02]  /*f870*/  @P3 IMAD.IADD R31, R38, 0x1, -R34 ;  /* 0x00000001261f3824 */ /* 0x000fc400078e0a22 */
[----:B------:R-:W-:Y:S01]  /*f880*/  @P0 IMAD R42, R39, 0xc, R30 ;  /* 0x0000000c272a0824 */ /* 0x000fe200078e021e */
[----:B------:R-:W-:Y:S01]  /*f890*/  @P1 STS [R25+0x4], R26 ;  /* 0x0000041a19001388 */ /* 0x000fe20000000800 */
[----:B------:R-:W-:Y:S02]  /*f8a0*/  @P5 IMAD.IADD R35, R40, 0x1, -R34 ;  /* 0x0000000128235824 */ /* 0x000fe400078e0a22 */
[--C-:B------:R-:W-:Y:S01]  /*f8b0*/  @P3 IMAD R31, R31, 0xc, R30.reuse ;  /* 0x0000000c1f1f3824 */ /* 0x100fe200078e021e */
[----:B------:R2:W-:Y:S01]  /*f8c0*/  @P1 STS [R25+0x8], R24 ;  /* 0x0000081819001388 */ /* 0x0005e20000000800 */
[----:B------:R-:W-:Y:S01]  /*f8d0*/  ISETP.NE.AND P1, PT, R4, R3, PT ;  /* 0x000000030400720c */ /* 0x000fe20003f25270 */
[----:B-1----:R-:W-:Y:S02]  /*f8e0*/  @P5 IMAD R0, R35, 0xc, R30 ;  /* 0x0000000c23005824 */ /* 0x002fe400078e021e */
[----:B------:R-:W-:Y:S01]  /*f8f0*/  @P2 STS [R41], R50 ;  /* 0x0000003229002388 */ /* 0x000fe20000000800 */
[----:B------:R-:W-:-:S03]  /*f900*/  ISETP.NE.AND P1, PT, R54, R46, !P1 ;  /* 0x0000002e3600720c */ /* 0x000fc60004f25270 */
[----:B------:R-:W-:Y:S01]  /*f910*/  @P2 STS [R41+0x4], R36 ;  /* 0x0000042429002388 */ /* 0x000fe20000000800 */
[----:B--2---:R-:W-:-:S03]  /*f920*/  @!P4 IADD3 R25, PT, PT, R28, -R34, RZ ;  /* 0x800000221c19c210 */ /* 0x004fc60007ffe0ff */
[----:B------:R-:W-:Y:S01]  /*f930*/  @P2 STS [R41+0x8], R37 ;  /* 0x0000082529002388 */ /* 0x000fe20000000800 */
[----:B------:R-:W-:Y:S01]  /*f940*/  ISETP.NE.AND P2, PT, R2, R51, PT ;  /* 0x000000330200720c */ /* 0x000fe20003f45270 */
[----:B------:R-:W-:Y:S02]  /*f950*/  @!P4 IMAD R25, R25, 0xc, R30 ;  /* 0x0000000c1919c824 */ /* 0x000fe400078e021e */
[----:B------:R-:W-:Y:S01]  /*f960*/  @P0 STS [R42], R45 ;  /* 0x0000002d2a000388 */ /* 0x000fe20000000800 */
[----:B------:R-:W-:Y:S01]  /*f970*/  ISETP.NE.AND P2, PT, R47, R46, !P2 ;  /* 0x0000002e2f00720c */ /* 0x000fe20005745270 */
[----:B------:R-:W-:Y:S02]  /*f980*/  @!P1 IMAD.IADD R33, R33, 0x1, -R34 ;  /* 0x0000000121219824 */ /* 0x000fe400078e0a22 */
[----:B------:R1:W-:Y:S02]  /*f990*/  @P0 STS [R42+0x4], R7 ;  /* 0x000004072a000388 */ /* 0x0003e40000000800 */
[----:B------:R-:W-:-:S02]  /*f9a0*/  @!P1 IMAD R33, R33, 0xc, R30 ;  /* 0x0000000c21219824 */ /* 0x000fc400078e021e */
[----:B------:R2:W-:Y:S01]  /*f9b0*/  @P0 STS [R42+0x8], R6 ;  /* 0x000008062a000388 */ /* 0x0005e20000000800 */
[----:B------:R-:W-:-:S03]  /*f9c0*/  ISETP.GE.AND P0, PT, R55, R15, PT ;  /* 0x0000000f3700720c */ /* 0x000fc60003f06270 */
[----:B------:R3:W-:Y:S01]  /*f9d0*/  @P3 STS [R31+0x8], R8 ;  /* 0x000008081f003388 */ /* 0x0007e20000000800 */
[--C-:B-1----:R-:W-:Y:S02]  /*f9e0*/  @P6 IMAD.IADD R7, R32, 0x1, -R34.reuse ;  /* 0x0000000120076824 */ /* 0x102fe400078e0a22 */
[----:B------:R-:W-:Y:S01]  /*f9f0*/  @!P2 IMAD.IADD R29, R29, 0x1, -R34 ;  /* 0x000000011d1da824 */ /* 0x000fe200078e0a22 */
[----:B------:R1:W-:Y:S01]  /*fa00*/  @P3 STS [R31], R44 ;  /* 0x0000002c1f003388 */ /* 0x0003e20000000800 */
[----:B--2---:R-:W-:-:S03]  /*fa10*/  @P6 IMAD R6, R7, 0xc, R30 ;  /* 0x0000000c07066824 */ /* 0x004fc600078e021e */
[----:B------:R1:W-:Y:S01]  /*fa20*/  @P3 STS [R31+0x4], R9 ;  /* 0x000004091f003388 */ /* 0x0003e20000000800 */
[----:B---3--:R-:W-:-:S03]  /*fa30*/  @!P2 IMAD R8, R29, 0xc, R30 ;  /* 0x0000000c1d08a824 */ /* 0x008fc600078e021e */
[----:B------:R1:W-:Y:S04]  /*fa40*/  @!P4 STS [R25], R16 ;  /* 0x000000101900c388 */ /* 0x0003e80000000800 */
[----:B------:R1:W-:Y:S04]  /*fa50*/  @!P4 STS [R25+0x4], R11 ;  /* 0x0000040b1900c388 */ /* 0x0003e80000000800 */
[----:B------:R1:W-:Y:S04]  /*fa60*/  @!P4 STS [R25+0x8], R10 ;  /* 0x0000080a1900c388 */ /* 0x0003e80000000800 */
[----:B------:R1:W-:Y:S04]  /*fa70*/  @P5 STS [R0], R5 ;  /* 0x0000000500005388 */ /* 0x0003e80000000800 */
[----:B------:R1:W-:Y:S04]  /*fa80*/  @P5 STS [R0+0x4], R18 ;  /* 0x0000041200005388 */ /* 0x0003e80000000800 */
[----:B------:R1:W-:Y:S04]  /*fa90*/  @P5 STS [R0+0x8], R17 ;  /* 0x0000081100005388 */ /* 0x0003e80000000800 */
        /* <DEDUP_REMOVED lines=8> */
[----:B------:R1:W-:Y:S01]  /*fb20*/  @!P2 STS [R8+0x8], R23 ;  /* 0x000008170800a388 */ /* 0x0003e20000000800 */
[----:B------:R-:W-:Y:S06]  /*fb30*/  BAR.SYNC.DEFER_BLOCKING 0x0 ;  /* 0x0000000000007b1d */ /* 0x000fec0000010000 */
[----:B------:R-:W-:Y:S05]  /*fb40*/  @P0 BRA `(.L_x_582) ;  /* 0x00000014009c0947 */ /* 0x000fea0003800000 */
[----:B-1----:R-:W-:Y:S01]  /*fb50*/  LOP3.LUT R2, RZ, R55, RZ, 0x33, !PT ;  /* 0x00000037ff027212 */ /* 0x002fe200078e33ff */
[----:B------:R-:W-:Y:S03]  /*fb60*/  BSSY.RECONVERGENT B1, `(.L_x_583) ;  /* 0x0000021000017945 */ /* 0x000fe60003800200 */
[----:B------:R-:W-:-:S04]  /*fb70*/  IADD3 R2, PT, PT, R2, R15, RZ ;  /* 0x0000000f02027210 */ /* 0x000fc80007ffe0ff */
[C---:B------:R-:W-:Y:S02]  /*fb80*/  LOP3.LUT R0, R2.reuse, 0x300, RZ, 0xc0, !PT ;  /* 0x0000030002007812 */ /* 0x040fe400078ec0ff */
[----:B------:R-:W-:Y:S02]  /*fb90*/  ISETP.GE.U32.AND P1, PT, R2, 0x300, PT ;  /* 0x000003000200780c */ /* 0x000fe40003f26070 */
[----:B------:R-:W-:Y:S01]  /*fba0*/  ISETP.NE.AND P0, PT, R0, 0x300, PT ;  /* 0x000003000000780c */ /* 0x000fe20003f05270 */
[----:B------:R-:W-:-:S12]  /*fbb0*/  IMAD.MOV.U32 R0, RZ, RZ, R55 ;  /* 0x000000ffff007224 */ /* 0x000fd800078e0037 */
[----:B------:R-:W-:Y:S05]  /*fbc0*/  @!P0 BRA `(.L_x_584) ;  /* 0x0000000000688947 */ /* 0x000fea0003800000 */
[----:B------:R-:W-:Y:S01]  /*fbd0*/  LEA.HI R2, R2, 0x1, RZ, 0x18 ;  /* 0x0000000102027811 */ /* 0x000fe200078fc0ff */
[----:B------:R-:W-:Y:S02]  /*fbe0*/  IMAD R8, R55, 0xc, R30 ;  /* 0x0000000c37087824 */ /* 0x000fe400078e021e */
[----:B------:R-:W-:Y:S02]  /*fbf0*/  IMAD.IADD R9, R34, 0x1, R55 ;  /* 0x0000000122097824 */ /* 0x000fe400078e0237 */
[C---:B------:R-:W-:Y:S01]  /*fc00*/  IMAD.SHL.U32 R0, R2.reuse, 0x100, RZ ;  /* 0x0000010002007824 */ /* 0x040fe200078e00ff */
[----:B------:R-:W-:Y:S01]  /*fc10*/  LOP3.LUT R2, R2, 0x3, RZ, 0xc0, !PT ;  /* 0x0000000302027812 */ /* 0x000fe200078ec0ff */
[----:B------:R-:W-:-:S03]  /*fc20*/  VIADD R8, R8, 0x8 ;  /* 0x0000000808087836 */ /* 0x000fc60000000000 */
[----:B------:R-:W-:Y:S02]  /*fc30*/  LOP3.LUT R0, R0, 0x300, RZ, 0xc0, !PT ;  /* 0x0000030000007812 */ /* 0x000fe400078ec0ff */
[----:B------:R-:W-:-:S03]  /*fc40*/  IADD3 R10, PT, PT, -R2, RZ, RZ ;  /* 0x000000ff020a7210 */ /* 0x000fc60007ffe1ff */
[----:B------:R-:W-:-:S07]  /*fc50*/  IMAD.IADD R0, R0, 0x1, R55 ;  /* 0x0000000100007824 */ /* 0x000fce00078e0237 */
.L_x_585:
[----:B-1----:R-:W1:Y:S01]  /*fc60*/  LDS R11, [R8+-0x8] ;  /* 0xfffff800080b7984 */ /* 0x002e620000000800 */
[----:B------:R-:W2:Y:S01]  /*fc70*/  LDC.64 R6, c[0x0][0x398] ;  /* 0x0000e600ff067b82 */ /* 0x000ea20000000a00 */
[----:B------:R-:W-:Y:S02]  /*fc80*/  VIADD R10, R10, 0x1 ;  /* 0x000000010a0a7836 */ /* 0x000fe40000000000 */
[----:B------:R-:W3:Y:S03]  /*fc90*/  LDS R17, [R8+-0x4] ;  /* 0xfffffc0008117984 */ /* 0x000ee60000000800 */
[----:B------:R-:W-:Y:S01]  /*fca0*/  ISETP.NE.AND P0, PT, R10, RZ, PT ;  /* 0x000000ff0a00720c */ /* 0x000fe20003f05270 */
[----:B------:R4:W5:Y:S01]  /*fcb0*/  LDS R19, [R8] ;  /* 0x0000000008137984 */ /* 0x0009620000000800 */
[----:B------:R-:W0:Y:S01]  /*fcc0*/  LDC.64 R4, c[0x0][0x3a0] ;  /* 0x0000e800ff047b82 */ /* 0x000e220000000a00 */
[----:B----4-:R-:W-:-:S07]  /*fcd0*/  VIADD R8, R8, 0xc00 ;  /* 0x00000c0008087836 */ /* 0x010fce0000000000 */
[----:B------:R-:W4:Y:S01]  /*fce0*/  LDC.64 R2, c[0x0][0x3a8] ;  /* 0x0000ea00ff027b82 */ /* 0x000f220000000a00 */
[----:B--2---:R-:W-:-:S04]  /*fcf0*/  IMAD.WIDE R6, R9, 0x4, R6 ;  /* 0x0000000409067825 */ /* 0x004fc800078e0206 */
[C---:B0-----:R-:W-:Y:S01]  /*fd00*/  IMAD.WIDE R4, R9.reuse, 0x4, R4 ;  /* 0x0000000409047825 */ /* 0x041fe200078e0204 */
[----:B-1----:R1:W-:Y:S03]  /*fd10*/  STG.E desc[UR12][R6.64], R11 ;  /* 0x0000000b06007986 */ /* 0x0023e6000c10190c */
[C---:B----4-:R-:W-:Y:S01]  /*fd20*/  IMAD.WIDE R2, R9.reuse, 0x4, R2 ;  /* 0x0000000409027825 */ /* 0x050fe200078e0202 */
[----:B---3--:R1:W-:Y:S03]  /*fd30*/  STG.E desc[UR12][R4.64], R17 ;  /* 0x0000001104007986 */ /* 0x0083e6000c10190c */
[----:B------:R-:W-:Y:S01]  /*fd40*/  VIADD R9, R9, 0x100 ;  /* 0x0000010009097836 */ /* 0x000fe20000000000 */
[----:B-----5:R1:W-:Y:S01]  /*fd50*/  STG.E desc[UR12][R2.64], R19 ;  /* 0x0000001302007986 */ /* 0x0203e2000c10190c */
[----:B------:R-:W-:Y:S05]  /*fd60*/  @P0 BRA `(.L_x_585) ;  /* 0xfffffffc00bc0947 */ /* 0x000fea000383ffff */
.L_x_584:
[----:B------:R-:W-:Y:S05]  /*fd70*/  BSYNC.RECONVERGENT B1 ;  /* 0x0000000000017941 */ /* 0x000fea0003800200 */
.L_x_583:
[----:B------:R-:W-:Y:S05]  /*fd80*/  @!P1 BRA `(.L_x_582) ;  /* 0x00000014000c9947 */ /* 0x000fea0003800000 */
[----:B------:R-:W2:Y:S01]  /*fd90*/  LDCU.128 UR8, c[0x0][0x3a0] ;  /* 0x00007400ff0877ac */ /* 0x000ea20008000c00 */
[----:B-1----:R-:W-:Y:S01]  /*fda0*/  IADD3 R2, PT, PT, R15, -R0, RZ ;  /* 0x800000000f027210 */ /* 0x002fe20007ffe0ff */
[----:B------:R-:W-:Y:S01]  /*fdb0*/  IMAD R24, R0, 0xc, R30 ;  /* 0x0000000c00187824 */ /* 0x000fe200078e021e */
[----:B------:R-:W-:Y:S01]  /*fdc0*/  BSSY.RECONVERGENT B1, `(.L_x_586) ;  /* 0x0000089000017945 */ /* 0x000fe20003800200 */
[----:B------:R-:W1:Y:S01]  /*fdd0*/  LDCU.64 UR4, c[0x0][0x398] ;  /* 0x00007300ff0477ac */ /* 0x000e620008000a00 */
[----:B------:R-:W-:Y:S01]  /*fde0*/  ISETP.GT.AND P1, PT, R2, 0xc00, PT ;  /* 0x00000c000200780c */ /* 0x000fe20003f24270 */
[----:B------:R-:W-:Y:S01]  /*fdf0*/  IMAD.IADD R25, R34, 0x1, R0 ;  /* 0x0000000122197824 */ /* 0x000fe200078e0200 */
[----:B------:R-:W-:Y:S01]  /*fe00*/  PLOP3.LUT P0, PT, PT, PT, PT, 0x80, 0x8 ;  /* 0x000000000008781c */ /* 0x000fe20003f0f070 */
[----:B------:R-:W-:Y:S01]  /*fe10*/  VIADD R24, R24, 0x2408 ;  /* 0x0000240818187836 */ /* 0x000fe20000000000 */
[----:B--2---:R-:W-:Y:S02]  /*fe20*/  UIADD3 UR8, UP1, UPT, UR8, 0x800, URZ ;  /* 0x0000080008087890 */ /* 0x004fe4000ff3e0ff */
[----:B------:R-:W-:-:S02]  /*fe30*/  UIADD3 UR10, UP2, UPT, UR10, 0x800, URZ ;  /* 0x000008000a0a7890 */ /* 0x000fc4000ff5e0ff */
[----:B-1----:R-:W-:Y:S02]  /*fe40*/  UIADD3 UR4, UP0, UPT, UR4, 0x800, URZ ;  /* 0x0000080004047890 */ /* 0x002fe4000ff1e0ff */
[----:B------:R-:W-:Y:S01]  /*fe50*/  UIADD3.X UR9, UPT, UPT, URZ, UR9, URZ, UP1, !UPT ;  /* 0x00000009ff097290 */ /* 0x000fe20008ffe4ff */
[----:B------:R-:W-:Y:S01]  /*fe60*/  IMAD.U32 R4, RZ, RZ, UR8 ;  /* 0x00000008ff047e24 */ /* 0x000fe2000f8e00ff */
[----:B------:R-:W-:Y:S01]  /*fe70*/  UIADD3.X UR11, UPT, UPT, URZ, UR11, URZ, UP2, !UPT ;  /* 0x0000000bff0b7290 */ /* 0x000fe200097fe4ff */
[----:B------:R-:W-:Y:S01]  /*fe80*/  IMAD.U32 R6, RZ, RZ, UR10 ;  /* 0x0000000aff067e24 */ /* 0x000fe2000f8e00ff */
[----:B------:R-:W-:Y:S01]  /*fe90*/  UIADD3.X UR5, UPT, UPT, URZ, UR5, URZ, UP0, !UPT ;  /* 0x00000005ff057290 */ /* 0x000fe200087fe4ff */
[----:B------:R-:W-:Y:S02]  /*fea0*/  IMAD.U32 R2, RZ, RZ, UR4 ;  /* 0x00000004ff027e24 */ /* 0x000fe4000f8e00ff */
[----:B------:R-:W-:Y:S02]  /*feb0*/  IMAD.U32 R5, RZ, RZ, UR9 ;  /* 0x00000009ff057e24 */ /* 0x000fe4000f8e00ff */
[----:B------:R-:W-:Y:S01]  /*fec0*/  IMAD.U32 R7, RZ, RZ, UR11 ;  /* 0x0000000bff077e24 */ /* 0x000fe2000f8e00ff */
[----:B------:R-:W-:Y:S01]  /*fed0*/  MOV R3, UR5 ;  /* 0x0000000500037c02 */ /* 0x000fe20008000f00 */
[----:B------:R-:W-:Y:S06]  /*fee0*/  @!P1 BRA `(.L_x_587) ;  /* 0x0000000400d89947 */ /* 0x000fec0003800000 */
[----:B------:R-:W-:Y:S01]  /*fef0*/  PLOP3.LUT P0, PT, PT, PT, PT, 0x8, 0x80 ;  /* 0x000000000080781c */ /* 0x000fe20003f0e170 */
[----:B------:R-:W-:-:S12]  /*ff00*/  VIADD R27, R15, 0xfffff400 ;  /* 0xfffff4000f1b7836 */ /* 0x000fd80000000000 */
.L_x_588:
[----:B----4-:R-:W1:Y:S01]  /*ff10*/  LDS R23, [R24+-0x2408] ;  /* 0xffdbf80018177984 */ /* 0x010e620000000800 */
[C---:B------:R-:W-:Y:S01]  /*ff20*/  IMAD.WIDE R18, R25.reuse, 0x4, R2 ;  /* 0x0000000419127825 */ /* 0x040fe200078e0202 */
[C---:B------:R-:W-:Y:S02]  /*ff30*/  IADD3 R57, PT, PT, R25.reuse, 0x400, RZ ;  /* 0x0000040019397810 */ /* 0x040fe40007ffe0ff */
[----:B------:R-:W2:Y:S01]  /*ff40*/  LDS R29, [R24+-0x2404] ;  /* 0xffdbfc00181d7984 */ /* 0x000ea20000000800 */
[----:B------:R-:W-:-:S03]  /*ff50*/  IMAD.WIDE R16, R25, 0x4, R4 ;  /* 0x0000000419107825 */ /* 0x000fc600078e0204 */
[----:B------:R-:W3:Y:S01]  /*ff60*/  LDS R31, [R24+-0x2400] ;  /* 0xffdc0000181f7984 */ /* 0x000ee20000000800 */
[----:B------:R-:W-:-:S03]  /*ff70*/  IMAD.WIDE R8, R25, 0x4, R6 ;  /* 0x0000000419087825 */ /* 0x000fc600078e0206 */
[----:B------:R-:W4:Y:S01]  /*ff80*/  LDS R33, [R24+-0x1808] ;  /* 0xffe7f80018217984 */ /* 0x000f220000000800 */
[----:B------:R-:W-:-:S03]  /*ff90*/  VIADD R0, R0, 0x1000 ;  /* 0x0000100000007836 */ /* 0x000fc60000000000 */
[----:B------:R-:W5:Y:S02]  /*ffa0*/  LDS R35, [R24+-0x1804] ;  /* 0xffe7fc0018237984 */ /* 0x000f640000000800 */
[----:B------:R-:W-:Y:S02]  /*ffb0*/  ISETP.GE.AND P1, PT, R0, R27, PT ;  /* 0x0000001b0000720c */ /* 0x000fe40003f26270 */
        /* <DEDUP_REMOVED lines=20> */
[----:B-1----:R1:W-:Y:S04]  /*10100*/  STG.E desc[UR12][R18.64+-0x800], R23 ;  /* 0xfff8001712007986 */ /* 0x0023e8000c10190c */
[----:B0-----:R-:W0:Y:S04]  /*10110*/  LDS R30, [R24+0x3bfc] ;  /* 0x003bfc00181e7984 */ /* 0x001e280000000800 */
[----:B--2---:R-:W-:Y:S04]  /*10120*/  STG.E desc[UR12][R16.64+-0x800], R29 ;  /* 0xfff8001d10007986 */ /* 0x004fe8000c10190c */
[----:B------:R-:W2:Y:S01]  /*10130*/  LDS R32, [R24+0x3c00] ;  /* 0x003c000018207984 */ /* 0x000ea20000000800 */
[----:B-1----:R-:W-:-:S03]  /*10140*/  IMAD.WIDE R22, R57, 0x4, R2 ;  /* 0x0000000439167825 */ /* 0x002fc600078e0202 */
[----:B---3--:R-:W-:Y:S04]  /*10150*/  STG.E desc[UR12][R8.64+-0x800], R31 ;  /* 0xfff8001f08007986 */ /* 0x008fe8000c10190c */
[----:B------:R-:W1:Y:S04]  /*10160*/  LDS R34, [R24+0x47f8] ;  /* 0x0047f80018227984 */ /* 0x000e680000000800 */
[----:B----4-:R-:W-:Y:S04]  /*10170*/  STG.E desc[UR12][R18.64+-0x400], R33 ;  /* 0xfffc002112007986 */ /* 0x010fe8000c10190c */
[----:B------:R-:W3:Y:S04]  /*10180*/  LDS R36, [R24+0x47fc] ;  /* 0x0047fc0018247984 */ /* 0x000ee80000000800 */
[----:B-----5:R-:W-:Y:S04]  /*10190*/  STG.E desc[UR12][R16.64+-0x400], R35 ;  /* 0xfffc002310007986 */ /* 0x020fe8000c10190c */
[----:B------:R-:W4:Y:S04]  /*101a0*/  LDS R38, [R24+0x4800] ;  /* 0x0048000018267984 */ /* 0x000f280000000800 */
[----:B------:R-:W-:Y:S04]  /*101b0*/  STG.E desc[UR12][R8.64+-0x400], R37 ;  /* 0xfffc002508007986 */ /* 0x000fe8000c10190c */
[----:B------:R-:W5:Y:S04]  /*101c0*/  LDS R40, [R24+0x53f8] ;  /* 0x0053f80018287984 */ /* 0x000f680000000800 */
[----:B------:R-:W-:Y:S04]  /*101d0*/  STG.E desc[UR12][R18.64], R39 ;  /* 0x0000002712007986 */ /* 0x000fe8000c10190c */
[----:B------:R-:W5:Y:S04]  /*101e0*/  LDS R42, [R24+0x53fc] ;  /* 0x0053fc00182a7984 */ /* 0x000f680000000800 */
[----:B------:R-:W-:Y:S04]  /*101f0*/  STG.E desc[UR12][R16.64], R41 ;  /* 0x0000002910007986 */ /* 0x000fe8000c10190c */
[----:B------:R-:W5:Y:S04]  /*10200*/  LDS R44, [R24+0x5400] ;  /* 0x00540000182c7984 */ /* 0x000f680000000800 */
[----:B------:R-:W-:Y:S04]  /*10210*/  STG.E desc[UR12][R8.64], R43 ;  /* 0x0000002b08007986 */ /* 0x000fe8000c10190c */
[----:B------:R-:W5:Y:S04]  /*10220*/  LDS R48, [R24+0x5ff8] ;  /* 0x005ff80018307984 */ /* 0x000f680000000800 */
[----:B------:R0:W-:Y:S04]  /*10230*/  STG.E desc[UR12][R18.64+0x400], R45 ;  /* 0x0004002d12007986 */ /* 0x0001e8000c10190c */
[----:B------:R-:W5:Y:S04]  /*10240*/  LDS R29, [R24+0x5ffc] ;  /* 0x005ffc00181d7984 */ /* 0x000f680000000800 */
[----:B------:R2:W-:Y:S04]  /*10250*/  STG.E desc[UR12][R16.64+0x400], R47 ;  /* 0x0004002f10007986 */ /* 0x0005e8000c10190c */
[----:B------:R-:W5:Y:S01]  /*10260*/  LDS R31, [R24+0x6000] ;  /* 0x00600000181f7984 */ /* 0x000f620000000800 */
[----:B0-----:R-:W-:-:S03]  /*10270*/  IMAD.WIDE R18, R57, 0x4, R6 ;  /* 0x0000000439127825 */ /* 0x001fc600078e0206 */
[----:B------:R-:W0:Y:S01]  /*10280*/  LDS R33, [R24+0x6bf8] ;  /* 0x006bf80018217984 */ /* 0x000e220000000800 */
[----:B--2---:R-:W-:-:S03]  /*10290*/  IMAD.WIDE R16, R57, 0x4, R4 ;  /* 0x0000000439107825 */ /* 0x004fc600078e0204 */
[----:B------:R-:W2:Y:S04]  /*102a0*/  LDS R35, [R24+0x6bfc] ;  /* 0x006bfc0018237984 */ /* 0x000ea80000000800 */
[----:B------:R-:W2:Y:S04]  /*102b0*/  LDS R37, [R24+0x6c00] ;  /* 0x006c000018257984 */ /* 0x000ea80000000800 */
[----:B------:R-:W-:Y:S04]  /*102c0*/  STG.E desc[UR12][R8.64+0x400], R53 ;  /* 0x0004003508007986 */ /* 0x000fe8000c10190c */
[----:B------:R-:W2:Y:S04]  /*102d0*/  LDS R39, [R24+0x77f8] ;  /* 0x0077f80018277984 */ /* 0x000ea80000000800 */
[----:B------:R-:W-:Y:S04]  /*102e0*/  STG.E desc[UR12][R22.64+-0x800], R59 ;  /* 0xfff8003b16007986 */ /* 0x000fe8000c10190c */
[----:B------:R-:W2:Y:S04]  /*102f0*/  LDS R41, [R24+0x77fc] ;  /* 0x0077fc0018297984 */ /* 0x000ea80000000800 */
[----:B------:R1:W-:Y:S04]  /*10300*/  STG.E desc[UR12][R16.64+-0x800], R11 ;  /* 0xfff8000b10007986 */ /* 0x0003e8000c10190c */
[----:B------:R-:W2:Y:S04]  /*10310*/  LDS R43, [R24+0x7800] ;  /* 0x00780000182b7984 */ /* 0x000ea80000000800 */
[----:B------:R3:W-:Y:S04]  /*10320*/  STG.E desc[UR12][R18.64+-0x800], R21 ;  /* 0xfff8001512007986 */ /* 0x0007e8000c10190c */
[----:B------:R-:W2:Y:S01]  /*10330*/  LDS R45, [R24+0x83f8] ;  /* 0x0083f800182d7984 */ /* 0x000ea20000000800 */
[----:B-1----:R-:W-:-:S03]  /*10340*/  VIADD R11, R25, 0x800 ;  /* 0x00000800190b7836 */ /* 0x002fc60000000000 */
[----:B------:R-:W-:Y:S01]  /*10350*/  STG.E desc[UR12][R22.64+-0x400], R49 ;  /* 0xfffc003116007986 */ /* 0x000fe2000c10190c */
[----:B------:R-:W-:-:S03]  /*10360*/  IMAD.WIDE R8, R11, 0x4, R4 ;  /* 0x000000040b087825 */ /* 0x000fc600078e0204 */
[----:B------:R-:W1:Y:S01]  /*10370*/  LDS R47, [R24+0x83fc] ;  /* 0x0083fc00182f7984 */ /* 0x000e620000000800 */
[----:B---3--:R-:W-:-:S03]  /*10380*/  IMAD.WIDE R20, R11, 0x4, R2 ;  /* 0x000000040b147825 */ /* 0x008fc600078e0202 */
[----:B------:R-:W3:Y:S01]  /*10390*/  LDS R49, [R24+0x8400] ;  /* 0x0084000018317984 */ /* 0x000ee20000000800 */
[----:B------:R-:W-:-:S03]  /*103a0*/  IMAD.WIDE R10, R11, 0x4, R6 ;  /* 0x000000040b0a7825 */ /* 0x000fc600078e0206 */
[----:B------:R-:W3:Y:S04]  /*103b0*/  LDS R53, [R24+0x8ff8] ;  /* 0x008ff80018357984 */ /* 0x000ee80000000800 */
[----:B------:R-:W3:Y:S04]  /*103c0*/  LDS R57, [R24+0x8ffc] ;  /* 0x008ffc0018397984 */ /* 0x000ee80000000800 */
[----:B------:R4:W3:Y:S04]  /*103d0*/  LDS R59, [R24+0x9000] ;  /* 0x00900000183b7984 */ /* 0x0008e80000000800 */
[----:B------:R-:W-:Y:S04]  /*103e0*/  STG.E desc[UR12][R16.64+-0x400], R50 ;  /* 0xfffc003210007986 */ /* 0x000fe8000c10190c */
[----:B------:R-:W-:Y:S01]  /*103f0*/  STG.E desc[UR12][R18.64+-0x400], R52 ;  /* 0xfffc003412007986 */ /* 0x000fe2000c10190c */
[----:B----4-:R-:W-:-:S03]  /*10400*/  IADD3 R24, PT, PT, R24, 0xc000, RZ ;  /* 0x0000c00018187810 */ /* 0x010fc60007ffe0ff */
[----:B------:R-:W-:Y:S04]  /*10410*/  STG.E desc[UR12][R22.64], R54 ;  /* 0x0000003616007986 */ /* 0x000fe8000c10190c */
[----:B------:R-:W-:Y:S04]  /*10420*/  STG.E desc[UR12][R16.64], R56 ;  /* 0x0000003810007986 */ /* 0x000fe8000c10190c */
[----:B------:R-:W-:Y:S04]  /*10430*/  STG.E desc[UR12][R18.64], R58 ;  /* 0x0000003a12007986 */ /* 0x000fe8000c10190c */
[----:B------:R4:W-:Y:S04]  /*10440*/  STG.E desc[UR12][R22.64+0x400], R60 ;  /* 0x0004003c16007986 */ /* 0x0009e8000c10190c */
[----:B------:R5:W-:Y:S04]  /*10450*/  STG.E desc[UR12][R16.64+0x400], R61 ;  /* 0x0004003d10007986 */ /* 0x000be8000c10190c */
[----:B------:R0:W-:Y:S04]  /*10460*/  STG.E desc[UR12][R18.64+0x400], R26 ;  /* 0x0004001a12007986 */ /* 0x0001e8000c10190c */
[----:B------:R1:W-:Y:S01]  /*10470*/  STG.E desc[UR12][R20.64+-0x800], R28 ;  /* 0xfff8001c14007986 */ /* 0x0003e2000c10190c */
[----:B----4-:R-:W-:-:S02]  /*10480*/  VIADD R23, R25, 0xc00 ;  /* 0x00000c0019177836 */ /* 0x010fc40000000000 */
[----:B------:R-:W-:Y:S01]  /*10490*/  VIADD R25, R25, 0x1000 ;  /* 0x0000100019197836 */ /* 0x000fe20000000000 */
[----:B------:R4:W-:Y:S01]  /*104a0*/  STG.E desc[UR12][R8.64+-0x800], R30 ;  /* 0xfff8001e08007986 */ /* 0x0009e2000c10190c */
[----:B-----5:R-:W-:-:S03]  /*104b0*/  IMAD.WIDE R16, R23, 0x4, R2 ;  /* 0x0000000417107825 */ /* 0x020fc600078e0202 */
[----:B------:R4:W-:Y:S01]  /*104c0*/  STG.E desc[UR12][R10.64+-0x800], R32 ;  /* 0xfff800200a007986 */ /* 0x0009e2000c10190c */
[----:B0-----:R-:W-:-:S03]  /*104d0*/  IMAD.WIDE R18, R23, 0x4, R4 ;  /* 0x0000000417127825 */ /* 0x001fc600078e0204 */
[----:B------:R4:W-:Y:S01]  /*104e0*/  STG.E desc[UR12][R20.64+-0x400], R34 ;  /* 0xfffc002214007986 */ /* 0x0009e2000c10190c */
[----:B------:R-:W-:-:S03]  /*104f0*/  IMAD.WIDE R22, R23, 0x4, R6 ;  /* 0x0000000417167825 */ /* 0x000fc600078e0206 */
        /* <DEDUP_REMOVED lines=9> */
[----:B--2---:R4:W-:Y:S04]  /*10590*/  STG.E desc[UR12][R18.64+-0x800], R35 ;  /* 0xfff8002312007986 */ /* 0x0049e8000c10190c */
[----:B------:R4:W-:Y:S04]  /*105a0*/  STG.E desc[UR12][R22.64+-0x800], R37 ;  /* 0xfff8002516007986 */ /* 0x0009e8000c10190c */
[----:B------:R4:W-:Y:S04]  /*105b0*/  STG.E desc[UR12][R16.64+-0x400], R39 ;  /* 0xfffc002710007986 */ /* 0x0009e8000c10190c */
[----:B------:R4:W-:Y:S04]  /*105c0*/  STG.E desc[UR12][R18.64+-0x400], R41 ;  /* 0xfffc002912007986 */ /* 0x0009e8000c10190c */
[----:B------:R4:W-:Y:S04]  /*105d0*/  STG.E desc[UR12][R22.64+-0x400], R43 ;  /* 0xfffc002b16007986 */ /* 0x0009e8000c10190c */
[----:B------:R4:W-:Y:S04]  /*105e0*/  STG.E desc[UR12][R16.64], R45 ;  /* 0x0000002d10007986 */ /* 0x0009e8000c10190c */
[----:B-1----:R4:W-:Y:S04]  /*105f0*/  STG.E desc[UR12][R18.64], R47 ;  /* 0x0000002f12007986 */ /* 0x0029e8000c10190c */
[----:B---3--:R4:W-:Y:S04]  /*10600*/  STG.E desc[UR12][R22.64], R49 ;  /* 0x0000003116007986 */ /* 0x0089e8000c10190c */
[----:B------:R4:W-:Y:S04]  /*10610*/  STG.E desc[UR12][R16.64+0x400], R53 ;  /* 0x0004003510007986 */ /* 0x0009e8000c10190c */
[----:B------:R4:W-:Y:S04]  /*10620*/  STG.E desc[UR12][R18.64+0x400], R57 ;  /* 0x0004003912007986 */ /* 0x0009e8000c10190c */
[----:B------:R4:W-:Y:S01]  /*10630*/  STG.E desc[UR12][R22.64+0x400], R59 ;  /* 0x0004003b16007986 */ /* 0x0009e2000c10190c */
[----:B------:R-:W-:Y:S05]  /*10640*/  @!P1 BRA `(.L_x_588) ;  /* 0xfffffff800309947 */ /* 0x000fea000383ffff */
.L_x_587:
[----:B------:R-:W-:Y:S05]  /*10650*/  BSYNC.RECONVERGENT B1 ;  /* 0x0000000000017941 */ /* 0x000fea0003800200 */
.L_x_586:
[----:B----4-:R-:W-:Y:S01]  /*10660*/  IMAD.IADD R8, R15, 0x1, -R0 ;  /* 0x000000010f087824 */ /* 0x010fe200078e0a00 */
[----:B------:R-:W-:Y:S04]  /*10670*/  BSSY.RECONVERGENT B1, `(.L_x_589) ;  /* 0x000003e000017945 */ /* 0x000fe80003800200 */
[----:B------:R-:W-:-:S13]  /*10680*/  ISETP.GT.AND P1, PT, R8, 0x400, PT ;  /* 0x000004000800780c */ /* 0x000fda0003f24270 */
[----:B------:R-:W-:Y:S05]  /*10690*/  @!P1 BRA `(.L_x_590) ;  /* 0x0000000000ec9947 */ /* 0x000fea0003800000 */
[----:B------:R-:W1:Y:S01]  /*106a0*/  LDS R19, [R24+-0x2408] ;  /* 0xffdbf80018137984 */ /* 0x000e620000000800 */
[C---:B------:R-:W-:Y:S01]  /*106b0*/  IMAD.WIDE R16, R25.reuse, 0x4, R2 ;  /* 0x0000000419107825 */ /* 0x040fe200078e0202 */
[----:B------:R-:W-:Y:S02]  /*106c0*/  PLOP3.LUT P0, PT, PT, PT, PT, 0x8, 0x80 ;  /* 0x000000000080781c */ /* 0x000fe40003f0e170 */
[----:B------:R-:W2:Y:S01]  /*106d0*/  LDS R21, [R24+-0x2404] ;  /* 0xffdbfc0018157984 */ /* 0x000ea20000000800 */
[----:B------:R-:W-:-:S03]  /*106e0*/  IMAD.WIDE R8, R25, 0x4, R4 ;  /* 0x0000000419087825 */ /* 0x000fc600078e0204 */
[----:B------:R-:W3:Y:S01]  /*106f0*/  LDS R23, [R24+-0x2400] ;  /* 0xffdc000018177984 */ /* 0x000ee20000000800 */
[----:B------:R-:W-:-:S03]  /*10700*/  IMAD.WIDE R10, R25, 0x4, R6 ;  /* 0x00000004190a7825 */ /* 0x000fc600078e0206 */
[----:B------:R-:W4:Y:S01]  /*10710*/  LDS R27, [R24+-0x1808] ;  /* 0xffe7f800181b7984 */ /* 0x000f220000000800 */
[C---:B------:R-:W-:Y:S02]  /*10720*/  VIADD R45, R25.reuse, 0x400 ;  /* 0x00000400192d7836 */ /* 0x040fe40000000000 */
[----:B------:R-:W-:Y:S01]  /*10730*/  VIADD R0, R0, 0x800 ;  /* 0x0000080000007836 */ /* 0x000fe20000000000 */
[----:B------:R-:W5:Y:S01]  /*10740*/  LDS R29, [R24+-0x1804] ;  /* 0xffe7fc00181d7984 */ /* 0x000f620000000800 */
[----:B------:R-:W-:-:S03]  /*10750*/  VIADD R25, R25, 0x800 ;  /* 0x0000080019197836 */ /* 0x000fc60000000000 */
        /* <DEDUP_REMOVED lines=15> */
[----:B0-----:R-:W0:Y:S04]  /*10850*/  LDS R30, [R24+0x2400] ;  /* 0x00240000181e7984 */ /* 0x001e280000000800 */
        /* <DEDUP_REMOVED lines=11> */
[----:B------:R4:W-:Y:S01]  /*10910*/  STG.E desc[UR12][R10.64+-0x400], R31 ;  /* 0xfffc001f0a007986 */ /* 0x0009e2000c10190c */
        /* <DEDUP_REMOVED lines=18> */
[----:B------:R4:W-:Y:S02]  /*10a40*/  STG.E desc[UR12][R22.64+0x400], R36 ;  /* 0x0004002416007986 */ /* 0x0009e4000c10190c */
.L_x_590:
[----:B------:R-:W-:Y:S05]  /*10a50*/  BSYNC.RECONVERGENT B1 ;  /* 0x0000000000017941 */ /* 0x000fea0003800200 */
.L_x_589:
[----:B------:R-:W-:-:S13]  /*10a60*/  ISETP.LT.OR P0, PT, R0, R15, P0 ;  /* 0x0000000f0000720c */ /* 0x000fda0000701670 */
[----:B------:R-:W-:Y:S05]  /*10a70*/  @!P0 BRA `(.L_x_582) ;  /* 0x0000000400d08947 */ /* 0x000fea0003800000 */
[----:B----4-:R-:W1:Y:S01]  /*10a80*/  LDS R9, [R24+-0x2408] ;  /* 0xffdbf80018097984 */ /* 0x010e620000000800 */
[----:B------:R-:W-:-:S03]  /*10a90*/  IMAD.WIDE R2, R25, 0x4, R2 ;  /* 0x0000000419027825 */ /* 0x000fc600078e0202 */
[----:B------:R-:W2:Y:S01]  /*10aa0*/  LDS R11, [R24+-0x2404] ;  /* 0xffdbfc00180b7984 */ /* 0x000ea20000000800 */
        /* <DEDUP_REMOVED lines=24> */
[----:B------:R-:W-:Y:S05]  /*10c30*/  BRA `(.L_x_582) ;  /* 0x0000000400607947 */ /* 0x000fea0003800000 */
.L_x_581:
[----:B0-----:R-:W0:Y:S01]  /*10c40*/  @P1 LDC.64 R30, c[0x0][0x398] ;  /* 0x0000e600ff1e1b82 */ /* 0x001e220000000a00 */
[----:B------:R-:W-:Y:S02]  /*10c50*/  ISETP.NE.AND P4, PT, R16, R5, PT ;  /* 0x000000051000720c */ /* 0x000fe40003f85270 */
[----:B------:R-:W-:Y:S02]  /*10c60*/  ISETP.NE.AND P6, PT, R52, RZ, PT ;  /* 0x000000ff3400720c */ /* 0x000fe40003fc5270 */
[----:B------:R-:W-:-:S03]  /*10c70*/  ISETP.NE.AND P4, PT, R53, R46, !P4 ;  /* 0x0000002e3500720c */ /* 0x000fc60006785270 */
[----:B------:R-:W1:Y:S08]  /*10c80*/  LDC.64 R42, c[0x0][0x3a0] ;  /* 0x0000e800ff2a7b82 */ /* 0x000e700000000a00 */
[----:B------:R-:W2:Y:S08]  /*10c90*/  LDC.64 R48, c[0x0][0x3a8] ;  /* 0x0000ea00ff307b82 */ /* 0x000eb00000000a00 */
[----:B------:R-:W3:Y:S01]  /*10ca0*/  @P2 LDC.64 R34, c[0x0][0x398] ;  /* 0x0000e600ff222b82 */ /* 0x000ee20000000a00 */
[----:B0-----:R-:W-:-:S05]  /*10cb0*/  @P1 IMAD.WIDE R30, R25, 0x4, R30 ;  /* 0x00000004191e1825 */ /* 0x001fca00078e021e */
[----:B------:R1:W-:Y:S02]  /*10cc0*/  @P1 STG.E desc[UR12][R30.64], R0 ;  /* 0x000000001e001986 */ /* 0x0003e4000c10190c */
[----:B------:R-:W0:Y:S08]  /*10cd0*/  LDC.64 R58, c[0x0][0x3a0] ;  /* 0x0000e800ff3a7b82 */ /* 0x000e300000000a00 */
[----:B------:R-:W4:Y:S01]  /*10ce0*/  LDC.64 R60, c[0x0][0x3a0] ;  /* 0x0000e800ff3c7b82 */ /* 0x000f220000000a00 */
[----:B-1----:R-:W-:-:S05]  /*10cf0*/  @P1 IMAD.WIDE R30, R25, 0x4, R42 ;  /* 0x00000004191e1825 */ /* 0x002fca00078e022a */
[----:B------:R2:W-:Y:S02]  /*10d00*/  @P1 STG.E desc[UR12][R30.64], R26 ;  /* 0x0000001a1e001986 */ /* 0x0005e4000c10190c */
[----:B------:R-:W1:Y:S01]  /*10d10*/  @P0 LDC.64 R42, c[0x0][0x398] ;  /* 0x0000e600ff2a0b82 */ /* 0x000e620000000a00 */
[----:B---3--:R-:W-:-:S07]  /*10d20*/  @P2 IMAD.WIDE R34, R41, 0x4, R34 ;  /* 0x0000000429222825 */ /* 0x008fce00078e0222 */
[----:B------:R-:W3:Y:S01]  /*10d30*/  LDC.64 R52, c[0x0][0x3a8] ;  /* 0x0000ea00ff347b82 */ /* 0x000ee20000000a00 */
[----:B--2---:R-:W-:-:S07]  /*10d40*/  @P1 IMAD.WIDE R30, R25, 0x4, R48 ;  /* 0x00000004191e1825 */ /* 0x004fce00078e0230 */
[----:B------:R-:W2:Y:S01]  /*10d50*/  LDC.64 R48, c[0x0][0x3a8] ;  /* 0x0000ea00ff307b82 */ /* 0x000ea20000000a00 */
[----:B------:R0:W-:Y:S01]  /*10d60*/  @P1 STG.E desc[UR12][R30.64], R24 ;  /* 0x000000181e001986 */ /* 0x0001e2000c10190c */
[----:B------:R-:W-:-:S03]  /*10d70*/  ISETP.NE.AND P1, PT, R2, R51, PT ;  /* 0x000000330200720c */ /* 0x000fc60003f25270 */
[----:B------:R5:W-:Y:S01]  /*10d80*/  @P2 STG.E desc[UR12][R34.64], R50 ;  /* 0x0000003222002986 */ /* 0x000be2000c10190c */
[----:B------:R-:W-:Y:S02]  /*10d90*/  ISETP.NE.AND P1, PT, R47, R46, !P1 ;  /* 0x0000002e2f00720c */ /* 0x000fe40004f25270 */
[----:B------:R-:W3:Y:S01]  /*10da0*/  LDC.64 R56, c[0x0][0x3a0] ;  /* 0x0000e800ff387b82 */ /* 0x000ee20000000a00 */
[----:B0-----:R-:W-:-:S07]  /*10db0*/  @P2 IMAD.WIDE R24, R41, 0x4, R58 ;  /* 0x0000000429182825 */ /* 0x001fce00078e023a */
[----:B------:R-:W0:Y:S01]  /*10dc0*/  LDC.64 R58, c[0x0][0x3a8] ;  /* 0x0000ea00ff3a7b82 */ /* 0x000e220000000a00 */
[----:B------:R1:W-:Y:S07]  /*10dd0*/  @P2 STG.E desc[UR12][R24.64], R36 ;  /* 0x0000002418002986 */ /* 0x0003ee000c10190c */
[----:B-----5:R-:W5:Y:S01]  /*10de0*/  @P3 LDC.64 R34, c[0x0][0x398] ;  /* 0x0000e600ff223b82 */ /* 0x020f620000000a00 */
[----:B--2---:R-:W-:-:S04]  /*10df0*/  @P2 IMAD.WIDE R30, R41, 0x4, R48 ;  /* 0x00000004291e2825 */ /* 0x004fc800078e0230 */
[----:B-1----:R-:W-:Y:S01]  /*10e00*/  @P0 IMAD.WIDE R24, R39, 0x4, R42 ;  /* 0x0000000427180825 */ /* 0x002fe200078e022a */
[----:B------:R4:W-:Y:S02]  /*10e10*/  @P2 STG.E desc[UR12][R30.64], R37 ;  /* 0x000000251e002986 */ /* 0x0009e4000c10190c */
[----:B------:R-:W1:Y:S01]  /*10e20*/  @!P4 LDC.64 R48, c[0x0][0x398] ;  /* 0x0000e600ff30cb82 */ /* 0x000e620000000a00 */
[----:B------:R-:W-:Y:S01]  /*10e30*/  ISETP.NE.AND P2, PT, R4, R3, PT ;  /* 0x000000030400720c */ /* 0x000fe20003f45270 */
[----:B------:R3:W-:Y:S03]  /*10e40*/  @P0 STG.E desc[UR12][R24.64], R45 ;  /* 0x0000002d18000986 */ /* 0x0007e6000c10190c */
[----:B------:R-:W-:-:S03]  /*10e50*/  ISETP.NE.AND P2, PT, R54, R46, !P2 ;  /* 0x0000002e3600720c */ /* 0x000fc60005745270 */
[----:B------:R-:W2:Y:S01]  /*10e60*/  @P5 LDC.64 R42, c[0x0][0x398] ;  /* 0x0000e600ff2a5b82 */ /* 0x000ea20000000a00 */
[----:B----4-:R-:W-:-:S04]  /*10e70*/  @P0 IMAD.WIDE R30, R39, 0x4, R60 ;  /* 0x00000004271e0825 */ /* 0x010fc800078e023c */
[----:B---3--:R-:W-:Y:S01]  /*10e80*/  @P0 IMAD.WIDE R24, R39, 0x4, R52 ;  /* 0x0000000427180825 */ /* 0x008fe200078e0234 */
[----:B------:R0:W-:Y:S02]  /*10e90*/  @P0 STG.E desc[UR12][R30.64], R7 ;  /* 0x000000071e000986 */ /* 0x0001e4000c10190c */
[----:B------:R-:W3:Y:S02]  /*10ea0*/  LDC.64 R60, c[0x0][0x3a8] ;  /* 0x0000ea00ff3c7b82 */ /* 0x000ee40000000a00 */
[----:B------:R5:W-:Y:S01]  /*10eb0*/  @P0 STG.E desc[UR12][R24.64], R6 ;  /* 0x0000000618000986 */ /* 0x000be2000c10190c */
[----:B-1----:R-:W-:-:S05]  /*10ec0*/  @!P4 IMAD.WIDE R36, R28, 0x4, R48 ;  /* 0x000000041c24c825 */ /* 0x002fca00078e0230 */
[----:B------:R-:W1:Y:S01]  /*10ed0*/  LDC.64 R52, c[0x0][0x3a0] ;  /* 0x0000e800ff347b82 */ /* 0x000e620000000a00 */
[----:B0-----:R-:W-:-:S04]  /*10ee0*/  @P3 IMAD.WIDE R30, R38, 0x4, R58 ;  /* 0x00000004261e3825 */ /* 0x001fc800078e023a */
[----:B-----5:R-:W-:-:S03]  /*10ef0*/  @P3 IMAD.WIDE R6, R38, 0x4, R34 ;  /* 0x0000000426063825 */ /* 0x020fc600078e0222 */
[----:B------:R-:W0:Y:S01]  /*10f00*/  LDC.64 R58, c[0x0][0x3a0] ;  /* 0x0000e800ff3a7b82 */ /* 0x000e220000000a00 */
[----:B------:R-:W-:Y:S01]  /*10f10*/  @P3 IMAD.WIDE R24, R38, 0x4, R56 ;  /* 0x0000000426183825 */ /* 0x000fe200078e0238 */
[----:B------:R-:W-:Y:S03]  /*10f20*/  @P3 STG.E desc[UR12][R6.64], R44 ;  /* 0x0000002c06003986 */ /* 0x000fe6000c10190c */
[C---:B--2---:R-:W-:Y:S01]  /*10f30*/  @P5 IMAD.WIDE R42, R40.reuse, 0x4, R42 ;  /* 0x00000004282a5825 */ /* 0x044fe200078e022a */
[----:B------:R-:W-:Y:S02]  /*10f40*/  @P3 STG.E desc[UR12][R24.64], R9 ;  /* 0x0000000918003986 */ /* 0x000fe4000c10190c */
[----:B------:R-:W2:Y:S01]  /*10f50*/  @!P2 LDC.64 R34, c[0x0][0x398] ;  /* 0x0000e600ff22ab82 */ /* 0x000ea20000000a00 */
[----:B---3--:R-:W-:Y:S01]  /*10f60*/  @P5 IMAD.WIDE R60, R40, 0x4, R60 ;  /* 0x00000004283c5825 */ /* 0x008fe200078e023c */
[----:B------:R3:W-:Y:S04]  /*10f70*/  @P3 STG.E desc[UR12][R30.64], R8 ;  /* 0x000000081e003986 */ /* 0x0007e8000c10190c */
[----:B------:R4:W-:Y:S02]  /*10f80*/  @!P4 STG.E desc[UR12][R36.64], R16 ;  /* 0x000000102400c986 */ /* 0x0009e4000c10190c */
[----:B------:R-:W5:Y:S01]  /*10f90*/  LDC.64 R56, c[0x0][0x3a8] ;  /* 0x0000ea00ff387b82 */ /* 0x000f620000000a00 */
[----:B-1----:R-:W-:-:S04]  /*10fa0*/  @P6 IMAD.WIDE R52, R32, 0x4, R52 ;  /* 0x0000000420346825 */ /* 0x002fc800078e0234 */
[----:B0-----:R-:W-:-:S03]  /*10fb0*/  @!P2 IMAD.WIDE R58, R33, 0x4, R58 ;  /* 0x00000004213aa825 */ /* 0x001fc600078e023a */
[----:B---3--:R-:W0:Y:S08]  /*10fc0*/  LDC.64 R8, c[0x0][0x3a0] ;  /* 0x0000e800ff087b82 */ /* 0x008e300000000a00 */
[----:B------:R-:W1:Y:S01]  /*10fd0*/  LDC.64 R24, c[0x0][0x3a8] ;  /* 0x0000ea00ff187b82 */ /* 0x000e620000000a00 */
[----:B--2---:R-:W-:-:S07]  /*10fe0*/  @!P2 IMAD.WIDE R34, R33, 0x4, R34 ;  /* 0x000000042122a825 */ /* 0x004fce00078e0222 */
[----:B------:R-:W2:Y:S01]  /*10ff0*/  LDC.64 R30, c[0x0][0x3a0] ;  /* 0x0000e800ff1e7b82 */ /* 0x000ea20000000a00 */
[----:B-----5:R-:W-:-:S07]  /*11000*/  @!P2 IMAD.WIDE R56, R33, 0x4, R56 ;  /* 0x000000042138a825 */ /* 0x020fce00078e0238 */
[----:B------:R-:W3:Y:S01]  /*11010*/  @P6 LDC.64 R38, c[0x0][0x398] ;  /* 0x0000e600ff266b82 */ /* 0x000ee20000000a00 */
[----:B0-----:R-:W-:-:S05]  /*11020*/  @!P4 IMAD.WIDE R8, R28, 0x4, R8 ;  /* 0x000000041c08c825 */ /* 0x001fca00078e0208 */
[----:B------:R0:W-:Y:S02]  /*11030*/  @!P4 STG.E desc[UR12][R8.64], R11 ;  /* 0x0000000b0800c986 */ /* 0x0001e4000c10190c */
[----:B------:R-:W5:Y:S01]  /*11040*/  LDC.64 R48, c[0x0][0x3a8] ;  /* 0x0000ea00ff307b82 */ /* 0x000f620000000a00 */
[----:B-1----:R-:W-:-:S05]  /*11050*/  @!P4 IMAD.WIDE R24, R28, 0x4, R24 ;  /* 0x000000041c18c825 */ /* 0x002fca00078e0218 */
[----:B------:R0:W-:Y:S02]  /*11060*/  @!P4 STG.E desc[UR12][R24.64], R10 ;  /* 0x0000000a1800c986 */ /* 0x0001e4000c10190c */
[----:B------:R-:W1:Y:S01]  /*11070*/  @!P1 LDC.64 R6, c[0x0][0x398] ;  /* 0x0000e600ff069b82 */ /* 0x000e620000000a00 */
[----:B--2---:R-:W-:Y:S01]  /*11080*/  @P5 IMAD.WIDE R30, R40, 0x4, R30 ;  /* 0x00000004281e5825 */ /* 0x004fe200078e021e */
[----:B------:R0:W-:Y:S04]  /*11090*/  @P5 STG.E desc[UR12][R42.64], R5 ;  /* 0x000000052a005986 */ /* 0x0001e8000c10190c */
[----:B------:R0:W-:Y:S02]  /*110a0*/  @P5 STG.E desc[UR12][R30.64], R18 ;  /* 0x000000121e005986 */ /* 0x0001e4000c10190c */
[----:B------:R-:W2:Y:S01]  /*110b0*/  LDC.64 R44, c[0x0][0x3a0] ;  /* 0x0000e800ff2c7b82 */ /* 0x000ea20000000a00 */
[C---:B---3--:R-:W-:Y:S01]  /*110c0*/  @P6 IMAD.WIDE R38, R32.reuse, 0x4, R38 ;  /* 0x0000000420266825 */ /* 0x048fe200078e0226 */
[----:B------:R0:W-:Y:S04]  /*110d0*/  @P5 STG.E desc[UR12][R60.64], R17 ;  /* 0x000000113c005986 */ /* 0x0001e8000c10190c */
[----:B------:R0:W-:Y:S02]  /*110e0*/  @!P2 STG.E desc[UR12][R34.64], R4 ;  /* 0x000000042200a986 */ /* 0x0001e4000c10190c */
[----:B----4-:R-:W3:Y:S01]  /*110f0*/  LDC.64 R36, c[0x0][0x3a8] ;  /* 0x0000ea00ff247b82 */ /* 0x010ee20000000a00 */
[----:B-----5:R-:W-:Y:S01]  /*11100*/  @P6 IMAD.WIDE R48, R32, 0x4, R48 ;  /* 0x0000000420306825 */ /* 0x020fe200078e0230 */
[----:B------:R0:W-:Y:S04]  /*11110*/  @!P2 STG.E desc[UR12][R58.64], R20 ;  /* 0x000000143a00a986 */ /* 0x0001e8000c10190c */
[----:B------:R0:W-:Y:S01]  /*11120*/  @!P2 STG.E desc[UR12][R56.64], R19 ;  /* 0x000000133800a986 */ /* 0x0001e2000c10190c */
[----:B-1----:R-:W-:-:S03]  /*11130*/  @!P1 IMAD.WIDE R6, R29, 0x4, R6 ;  /* 0x000000041d069825 */ /* 0x002fc600078e0206 */
[----:B------:R0:W-:Y:S04]  /*11140*/  @P6 STG.E desc[UR12][R38.64], R3 ;  /* 0x0000000326006986 */ /* 0x0001e8000c10190c */
[----:B------:R0:W-:Y:S01]  /*11150*/  @P6 STG.E desc[UR12][R52.64], R22 ;  /* 0x0000001634006986 */ /* 0x0001e2000c10190c */
[----:B--2---:R-:W-:-:S03]  /*11160*/  @!P1 IMAD.WIDE R44, R29, 0x4, R44 ;  /* 0x000000041d2c9825 */ /* 0x004fc600078e022c */
[----:B------:R0:W-:Y:S04]  /*11170*/  @P6 STG.E desc[UR12][R48.64], R21 ;  /* 0x0000001530006986 */ /* 0x0001e8000c10190c */
[----:B------:R0:W-:Y:S01]  /*11180*/  @!P1 STG.E desc[UR12][R6.64], R2 ;  /* 0x0000000206009986 */ /* 0x0001e2000c10190c */
[----:B---3--:R-:W-:-:S03]  /*11190*/  @!P1 IMAD.WIDE R36, R29, 0x4, R36 ;  /* 0x000000041d249825 */ /* 0x008fc600078e0224 */
[----:B------:R0:W-:Y:S04]  /*111a0*/  @!P1 STG.E desc[UR12][R44.64], R27 ;  /* 0x0000001b2c009986 */ /* 0x0001e8000c10190c */
[----:B------:R0:W-:Y:S02]  /*111b0*/  @!P1 STG.E desc[UR12][R36.64], R23 ;  /* 0x0000001724009986 */ /* 0x0001e4000c10190c */
.L_x_582:
[----:B------:R-:W-:Y:S05]  /*111c0*/  BSYNC.RECONVERGENT B0 ;  /* 0x0000000000007941 */ /* 0x000fea0003800200 */
.L_x_580:
[----:B------:R-:W-:-:S13]  /*111d0*/  ISETP.NE.AND P0, PT, R55, 0xff, PT ;  /* 0x000000ff3700780c */ /* 0x000fda0003f05270 */
[----:B------:R-:W-:Y:S05]  /*111e0*/  @P0 EXIT ;  /* 0x000000000000094d */ /* 0x000fea0003800000 */
[----:B01--4-:R-:W0:Y:S01]  /*111f0*/  LDC.64 R8, c[0x0][0x3b0] ;  /* 0x0000ec00ff087b82 */ /* 0x013e220000000a00 */
        /* <DEDUP_REMOVED lines=12> */
.L_x_591:
[----:B0-----:R-:W-:Y:S01]  /*112c0*/  STG.E desc[UR12][R8.64], R12 ;  /* 0x0000000c08007986 */ /* 0x001fe2000c10190c */
[----:B------:R-:W-:Y:S05]  /*112d0*/  EXIT ;  /* 0x000000000000794d */ /* 0x000fea0003800000 */
.L_x_442:
[----:B------:R-:W-:Y:S01]  /*112e0*/  BSSY B0, `(.L_x_592) ;  /* 0x0000006000007945 */ /* 0x000fe20003800000 */
[----:B------:R-:W-:Y:S01]  /*112f0*/  PLOP3.LUT P0, PT, P0, PT, PT, 0x8, 0x80 ;  /* 0x000000000080781c */ /* 0x000fe2000070e170 */
[----:B------:R-:W-:-:S12]  /*11300*/  IMAD.MOV.U32 R15, RZ, RZ, -0x1 ;  /* 0xffffffffff0f7424 */ /* 0x000fd800078e00ff */
[----:B-1----:R-:W-:Y:S05]  /*11310*/  WARPSYNC.COLLECTIVE R15, `(.L_x_593) ;  /* 0x000000000f087348 */ /* 0x002fea0003c00000 */
[----:B------:R-:W-:Y:S01]  /*11320*/  VOTE.ANY P0, P0 ;  /* 0x0000000000ff7806 */ /* 0x000fe20000000100 */
[----:B-1----:R-:W-:-:S12]  /*11330*/  ENDCOLLECTIVE ;  /* 0x000000000000791b */ /* 0x002fd80003800000 */
.L_x_593:
[----:B------:R-:W-:Y:S05]  /*11340*/  BSYNC B0 ;  /* 0x0000000000007941 */ /* 0x000fea0003800000 */
.L_x_592:
[----:B------:R-:W-:Y:S05]  /*11350*/  BRA `(.L_x_594) ;  /* 0xffffff3c00b47947 */ /* 0x000fea000383ffff */
.L_x_447:
[----:B------:R-:W3:Y:S01]  /*11360*/  S2R R54, SR_GEMASK ;  /* 0x0000000000367919 */ /* 0x000ee20000003c00 */
[----:B------:R-:W-:Y:S01]  /*11370*/  BSSY B0, `(.L_x_595) ;  /* 0x0000006000007945 */ /* 0x000fe20003800000 */
[----:B------:R-:W-:Y:S01]  /*11380*/  PLOP3.LUT P3, PT, P0, PT, PT, 0x8, 0x80 ;  /* 0x000000000080781c */ /* 0x000fe2000076e170 */
[----:B------:R-:W-:-:S12]  /*11390*/  IMAD.MOV.U32 R15, RZ, RZ, -0x1 ;  /* 0xffffffffff0f7424 */ /* 0x000fd800078e00ff */
[----:B0123-5:R-:W-:Y:S05]  /*113a0*/  WARPSYNC.COLLECTIVE R15, `(.L_x_596) ;  /* 0x000000000f087348 */ /* 0x02ffea0003c00000 */
[----:B------:R-:W-:Y:S01]  /*113b0*/  VOTE.ANY R15, PT, P3 ;  /* 0x00000000000f7806 */ /* 0x000fe200018e0100 */
[----:B0123-5:R-:W-:Y:S06]  /*113c0*/  ENDCOLLECTIVE ;  /* 0x000000000000791b */ /* 0x02ffec0003800000 */
.L_x_596:
[----:B------:R-:W-:Y:S05]  /*113d0*/  BSYNC B0 ;  /* 0x0000000000007941 */ /* 0x000fea0003800000 */
.L_x_595:
[----:B------:R-:W-:Y:S01]  /*113e0*/  LOP3.LUT R15, R15, 0x80000000, R54, 0xec, !PT ;  /* 0x800000000f0f7812 */ /* 0x000fe200078eec36 */
[----:B------:R-:W-:Y:S01]  /*113f0*/  IMAD.MOV.U32 R13, RZ, RZ, 0x1 ;  /* 0x00000001ff0d7424 */ /* 0x000fe200078e00ff */
[----:B------:R-:W-:Y:S02]  /*11400*/  MOV R14, R16 ;  /* 0x00000010000e7202 */ /* 0x000fe40000000f00 */
[----:B------:R-:W-:Y:S01]  /*11410*/  ISETP.NE.AND P3, PT, R30, 0x65, PT ;  /* 0x000000651e00780c */ /* 0x000fe20003f65270 */
[----:B------:R-:W-:-:S05]  /*11420*/  VIADD R12, R15, 0xffffffff ;  /* 0xffffffff0f0c7836 */ /* 0x000fca0000000000 */
[----:B------:R-:W-:Y:S01]  /*11430*/  LOP3.LUT R26, R15, R12, RZ, 0xc, !PT ;  /* 0x0000000c0f1a7212 */ /* 0x000fe200078e0cff */
[----:B------:R-:W-:-:S03]  /*11440*/  IMAD.MOV.U32 R15, RZ, RZ, -0x1 ;  /* 0xffffffffff0f7424 */ /* 0x000fc600078e00ff */
[----:B------:R0:W1:Y:S02]  /*11450*/  POPC R12, R26 ;  /* 0x0000001a000c7309 */ /* 0x0000640000000000 */
[----:B0-----:R-:W-:-:S07]  /*11460*/  VIADD R26, R53, 0x2 ;  /* 0x00000002351a7836 */ /* 0x001fce0000000000 */
[----:B-1----:R-:W-:Y:S05]  /*11470*/  WARPSYNC.COLLECTIVE R15, `(.L_x_597) ;  /* 0x000000000f087348 */ /* 0x002fea0003c00000 */
[----:B-1----:R0:W1:Y:S02]  /*11480*/  SHFL.DOWN P5, R17, R14, R13, R12 ;  /* 0x0800000d0e117389 */ /* 0x00206400000a000c */
[----:B01----:R-:W-:Y:S05]  /*11490*/  ENDCOLLECTIVE ;  /* 0x000000000000791b */ /* 0x003fea0003800000 */
.L_x_597:
[----:B------:R-:W-:Y:S01]  /*114a0*/  ISETP.GE.AND P2, PT, R53, R12, PT ;  /* 0x0000000c3500720c */ /* 0x000fe20003f46270 */
[----:B------:R-:W-:Y:S02]  /*114b0*/  IMAD.MOV.U32 R14, RZ, RZ, R18 ;  /* 0x000000ffff0e7224 */ /* 0x000fe400078e0012 */
[----:B------:R-:W-:-:S10]  /*114c0*/  IMAD.MOV.U32 R27, RZ, RZ, R17 ;  /* 0x000000ffff1b7224 */ /* 0x000fd400078e0011 */
[----:B------:R-:W-:Y:S05]  /*114d0*/  WARPSYNC.COLLECTIVE R15, `(.L_x_598) ;  /* 0x000000000f087348 */ /* 0x000fea0003c00000 */
[----:B------:R0:W1:Y:S02]  /*114e0*/  SHFL.DOWN P5, R17, R14, R13, R12 ;  /* 0x0800000d0e117389 */ /* 0x00006400000a000c */
[----:B01----:R-:W-:Y:S05]  /*114f0*/  ENDCOLLECTIVE ;  /* 0x000000000000791b */ /* 0x003fea0003800000 */
.L_x_598:
[----:B------:R-:W-:Y:S02]  /*11500*/  @!P2 IMAD.IADD R27, R16, 0x1, R27 ;  /* 0x00000001101ba824 */ /* 0x000fe400078e021b */
[----:B------:R-:W-:Y:S01]  /*11510*/  IMAD.MOV.U32 R14, RZ, RZ, R19 ;  /* 0x000000ffff0e7224 */ /* 0x000fe200078e0013 */
[----:B------:R-:W-:-:S07]  /*11520*/  MOV R29, R17 ;  /* 0x00000011001d7202 */ /* 0x000fce0000000f00 */
[----:B------:R-:W-:Y:S05]  /*11530*/  WARPSYNC.COLLECTIVE R15, `(.L_x_599) ;  /* 0x000000000f087348 */ /* 0x000fea0003c00000 */
[----:B------:R0:W1:Y:S02]  /*11540*/  SHFL.DOWN P5, R17, R14, R13, R12 ;  /* 0x0800000d0e117389 */ /* 0x00006400000a000c */
[----:B01----:R-:W-:Y:S05]  /*11550*/  ENDCOLLECTIVE ;  /* 0x000000000000791b */ /* 0x003fea0003800000 */
.L_x_599:
[----:B------:R-:W-:-:S04]  /*11560*/  @!P2 FSETP.GEU.AND P0, PT, R18, R29, PT ;  /* 0x0000001d1200a20b */ /* 0x000fc80003f0e000 */
[----:B------:R-:W-:Y:S01]  /*11570*/  @!P2 ISETP.EQ.AND P0, PT, R16, RZ, !P0 ;  /* 0x000000ff1000a20c */ /* 0x000fe20004702270 */
[----:B------:R-:W-:Y:S02]  /*11580*/  @!P2 IMAD.MOV.U32 R16, RZ, RZ, R27 ;  /* 0x000000ffff10a224 */ /* 0x000fe400078e001b */
[----:B------:R-:W-:Y:S01]  /*11590*/  VIADD R27, R53, 0x4 ;  /* 0x00000004351b7836 */ /* 0x000fe20000000000 */
[----:B------:R-:W-:Y:S01]  /*115a0*/  @!P2 FSEL R29, R29, R18, P0 ;  /* 0x000000121d1da208 */ /* 0x000fe20000000000 */
[----:B------:R-:W-:-:S03]  /*115b0*/  IMAD.MOV.U32 R14, RZ, RZ, R16 ;  /* 0x000000ffff0e7224 */ /* 0x000fc600078e0010 */
[----:B------:R-:W-:Y:S01]  /*115c0*/  @!P2 MOV R18, R29 ;  /* 0x0000001d0012a202 */ /* 0x000fe20000000f00 */
[----:B------:R-:W-:Y:S02]  /*115d0*/  IMAD.MOV.U32 R13, RZ, RZ, 0x2 ;  /* 0x00000002ff0d7424 */ /* 0x000fe400078e00ff */
[----:B------:R-:W-:-:S07]  /*115e0*/  IMAD.MOV.U32 R28, RZ, RZ, R17 ;  /* 0x000000ffff1c7224 */ /* 0x000fce00078e0011 */
[----:B------:R-:W-:Y:S05]  /*115f0*/  WARPSYNC.COLLECTIVE R15, `(.L_x_600) ;  /* 0x000000000f087348 */ /* 0x000fea0003c00000 */
[----:B------:R0:W1:Y:S02]  /*11600*/  SHFL.DOWN P5, R17, R14, R13, R12 ;  /* 0x0800000d0e117389 */ /* 0x00006400000a000c */
[----:B01----:R-:W-:Y:S05]  /*11610*/  ENDCOLLECTIVE ;  /* 0x000000000000791b */ /* 0x003fea0003800000 */
.L_x_600:
[----:B------:R-:W-:-:S05]  /*11620*/  @!P2 SEL R28, R28, R19, P0 ;  /* 0x000000131c1ca207 */ /* 0x000fca0000000000 */
[----:B------:R-:W-:Y:S01]  /*11630*/  @!P2 IMAD.MOV.U32 R19, RZ, RZ, R28 ;  /* 0x000000ffff13a224 */ /* 0x000fe200078e001c */
[----:B------:R-:W-:Y:S01]  /*11640*/  ISETP.GT.AND P2, PT, R26, R12, PT ;  /* 0x0000000c1a00720c */ /* 0x000fe20003f44270 */
[----:B------:R-:W-:Y:S02]  /*11650*/  VIADD R28, R53, 0x8 ;  /* 0x00000008351c7836 */ /* 0x000fe40000000000 */
[----:B------:R-:W-:Y:S02]  /*11660*/  IMAD.MOV.U32 R14, RZ, RZ, R18 ;  /* 0x000000ffff0e7224 */ /* 0x000fe400078e0012 */
[----:B------:R-:W-:-:S08]  /*11670*/  IMAD.MOV.U32 R29, RZ, RZ, R17 ;  /* 0x000000ffff1d7224 */ /* 0x000fd000078e0011 */
[----:B------:R-:W-:Y:S05]  /*11680*/  WARPSYNC.COLLECTIVE R15, `(.L_x_601) ;  /* 0x000000000f087348 */ /* 0x000fea0003c00000 */
[----:B------:R0:W1:Y:S02]  /*11690*/  SHFL.DOWN P5, R17, R14, R13, R12 ;  /* 0x0800000d0e117389 */ /* 0x00006400000a000c */
[----:B01----:R-:W-:Y:S05]  /*116a0*/  ENDCOLLECTIVE ;  /* 0x000000000000791b */ /* 0x003fea0003800000 */
.L_x_601:
[----:B------:R-:W-:Y:S02]  /*116b0*/  @!P2 IMAD.IADD R29, R16, 0x1, R29 ;  /* 0x00000001101da824 */ /* 0x000fe400078e021d */
[----:B------:R-:W-:Y:S01]  /*116c0*/  IMAD.MOV.U32 R14, RZ, RZ, R19 ;  /* 0x000000ffff0e7224 */ /* 0x000fe200078e0013 */
[----:B------:R-:W-:-:S07]  /*116d0*/  MOV R31, R17 ;  /* 0x00000011001f7202 */ /* 0x000fce0000000f00 */
[----:B------:R-:W-:Y:S05]  /*116e0*/  WARPSYNC.COLLECTIVE R15, `(.L_x_602) ;  /* 0x000000000f087348 */ /* 0x000fea0003c00000 */
[----:B------:R0:W1:Y:S02]  /*116f0*/  SHFL.DOWN P5, R17, R14, R13, R12 ;  /* 0x0800000d0e117389 */ /* 0x00006400000a000c */
[----:B01----:R-:W-:Y:S05]  /*11700*/  ENDCOLLECTIVE ;  /* 0x000000000000791b */ /* 0x003fea0003800000 */
.L_x_602:
[----:B------:R-:W-:-:S04]  /*11710*/  @!P2 FSETP.GEU.AND P0, PT, R18, R31, PT ;  /* 0x0000001f1200a20b */ /* 0x000fc80003f0e000 */
[----:B------:R-:W-:Y:S02]  /*11720*/  @!P2 ISETP.EQ.AND P0, PT, R16, RZ, !P0 ;  /* 0x000000ff1000a20c */ /* 0x000fe40004702270 */
[----:B------:R-:W-:Y:S02]  /*11730*/  @!P2 MOV R16, R29 ;  /* 0x0000001d0010a202 */ /* 0x000fe40000000f00 */
[----:B------:R-:W-:-:S03]  /*11740*/  @!P2 FSEL R31, R31, R18, P0 ;  /* 0x000000121f1fa208 */ /* 0x000fc60000000000 */
[----:B------:R-:W-:Y:S02]  /*11750*/  IMAD.MOV.U32 R14, RZ, RZ, R16 ;  /* 0x000000ffff0e7224 */ /* 0x000fe400078e0010 */
[----:B------:R-:W-:Y:S02]  /*11760*/  IMAD.MOV.U32 R13, RZ, RZ, 0x4 ;  /* 0x00000004ff0d7424 */ /* 0x000fe400078e00ff */
[----:B------:R-:W-:Y:S01]  /*11770*/  @!P2 IMAD.MOV.U32 R18, RZ, RZ, R31 ;  /* 0x000000ffff12a224 */ /* 0x000fe200078e001f */
[----:B------:R-:W-:-:S05]  /*11780*/  @!P2 SEL R17, R17, R19, P0 ;  /* 0x000000131111a207 */ /* 0x000fca0000000000 */
[----:B------:R-:W-:Y:S01]  /*11790*/  @!P2 IMAD.MOV.U32 R19, RZ, RZ, R17 ;  /* 0x000000ffff13a224 */ /* 0x000fe200078e0011 */
[----:B------:R-:W-:-:S13]  /*117a0*/  ISETP.GT.AND P2, PT, R27, R12, PT ;  /* 0x0000000c1b00720c */ /* 0x000fda0003f44270 */
[----:B------:R-:W-:Y:S05]  /*117b0*/  WARPSYNC.COLLECTIVE R15, `(.L_x_603) ;  /* 0x000000000f087348 */ /* 0x000fea0003c00000 */
[----:B------:R0:W1:Y:S02]  /*117c0*/  SHFL.DOWN P5, R17, R14, R13, R12 ;  /* 0x0800000d0e117389 */ /* 0x00006400000a000c */
[----:B01----:R-:W-:Y:S05]  /*117d0*/  ENDCOLLECTIVE ;  /* 0x000000000000791b */ /* 0x003fea0003800000 */
.L_x_603:
[----:B------:R-:W-:Y:S01]  /*117e0*/  IMAD.MOV.U32 R14, RZ, RZ, R18 ;  /* 0x000000ffff0e7224 */ /* 0x000fe200078e0012 */
[----:B------:R-:W-:-:S07]  /*117f0*/  MOV R29, R17 ;  /* 0x00000011001d7202 */ /* 0x000fce0000000f00 */
[----:B------:R-:W-:Y:S05]  /*11800*/  WARPSYNC.COLLECTIVE R15, `(.L_x_604) ;  /* 0x000000000f087348 */ /* 0x000fea0003c00000 */
[----:B------:R0:W1:Y:S02]  /*11810*/  SHFL.DOWN P5, R17, R14, R13, R12 ;  /* 0x0800000d0e117389 */ /* 0x00006400000a000c */
[----:B01----:R-:W-:Y:S05]  /*11820*/  ENDCOLLECTIVE ;  /* 0x000000000000791b */ /* 0x003fea0003800000 */
.L_x_604:
[----:B------:R-:W-:Y:S02]  /*11830*/  @!P2 IMAD.IADD R29, R16, 0x1, R29 ;  /* 0x00000001101da824 */ /* 0x000fe400078e021d */
[----:B------:R-:W-:Y:S02]  /*11840*/  IMAD.MOV.U32 R14, RZ, RZ, R19 ;  /* 0x000000ffff0e7224 */ /* 0x000fe400078e0013 */
[----:B------:R-:W-:-:S07]  /*11850*/  IMAD.MOV.U32 R31, RZ, RZ, R17 ;  /* 0x000000ffff1f7224 */ /* 0x000fce00078e0011 */
[----:B------:R-:W-:Y:S05]  /*11860*/  WARPSYNC.COLLECTIVE R15, `(.L_x_605) ;  /* 0x000000000f087348 */ /* 0x000fea0003c00000 */
[----:B------:R0:W1:Y:S02]  /*11870*/  SHFL.DOWN P5, R17, R14, R13, R12 ;  /* 0x0800000d0e117389 */ /* 0x00006400000a000c */
[----:B01----:R-:W-:Y:S05]  /*11880*/  ENDCOLLECTIVE ;  /* 0x000000000000791b */ /* 0x003fea0003800000 */
.L_x_605:
[----:B------:R-:W-:-:S04]  /*11890*/  @!P2 FSETP.GEU.AND P0, PT, R18, R31, PT ;  /* 0x0000001f1200a20b */ /* 0x000fc80003f0e000 */
[----:B------:R-:W-:Y:S01]  /*118a0*/  @!P2 ISETP.EQ.AND P0, PT, R16, RZ, !P0 ;  /* 0x000000ff1000a20c */ /* 0x000fe20004702270 */
[----:B------:R-:W-:-:S03]  /*118b0*/  @!P2 IMAD.MOV.U32 R16, RZ, RZ, R29 ;  /* 0x000000ffff10a224 */ /* 0x000fc600078e001d */
[----:B------:R-:W-:Y:S01]  /*118c0*/  @!P2 FSEL R31, R31, R18, P0 ;  /* 0x000000121f1fa208 */ /* 0x000fe20000000000 */
[----:B------:R-:W-:Y:S02]  /*118d0*/  HFMA2 R13, -RZ, RZ, 0, 4.76837158203125e-07 ;  /* 0x00000008ff0d7431 */ /* 0x000fe400000001ff */
[----:B------:R-:W-:Y:S02]  /*118e0*/  IMAD.MOV.U32 R14, RZ, RZ, R16 ;  /* 0x000000ffff0e7224 */ /* 0x000fe400078e0010 */
[----:B------:R-:W-:Y:S01]  /*118f0*/  @!P2 IMAD.MOV.U32 R18, RZ, RZ, R31 ;  /* 0x000000ffff12a224 */ /* 0x000fe200078e001f */
[----:B------:R-:W-:-:S04]  /*11900*/  @!P2 SEL R17, R17, R19, P0 ;  /* 0x000000131111a207 */ /* 0x000fc80000000000 */
[----:B------:R-:W-:-:S07]  /*11910*/  @!P2 MOV R19, R17 ;  /* 0x000000110013a202 */ /* 0x000fce0000000f00 */
[----:B------:R-:W-:Y:S05]  /*11920*/  WARPSYNC.COLLECTIVE R15, `(.L_x_606) ;  /* 0x000000000f087348 */ /* 0x000fea0003c00000 */
[----:B------:R0:W1:Y:S02]  /*11930*/  SHFL.DOWN P5, R17, R14, R13, R12 ;  /* 0x0800000d0e117389 */ /* 0x00006400000a000c */
[----:B01----:R-:W-:Y:S05]  /*11940*/  ENDCOLLECTIVE ;  /* 0x000000000000791b */ /* 0x003fea0003800000 */
.L_x_606:
[----:B------:R-:W-:Y:S01]  /*11950*/  ISETP.GT.AND P2, PT, R28, R12, PT ;  /* 0x0000000c1c00720c */ /* 0x000fe20003f44270 */
[----:B------:R-:W-:Y:S02]  /*11960*/  IMAD.MOV.U32 R14, RZ, RZ, R18 ;  /* 0x000000ffff0e7224 */ /* 0x000fe400078e0012 */
[----:B------:R-:W-:-:S10]  /*11970*/  IMAD.MOV.U32 R29, RZ, RZ, R17 ;  /* 0x000000ffff1d7224 */ /* 0x000fd400078e0011 */
[----:B------:R-:W-:Y:S05]  /*11980*/  WARPSYNC.COLLECTIVE R15, `(.L_x_607) ;  /* 0x000000000f087348 */ /* 0x000fea0003c00000 */
[----:B------:R0:W1:Y:S02]  /*11990*/  SHFL.DOWN P5, R17, R14, R13, R12 ;  /* 0x0800000d0e117389 */ /* 0x00006400000a000c */
[----:B01----:R-:W-:Y:S05]  /*119a0*/  ENDCOLLECTIVE ;  /* 0x000000000000791b */ /* 0x003fea0003800000 */
.L_x_607:
[----:B------:R-:W-:Y:S01]  /*119b0*/  @!P2 IMAD.IADD R29, R16, 0x1, R29 ;  /* 0x00000001101da824 */ /* 0x000fe200078e021d */
[----:B------:R-:W-:Y:S01]  /*119c0*/  MOV R14, R19 ;  /* 0x00000013000e7202 */ /* 0x000fe20000000f00 */
[----:B------:R-:W-:-:S07]  /*119d0*/  IMAD.MOV.U32 R31, RZ, RZ, R17 ;  /* 0x000000ffff1f7224 */ /* 0x000fce00078e0011 */
[----:B------:R-:W-:Y:S05]  /*119e0*/  WARPSYNC.COLLECTIVE R15, `(.L_x_608) ;  /* 0x000000000f087348 */ /* 0x000fea0003c00000 */
[----:B------:R0:W1:Y:S02]  /*119f0*/  SHFL.DOWN P5, R17, R14, R13, R12 ;  /* 0x0800000d0e117389 */ /* 0x00006400000a000c */
[----:B01----:R-:W-:Y:S05]  /*11a00*/  ENDCOLLECTIVE ;  /* 0x000000000000791b */ /* 0x003fea0003800000 */
.L_x_608:
[----:B------:R-:W-:-:S04]  /*11a10*/  @!P2 FSETP.GEU.AND P0, PT, R18, R31, PT ;  /* 0x0000001f1200a20b */ /* 0x000fc80003f0e000 */
[----:B------:R-:W-:Y:S01]  /*11a20*/  @!P2 ISETP.EQ.AND P0, PT, R16, RZ, !P0 ;  /* 0x000000ff1000a20c */ /* 0x000fe20004702270 */
[----:B------:R-:W-:Y:S01]  /*11a30*/  @!P2 IMAD.MOV.U32 R16, RZ, RZ, R29 ;  /* 0x000000ffff10a224 */ /* 0x000fe200078e001d */
[----:B------:R-:W-:Y:S02]  /*11a40*/  IADD3 R29, PT, PT, R53, 0x10, RZ ;  /* 0x00000010351d7810 */ /* 0x000fe40007ffe0ff */
[----:B------:R-:W-:Y:S02]  /*11a50*/  @!P2 FSEL R31, R31, R18, P0 ;  /* 0x000000121f1fa208 */ /* 0x000fe40000000000 */
[----:B------:R-:W-:Y:S01]  /*11a60*/  MOV R14, R16 ;  /* 0x00000010000e7202 */ /* 0x000fe20000000f00 */
        /* <DEDUP_REMOVED lines=8> */
.L_x_609:
[----:B------:R-:W-:Y:S02]  /*11af0*/  IMAD.MOV.U32 R14, RZ, RZ, R18 ;  /* 0x000000ffff0e7224 */ /* 0x000fe400078e0012 */
[----:B------:R-:W-:-:S07]  /*11b00*/  IMAD.MOV.U32 R31, RZ, RZ, R17 ;  /* 0x000000ffff1f7224 */ /* 0x000fce00078e0011 */
[----:B------:R-:W-:Y:S05]  /*11b10*/  WARPSYNC.COLLECTIVE R15, `(.L_x_610) ;  /* 0x000000000f087348 */ /* 0x000fea0003c00000 */
[----:B------:R0:W1:Y:S02]  /*11b20*/  SHFL.DOWN P5, R17, R14, R13, R12 ;  /* 0x0800000d0e117389 */ /* 0x00006400000a000c */
[----:B01----:R-:W-:Y:S05]  /*11b30*/  ENDCOLLECTIVE ;  /* 0x000000000000791b */ /* 0x003fea0003800000 */
.L_x_610:
[----:B------:R-:W-:Y:S02]  /*11b40*/  @!P2 IMAD.IADD R31, R16, 0x1, R31 ;  /* 0x00000001101fa824 */ /* 0x000fe400078e021f */
[----:B------:R-:W-:Y:S02]  /*11b50*/  IMAD.MOV.U32 R14, RZ, RZ, R19 ;  /* 0x000000ffff0e7224 */ /* 0x000fe400078e0013 */
[----:B------:R-:W-:-:S07]  /*11b60*/  IMAD.MOV.U32 R55, RZ, RZ, R17 ;  /* 0x000000ffff377224 */ /* 0x000fce00078e0011 */
[----:B------:R-:W-:Y:S05]  /*11b70*/  WARPSYNC.COLLECTIVE R15, `(.L_x_611) ;  /* 0x000000000f087348 */ /* 0x000fea0003c00000 */
[----:B------:R0:W1:Y:S02]  /*11b80*/  SHFL.DOWN P5, R17, R14, R13, R12 ;  /* 0x0800000d0e117389 */ /* 0x00006400000a000c */
[----:B01----:R-:W-:Y:S05]  /*11b90*/  ENDCOLLECTIVE ;  /* 0x000000000000791b */ /* 0x003fea0003800000 */
.L_x_611:
[----:B------:R-:W-:Y:S05]  /*11ba0*/  WARPSYNC.COLLECTIVE R15, `(.L_x_612) ;  /* 0x000000000f087348 */ /* 0x000fea0003c00000 */
[----:B------:R-:W-:Y:S01]  /*11bb0*/  VOTE.ALL P3, P3 ;  /* 0x0000000000ff7806 */ /* 0x000fe20001860000 */
[----:B------:R-:W-:-:S12]  /*11bc0*/  ENDCOLLECTIVE ;  /* 0x000000000000791b */ /* 0x000fd80003800000 */
.L_x_612:
[----:B------:R-:W-:-:S04]  /*11bd0*/  @!P2 FSETP.GEU.AND P0, PT, R18, R55, PT ;  /* 0x000000371200a20b */ /* 0x000fc80003f0e000 */
[----:B------:R-:W-:Y:S02]  /*11be0*/  @!P2 ISETP.EQ.AND P0, PT, R16, RZ, !P0 ;  /* 0x000000ff1000a20c */ /* 0x000fe40004702270 */
[----:B------:R-:W-:Y:S02]  /*11bf0*/  @!P2 MOV R16, R31 ;  /* 0x0000001f0010a202 */ /* 0x000fe40000000f00 */
[----:B------:R-:W-:-:S05]  /*11c00*/  @!P2 FSEL R55, R55, R18, P0 ;  /* 0x000000123737a208 */ /* 0x000fca0000000000 */
[----:B------:R-:W-:Y:S01]  /*11c10*/  @!P2 IMAD.MOV.U32 R18, RZ, RZ, R55 ;  /* 0x000000ffff12a224 */ /* 0x000fe200078e0037 */
[----:B------:R-:W-:-:S05]  /*11c20*/  @!P2 SEL R17, R17, R19, P0 ;  /* 0x000000131111a207 */ /* 0x000fca0000000000 */
[----:B------:R-:W-:Y:S01]  /*11c30*/  @!P2 IMAD.MOV.U32 R19, RZ, RZ, R17 ;  /* 0x000000ffff13a224 */ /* 0x000fe200078e0011 */
[----:B------:R-:W-:Y:S06]  /*11c40*/  BRA `(.L_x_613) ;  /* 0xffffff3800ec7947 */ /* 0x000fec000383ffff */
.L_x_449:
[----:B------:R-:W-:Y:S01]  /*11c50*/  BSSY B0, `(.L_x_614) ;  /* 0x0000006000007945 */ /* 0x000fe20003800000 */
[----:B------:R-:W-:Y:S01]  /*11c60*/  PLOP3.LUT P0, PT, P0, PT, PT, 0x8, 0x80 ;  /* 0x000000000080781c */ /* 0x000fe2000070e170 */
[----:B------:R-:W-:-:S12]  /*11c70*/  IMAD.MOV.U32 R15, RZ, RZ, -0x1 ;  /* 0xffffffffff0f7424 */ /* 0x000fd800078e00ff */
[----:B-1----:R-:W-:Y:S05]  /*11c80*/  WARPSYNC.COLLECTIVE R15, `(.L_x_615) ;  /* 0x000000000f087348 */ /* 0x002fea0003c00000 */
[----:B------:R-:W-:Y:S01]  /*11c90*/  VOTE.ANY P0, P0 ;  /* 0x0000000000ff7806 */ /* 0x000fe20000000100 */
[----:B-1----:R-:W-:-:S12]  /*11ca0*/  ENDCOLLECTIVE ;  /* 0x000000000000791b */ /* 0x002fd80003800000 */
.L_x_615:
[----:B------:R-:W-:Y:S05]  /*11cb0*/  BSYNC B0 ;  /* 0x0000000000007941 */ /* 0x000fea0003800000 */
.L_x_614:
[----:B------:R-:W-:Y:S05]  /*11cc0*/  BRA `(.L_x_616) ;  /* 0xffffff3c000c7947 */ /* 0x000fea000383ffff */
.L_x_454:
[----:B------:R-:W-:Y:S01]  /*11cd0*/  BSSY B0, `(.L_x_617) ;  /* 0x0000006000007945 */ /* 0x000fe20003800000 */
[----:B------:R-:W-:Y:S01]  /*11ce0*/  PLOP3.LUT P3, PT, P0, PT, PT, 0x8, 0x80 ;  /* 0x000000000080781c */ /* 0x000fe2000076e170 */
[----:B------:R-:W-:-:S12]  /*11cf0*/  IMAD.MOV.U32 R15, RZ, RZ, -0x1 ;  /* 0xffffffffff0f7424 */ /* 0x000fd800078e00ff */
[----:B012--5:R-:W-:Y:S05]  /*11d00*/  WARPSYNC.COLLECTIVE R15, `(.L_x_618) ;  /* 0x000000000f087348 */ /* 0x027fea0003c00000 */
[----:B------:R-:W-:Y:S01]  /*11d10*/  VOTE.ANY R15, PT, P3 ;  /* 0x00000000000f7806 */ /* 0x000fe200018e0100 */
[----:B012--5:R-:W-:Y:S06]  /*11d20*/  ENDCOLLECTIVE ;  /* 0x000000000000791b */ /* 0x027fec0003800000 */
.L_x_618:
[----:B------:R-:W-:Y:S05]  /*11d30*/  BSYNC B0 ;  /* 0x0000000000007941 */ /* 0x000fea0003800000 */
.L_x_617:
[----:B------:R-:W-:Y:S01]  /*11d40*/  LOP3.LUT R15, R15, 0x80000000, R54, 0xec, !PT ;  /* 0x800000000f0f7812 */ /* 0x000fe200078eec36 */
[----:B------:R-:W-:Y:S02]  /*11d50*/  HFMA2 R13, -RZ, RZ, 0, 5.9604644775390625e-08 ;  /* 0x00000001ff0d7431 */ /* 0x000fe400000001ff */
[--C-:B------:R-:W-:Y:S02]  /*11d60*/  IMAD.MOV.U32 R14, RZ, RZ, R52.reuse ;  /* 0x000000ffff0e7224 */ /* 0x100fe400078e0034 */
[----:B------:R-:W-:Y:S02]  /*11d70*/  IMAD.MOV.U32 R59, RZ, RZ, R52 ;  /* 0x000000ffff3b7224 */ /* 0x000fe400078e0034 */
        /* <DEDUP_REMOVED lines=8> */
.L_x_619:
[-C--:B------:R-:W-:Y:S02]  /*11e00*/  ISETP.GE.AND P0, PT, R53, R12.reuse, PT ;  /* 0x0000000c3500720c */ /* 0x080fe40003f06270 */
[----:B------:R-:W-:Y:S02]  /*11e10*/  ISETP.GT.AND P3, PT, R27, R12, PT ;  /* 0x0000000c1b00720c */ /* 0x000fe40003f64270 */
[----:B------:R-:W-:-:S09]  /*11e20*/  MOV R14, R55 ;  /* 0x00000037000e7202 */ /* 0x000fd20000000f00 */
[----:B------:R-:W-:-:S04]  /*11e30*/  @!P0 IMAD.IADD R17, R52, 0x1, R17 ;  /* 0x0000000134118824 */ /* 0x000fc800078e0211 */
[----:B------:R-:W-:-:S07]  /*11e40*/  @!P0 IMAD.MOV.U32 R59, RZ, RZ, R17 ;  /* 0x000000ffff3b8224 */ /* 0x000fce00078e0011 */
[----:B------:R-:W-:Y:S05]  /*11e50*/  WARPSYNC.COLLECTIVE R15, `(.L_x_620) ;  /* 0x000000000f087348 */ /* 0x000fea0003c00000 */
[----:B------:R0:W1:Y:S02]  /*11e60*/  SHFL.DOWN P5, R17, R14, R13, R12 ;  /* 0x0800000d0e117389 */ /* 0x00006400000a000c */
[----:B01----:R-:W-:Y:S05]  /*11e70*/  ENDCOLLECTIVE ;  /* 0x000000000000791b */ /* 0x003fea0003800000 */
.L_x_620:
[----:B------:R-:W-:Y:S02]  /*11e80*/  IMAD.MOV.U32 R14, RZ, RZ, R56 ;  /* 0x000000ffff0e7224 */ /* 0x000fe400078e0038 */
[----:B------:R-:W-:-:S07]  /*11e90*/  IMAD.MOV.U32 R60, RZ, RZ, R17 ;  /* 0x000000ffff3c7224 */ /* 0x000fce00078e0011 */
[----:B------:R-:W-:Y:S05]  /*11ea0*/  WARPSYNC.COLLECTIVE R15, `(.L_x_621) ;  /* 0x000000000f087348 */ /* 0x000fea0003c00000 */
[----:B------:R0:W1:Y:S02]  /*11eb0*/  SHFL.DOWN P5, R17, R14, R13, R12 ;  /* 0x0800000d0e117389 */ /* 0x00006400000a000c */
[----:B01----:R-:W-:Y:S05]  /*11ec0*/  ENDCOLLECTIVE ;  /* 0x000000000000791b */ /* 0x003fea0003800000 */
.L_x_621:
[----:B------:R-:W-:-:S04]  /*11ed0*/  @!P0 FSETP.GEU.AND P2, PT, R55, R60, PT ;  /* 0x0000003c3700820b */ /* 0x000fc80003f4e000 */
[----:B------:R-:W-:-:S04]  /*11ee0*/  @!P0 ISETP.EQ.AND P2, PT, R52, RZ, !P2 ;  /* 0x000000ff3400820c */ /* 0x000fc80005742270 */
        /* <DEDUP_REMOVED lines=8> */
.L_x_622:
[----:B------:R-:W-:Y:S02]  /*11f70*/  @!P0 SEL R57, R57, R56, P2 ;  /* 0x0000003839398207 */ /* 0x000fe40001000000 */
[----:B------:R-:W-:-:S03]  /*11f80*/  ISETP.GT.AND P2, PT, R26, R12, PT ;  /* 0x0000000c1a00720c */ /* 0x000fc60003f44270 */
[----:B------:R-:W-:Y:S02]  /*11f90*/  @!P0 IMAD.MOV.U32 R56, RZ, RZ, R57 ;  /* 0x000000ffff388224 */ /* 0x000fe400078e0039 */
[----:B------:R-:W-:Y:S02]  /*11fa0*/  IMAD.MOV.U32 R14, RZ, RZ, R55 ;  /* 0x000000ffff0e7224 */ /* 0x000fe400078e0037 */
[----:B------:R-:W-:-:S07]  /*11fb0*/  IMAD.MOV.U32 R57, RZ, RZ, R17 ;  /* 0x000000ffff397224 */ /* 0x000fce00078e0011 */
[----:B------:R-:W-:Y:S05]  /*11fc0*/  WARPSYNC.COLLECTIVE R15, `(.L_x_623) ;  /* 0x000000000f087348 */ /* 0x000fea0003c00000 */
[----:B------:R0:W1:Y:S02]  /*11fd0*/  SHFL.DOWN P5, R17, R14, R13, R12 ;  /* 0x0800000d0e117389 */ /* 0x00006400000a000c */
[----:B01----:R-:W-:Y:S05]  /*11fe0*/  ENDCOLLECTIVE ;  /* 0x000000000000791b */ /* 0x003fea0003800000 */
.L_x_623:
[----:B------:R-:W-:Y:S02]  /*11ff0*/  @!P2 IMAD.IADD R57, R59, 0x1, R57 ;  /* 0x000000013b39a824 */ /* 0x000fe400078e0239 */
[----:B------:R-:W-:Y:S01]  /*12000*/  IMAD.MOV.U32 R14, RZ, RZ, R56 ;  /* 0x000000ffff0e7224 */ /* 0x000fe200078e0038 */
[----:B------:R-:W-:-:S07]  /*12010*/  MOV R60, R17 ;  /* 0x00000011003c7202 */ /* 0x000fce0000000f00 */
[----:B------:R-:W-:Y:S05]  /*12020*/  WARPSYNC.COLLECTIVE R15, `(.L_x_624) ;  /* 0x000000000f087348 */ /* 0x000fea0003c00000 */
[----:B------:R0:W1:Y:S02]  /*12030*/  SHFL.DOWN P5, R17, R14, R13, R12 ;  /* 0x0800000d0e117389 */ /* 0x00006400000a000c */
[----:B01----:R-:W-:Y:S05]  /*12040*/  ENDCOLLECTIVE ;  /* 0x000000000000791b */ /* 0x003fea0003800000 */
.L_x_624:
        /* <DEDUP_REMOVED lines=8> */
[----:B------:R-:W-:-:S07]  /*120d0*/  @!P2 IMAD.MOV.U32 R56, RZ, RZ, R17 ;  /* 0x000000ffff38a224 */ /* 0x000fce00078e0011 */
[----:B------:R-:W-:Y:S05]  /*120e0*/  WARPSYNC.COLLECTIVE R15, `(.L_x_625) ;  /* 0x000000000f087348 */ /* 0x000fea0003c00000 */
[----:B------:R0:W1:Y:S02]  /*120f0*/  SHFL.DOWN P5, R17, R14, R13, R12 ;  /* 0x0800000d0e117389 */ /* 0x00006400000a000c */
[----:B01----:R-:W-:Y:S05]  /*12100*/  ENDCOLLECTIVE ;  /* 0x000000000000791b */ /* 0x003fea0003800000 */
.L_x_625:
[----:B------:R-:W-:Y:S02]  /*12110*/  IMAD.MOV.U32 R14, RZ, RZ, R55 ;  /* 0x000000ffff0e7224 */ /* 0x000fe400078e0037 */
[----:B------:R-:W-:-:S07]  /*12120*/  IMAD.MOV.U32 R57, RZ, RZ, R17 ;  /* 0x000000ffff397224 */ /* 0x000fce00078e0011 */
[----:B------:R-:W-:Y:S05]  /*12130*/  WARPSYNC.COLLECTIVE R15, `(.L_x_626) ;  /* 0x000000000f087348 */ /* 0x000fea0003c00000 */
[----:B------:R0:W1:Y:S02]  /*12140*/  SHFL.DOWN P5, R17, R14, R13, R12 ;  /* 0x0800000d0e117389 */ /* 0x00006400000a000c */
[----:B01----:R-:W-:Y:S05]  /*12150*/  ENDCOLLECTIVE ;  /* 0x000000000000791b */ /* 0x003fea0003800000 */
.L_x_626:
[----:B------:R-:W-:Y:S02]  /*12160*/  @!P3 IMAD.IADD R57, R59, 0x1, R57 ;  /* 0x000000013b39b824 */ /* 0x000fe400078e0239 */
[----:B------:R-:W-:Y:S01]  /*12170*/  IMAD.MOV.U32 R14, RZ, RZ, R56 ;  /* 0x000000ffff0e7224 */ /* 0x000fe200078e0038 */
[----:B------:R-:W-:-:S07]  /*12180*/  MOV R60, R17 ;  /* 0x00000011003c7202 */ /* 0x000fce0000000f00 */
[----:B------:R-:W-:Y:S05]  /*12190*/  WARPSYNC.COLLECTIVE R15, `(.L_x_627) ;  /* 0x000000000f087348 */ /* 0x000fea0003c00000 */
[----:B------:R0:W1:Y:S02]  /*121a0*/  SHFL.DOWN P5, R17, R14, R13, R12 ;  /* 0x0800000d0e117389 */ /* 0x00006400000a000c */
[----:B01----:R-:W-:Y:S05]  /*121b0*/  ENDCOLLECTIVE ;  /* 0x000000000000791b */ /* 0x003fea0003800000 */
.L_x_627:
[----:B------:R-:W-:-:S04]  /*121c0*/  @!P3 FSETP.GEU.AND P2, PT, R55, R60, PT ;  /* 0x0000003c3700b20b */ /* 0x000fc80003f4e000 */
[----:B------:R-:W-:Y:S02]  /*121d0*/  @!P3 ISETP.EQ.AND P0, PT, R59, RZ, !P2 ;  /* 0x000000ff3b00b20c */ /* 0x000fe40005702270 */
[----:B------:R-:W-:Y:S02]  /*121e0*/  @!P3 MOV R59, R57 ;  /* 0x00000039003bb202 */ /* 0x000fe40000000f00 */
[----:B------:R-:W-:Y:S02]  /*121f0*/  @!P3 FSEL R60, R60, R55, P0 ;  /* 0x000000373c3cb208 */ /* 0x000fe40000000000 */
[----:B------:R-:W-:Y:S01]  /*12200*/  ISETP.GT.AND P2, PT, R28, R12, PT ;  /* 0x0000000c1c00720c */ /* 0x000fe20003f44270 */
[----:B------:R-:W-:Y:S02]  /*12210*/  IMAD.MOV.U32 R14, RZ, RZ, R59 ;  /* 0x000000ffff0e7224 */ /* 0x000fe400078e003b */
[----:B------:R-:W-:Y:S02]  /*12220*/  IMAD.MOV.U32 R13, RZ, RZ, 0x8 ;  /* 0x00000008ff0d7424 */ /* 0x000fe400078e00ff */
[----:B------:R-:W-:Y:S01]  /*12230*/  @!P3 IMAD.MOV.U32 R55, RZ, RZ, R60 ;  /* 0x000000ffff37b224 */ /* 0x000fe200078e003c */
[----:B------:R-:W-:-:S05]  /*12240*/  @!P3 SEL R17, R17, R56, P0 ;  /* 0x000000381111b207 */ /* 0x000fca0000000000 */
[----:B------:R-:W-:Y:S01]  /*12250*/  @!P3 IMAD.MOV.U32 R56, RZ, RZ, R17 ;  /* 0x000000ffff38b224 */ /* 0x000fe200078e0011 */
[----:B------:R-:W-:-:S13]  /*12260*/  ISETP.NE.AND P3, PT, R31, 0x65, PT ;  /* 0x000000651f00780c */ /* 0x000fda0003f65270 */
[----:B------:R-:W-:Y:S05]  /*12270*/  WARPSYNC.COLLECTIVE R15, `(.L_x_628) ;  /* 0x000000000f087348 */ /* 0x000fea0003c00000 */
[----:B------:R0:W1:Y:S02]  /*12280*/  SHFL.DOWN P5, R17, R14, R13, R12 ;  /* 0x0800000d0e117389 */ /* 0x00006400000a000c */
[----:B01----:R-:W-:Y:S05]  /*12290*/  ENDCOLLECTIVE ;  /* 0x000000000000791b */ /* 0x003fea0003800000 */
.L_x_628:
[----:B------:R-:W-:Y:S02]  /*122a0*/  IMAD.MOV.U32 R14, RZ, RZ, R55 ;  /* 0x000000ffff0e7224 */ /* 0x000fe400078e0037 */
[----:B------:R-:W-:-:S07]  /*122b0*/  IMAD.MOV.U32 R57, RZ, RZ, R17 ;  /* 0x000000ffff397224 */ /* 0x000fce00078e0011 */
[----:B------:R-:W-:Y:S05]  /*122c0*/  WARPSYNC.COLLECTIVE R15, `(.L_x_629) ;  /* 0x000000000f087348 */ /* 0x000fea0003c00000 */
[----:B------:R0:W1:Y:S02]  /*122d0*/  SHFL.DOWN P5, R17, R14, R13, R12 ;  /* 0x0800000d0e117389 */ /* 0x00006400000a000c */
[----:B01----:R-:W-:Y:S05]  /*122e0*/  ENDCOLLECTIVE ;  /* 0x000000000000791b */ /* 0x003fea0003800000 */
.L_x_629:
[----:B------:R-:W-:Y:S02]  /*122f0*/  @!P2 IMAD.IADD R57, R59, 0x1, R57 ;  /* 0x000000013b39a824 */ /* 0x000fe400078e0239 */
[----:B------:R-:W-:Y:S01]  /*12300*/  IMAD.MOV.U32 R14, RZ, RZ, R56 ;  /* 0x000000ffff0e7224 */ /* 0x000fe200078e0038 */
[----:B------:R-:W-:-:S07]  /*12310*/  MOV R60, R17 ;  /* 0x00000011003c7202 */ /* 0x000fce0000000f00 */
[----:B------:R-:W-:Y:S05]  /*12320*/  WARPSYNC.COLLECTIVE R15, `(.L_x_630) ;  /* 0x000000000f087348 */ /* 0x000fea0003c00000 */
[----:B------:R0:W1:Y:S02]  /*12330*/  SHFL.DOWN P5, R17, R14, R13, R12 ;  /* 0x0800000d0e117389 */ /* 0x00006400000a000c */
[----:B01----:R-:W-:Y:S05]  /*12340*/  ENDCOLLECTIVE ;  /* 0x000000000000791b */ /* 0x003fea0003800000 */
.L_x_630:
        /* <DEDUP_REMOVED lines=13> */
.L_x_631:
[----:B------:R-:W-:Y:S02]  /*12420*/  IMAD.MOV.U32 R14, RZ, RZ, R55 ;  /* 0x000000ffff0e7224 */ /* 0x000fe400078e0037 */
[----:B------:R-:W-:-:S07]  /*12430*/  IMAD.MOV.U32 R57, RZ, RZ, R17 ;  /* 0x000000ffff397224 */ /* 0x000fce00078e0011 */
[----:B------:R-:W-:Y:S05]  /*12440*/  WARPSYNC.COLLECTIVE R15, `(.L_x_632) ;  /* 0x000000000f087348 */ /* 0x000fea0003c00000 */
[----:B------:R0:W1:Y:S02]  /*12450*/  SHFL.DOWN P5, R17, R14, R13, R12 ;  /* 0x0800000d0e117389 */ /* 0x00006400000a000c */
[----:B01----:R-:W-:Y:S05]  /*12460*/  ENDCOLLECTIVE ;  /* 0x000000000000791b */ /* 0x003fea0003800000 */
.L_x_632:
[----:B------:R-:W-:Y:S02]  /*12470*/  @!P2 IMAD.IADD R57, R59, 0x1, R57 ;  /* 0x000000013b39a824 */ /* 0x000fe400078e0239 */
[----:B------:R-:W-:Y:S01]  /*12480*/  IMAD.MOV.U32 R14, RZ, RZ, R56 ;  /* 0x000000ffff0e7224 */ /* 0x000fe200078e0038 */
[----:B------:R-:W-:-:S07]  /*12490*/  MOV R60, R17 ;  /* 0x00000011003c7202 */ /* 0x000fce0000000f00 */
[----:B------:R-:W-:Y:S05]  /*124a0*/  WARPSYNC.COLLECTIVE R15, `(.L_x_633) ;  /* 0x000000000f087348 */ /* 0x000fea0003c00000 */
[----:B------:R0:W1:Y:S02]  /*124b0*/  SHFL.DOWN P5, R17, R14, R13, R12 ;  /* 0x0800000d0e117389 */ /* 0x00006400000a000c */
[----:B01----:R-:W-:Y:S05]  /*124c0*/  ENDCOLLECTIVE ;  /* 0x000000000000791b */ /* 0x003fea0003800000 */
.L_x_633:
[----:B------:R-:W-:Y:S05]  /*124d0*/  WARPSYNC.COLLECTIVE R15, `(.L_x_634) ;  /* 0x000000000f087348 */ /* 0x000fea0003c00000 */
[----:B------:R-:W-:Y:S01]  /*124e0*/  VOTE.ALL P3, P3 ;  /* 0x0000000000ff7806 */ /* 0x000fe20001860000 */
[----:B------:R-:W-:-:S12]  /*124f0*/  ENDCOLLECTIVE ;  /* 0x000000000000791b */ /* 0x000fd80003800000 */
.L_x_634:
[----:B------:R-:W-:-:S04]  /*12500*/  @!P2 FSETP.GEU.AND P0, PT, R55, R60, PT ;  /* 0x0000003c3700a20b */ /* 0x000fc80003f0e000 */
[----:B------:R-:W-:Y:S02]  /*12510*/  @!P2 ISETP.EQ.AND P0, PT, R59, RZ, !P0 ;  /* 0x000000ff3b00a20c */ /* 0x000fe40004702270 */
[----:B------:R-:W-:Y:S02]  /*12520*/  @!P2 MOV R59, R57 ;  /* 0x00000039003ba202 */ /* 0x000fe40000000f00 */
[----:B------:R-:W-:-:S03]  /*12530*/  @!P2 FSEL R60, R60, R55, P0 ;  /* 0x000000373c3ca208 */ /* 0x000fc60000000000 */
[----:B------:R-:W-:Y:S02]  /*12540*/  IMAD.IADD R12, R59, 0x1, R16 ;  /* 0x000000013b0c7824 */ /* 0x000fe400078e0210 */
[----:B------:R-:W-:Y:S01]  /*12550*/  @!P2 IMAD.MOV.U32 R55, RZ, RZ, R60 ;  /* 0x000000ffff37a224 */ /* 0x000fe200078e003c */
[----:B------:R-:W-:-:S04]  /*12560*/  @!P2 SEL R17, R17, R56, P0 ;  /* 0x000000381111a207 */ /* 0x000fc80000000000 */
[----:B------:R-:W-:Y:S01]  /*12570*/  FSETP.GT.AND P0, PT, R55, R18, PT ;  /* 0x000000123700720b */ /* 0x000fe20003f04000 */
[----:B------:R-:W-:-:S03]  /*12580*/  @!P2 IMAD.MOV.U32 R56, RZ, RZ, R17 ;  /* 0x000000ffff38a224 */ /* 0x000fc600078e0011 */
[----:B------:R-:W-:Y:S01]  /*12590*/  ISETP.EQ.AND P0, PT, R16, RZ, P0 ;  /* 0x000000ff1000720c */ /* 0x000fe20000702270 */
[----:B------:R-:W-:-:S03]  /*125a0*/  IMAD.MOV.U32 R16, RZ, RZ, R12 ;  /* 0x000000ffff107224 */ /* 0x000fc600078e000c */
[----:B------:R-:W-:Y:S02]  /*125b0*/  SEL R19, R56, R19, P0 ;  /* 0x0000001338137207 */ /* 0x000fe40000000000 */
[----:B------:R-:W-:Y:S01]  /*125c0*/  FSEL R18, R55, R18, P0 ;  /* 0x0000001237127208 */ /* 0x000fe20000000000 */
[----:B------:R-:W-:Y:S06]  /*125d0*/  BRA `(.L_x_635) ;  /* 0xffffff3800487947 */ /* 0x000fec000383ffff */
.L_x_548:
[----:B------:R-:W-:Y:S01]  /*125e0*/  BSSY B0, `(.L_x_636) ;  /* 0x0000006000007945 */ /* 0x000fe20003800000 */
[----:B------:R-:W-:Y:S01]  /*125f0*/  PLOP3.LUT P0, PT, P0, PT, PT, 0x8, 0x80 ;  /* 0x000000000080781c */ /* 0x000fe2000070e170 */
[----:B------:R-:W-:-:S12]  /*12600*/  IMAD.MOV.U32 R15, RZ, RZ, -0x1 ;  /* 0xffffffffff0f7424 */ /* 0x000fd800078e00ff */
[----:B---3--:R-:W-:Y:S05]  /*12610*/  WARPSYNC.COLLECTIVE R15, `(.L_x_637) ;  /* 0x000000000f087348 */ /* 0x008fea0003c00000 */
[----:B------:R-:W-:Y:S01]  /*12620*/  VOTE.ANY P0, P0 ;  /* 0x0000000000ff7806 */ /* 0x000fe20000000100 */
[----:B---3--:R-:W-:-:S12]  /*12630*/  ENDCOLLECTIVE ;  /* 0x000000000000791b */ /* 0x008fd80003800000 */
.L_x_637:
[----:B------:R-:W-:Y:S05]  /*12640*/  BSYNC B0 ;  /* 0x0000000000007941 */ /* 0x000fea0003800000 */
.L_x_636:
[----:B------:R-:W-:Y:S05]  /*12650*/  BRA `(.L_x_638) ;  /* 0xffffffb8003c7947 */ /* 0x000fea000383ffff */
.L_x_553:
[----:B------:R-:W2:Y:S01]  /*12660*/  S2R R34, SR_GEMASK ;  /* 0x0000000000227919 */ /* 0x000ea20000003c00 */
[----:B------:R-:W-:Y:S01]  /*12670*/  BSSY B0, `(.L_x_639) ;  /* 0x0000006000007945 */ /* 0x000fe20003800000 */
[----:B------:R-:W-:Y:S02]  /*12680*/  PLOP3.LUT P3, PT, P0, PT, PT, 0x8, 0x80 ;  /* 0x000000000080781c */ /* 0x000fe4000076e170 */
[----:B------:R-:W-:-:S11]  /*12690*/  MOV R15, 0xffffffff ;  /* 0xffffffff000f7802 */ /* 0x000fd60000000f00 */
[----:B0123-5:R-:W-:Y:S05]  /*126a0*/  WARPSYNC.COLLECTIVE R15, `(.L_x_640) ;  /* 0x000000000f087348 */ /* 0x02ffea0003c00000 */
[----:B------:R-:W-:Y:S01]  /*126b0*/  VOTE.ANY R15, PT, P3 ;  /* 0x00000000000f7806 */ /* 0x000fe200018e0100 */
[----:B0123-5:R-:W-:Y:S06]  /*126c0*/  ENDCOLLECTIVE ;  /* 0x000000000000791b */ /* 0x02ffec0003800000 */
.L_x_640:
[----:B------:R-:W-:Y:S05]  /*126d0*/  BSYNC B0 ;  /* 0x0000000000007941 */ /* 0x000fea0003800000 */
.L_x_639:
[----:B------:R-:W-:Y:S01]  /*126e0*/  LOP3.LUT R15, R15, 0x80000000, R34, 0xec, !PT ;  /* 0x800000000f0f7812 */ /* 0x000fe200078eec22 */
[----:B------:R-:W-:Y:S01]  /*126f0*/  IMAD.MOV.U32 R14, RZ, RZ, R32 ;  /* 0x000000ffff0e7224 */ /* 0x000fe200078e0020 */
[----:B------:R-:W-:Y:S01]  /*12700*/  ISETP.NE.AND P3, PT, R39, 0x65, PT ;  /* 0x000000652700780c */ /* 0x000fe20003f65270 */
[----:B------:R-:W-:Y:S02]  /*12710*/  IMAD.MOV.U32 R13, RZ, RZ, 0x1 ;  /* 0x00000001ff0d7424 */ /* 0x000fe400078e00ff */
        /* <DEDUP_REMOVED lines=8> */
.L_x_641:
[----:B------:R-:W-:Y:S01]  /*127a0*/  ISETP.GE.AND P4, PT, R47, R12, PT ;  /* 0x0000000c2f00720c */ /* 0x000fe20003f86270 */
[----:B------:R-:W-:Y:S01]  /*127b0*/  IMAD.MOV.U32 R14, RZ, RZ, R30 ;  /* 0x000000ffff0e7224 */ /* 0x000fe200078e001e */
[----:B------:R-:W-:-:S11]  /*127c0*/  MOV R37, R17 ;  /* 0x0000001100257202 */ /* 0x000fd60000000f00 */
[----:B------:R-:W-:Y:S05]  /*127d0*/  WARPSYNC.COLLECTIVE R15, `(.L_x_642) ;  /* 0x000000000f087348 */ /* 0x000fea0003c00000 */
[----:B------:R0:W1:Y:S02]  /*127e0*/  SHFL.DOWN P5, R17, R14, R13, R12 ;  /* 0x0800000d0e117389 */ /* 0x00006400000a000c */
[----:B01----:R-:W-:Y:S05]  /*127f0*/  ENDCOLLECTIVE ;  /* 0x000000000000791b */ /* 0x003fea0003800000 */
.L_x_642:
[----:B------:R-:W-:Y:S01]  /*12800*/  @!P4 IADD3 R37, PT, PT, R32, R37, RZ ;  /* 0x000000252025c210 */ /* 0x000fe20007ffe0ff */
[----:B------:R-:W-:Y:S01]  /*12810*/  IMAD.MOV.U32 R14, RZ, RZ, R31 ;  /* 0x000000ffff0e7224 */ /* 0x000fe200078e001f */
[----:B------:R-:W-:-:S04]  /*12820*/  @!P4 FSETP.GEU.AND P0, PT, R30, R17, PT ;  /* 0x000000111e00c20b */ /* 0x000fc80003f0e000 */
[----:B------:R-:W-:Y:S01]  /*12830*/  @!P4 ISETP.EQ.AND P0, PT, R32, RZ, !P0 ;  /* 0x000000ff2000c20c */ /* 0x000fe20004702270 */
[----:B------:R-:W-:-:S03]  /*12840*/  @!P4 IMAD.MOV.U32 R32, RZ, RZ, R37 ;  /* 0x000000ffff20c224 */ /* 0x000fc600078e0025 */
[----:B------:R-:W-:-:S05]  /*12850*/  @!P4 FSEL R17, R17, R30, P0 ;  /* 0x0000001e1111c208 */ /* 0x000fca0000000000 */
[----:B------:R-:W-:-:S07]  /*12860*/  @!P4 IMAD.MOV.U32 R30, RZ, RZ, R17 ;  /* 0x000000ffff1ec224 */ /* 0x000fce00078e0011 */
[----:B------:R-:W-:Y:S05]  /*12870*/  WARPSYNC.COLLECTIVE R15, `(.L_x_643) ;  /* 0x000000000f087348 */ /* 0x000fea0003c00000 */
[----:B------:R0:W1:Y:S02]  /*12880*/  SHFL.DOWN P5, R17, R14, R13, R12 ;  /* 0x0800000d0e117389 */ /* 0x00006400000a000c */
[----:B01----:R-:W-:Y:S05]  /*12890*/  ENDCOLLECTIVE ;  /* 0x000000000000791b */ /* 0x003fea0003800000 */
.L_x_643:
[----:B------:R-:W-:Y:S02]  /*128a0*/  IMAD.MOV.U32 R14, RZ, RZ, R32 ;  /* 0x000000ffff0e7224 */ /* 0x000fe400078e0020 */
[----:B------:R-:W-:Y:S02]  /*128b0*/  IMAD.MOV.U32 R13, RZ, RZ, 0x2 ;  /* 0x00000002ff0d7424 */ /* 0x000fe400078e00ff */
[----:B------:R-:W-:-:S07]  /*128c0*/  IMAD.MOV.U32 R36, RZ, RZ, R17 ;  /* 0x000000ffff247224 */ /* 0x000fce00078e0011 */
[----:B------:R-:W-:Y:S05]  /*128d0*/  WARPSYNC.COLLECTIVE R15, `(.L_x_644) ;  /* 0x000000000f087348 */ /* 0x000fea0003c00000 */
[----:B------:R0:W1:Y:S02]  /*128e0*/  SHFL.DOWN P5, R17, R14, R13, R12 ;  /* 0x0800000d0e117389 */ /* 0x00006400000a000c */
[----:B01----:R-:W-:Y:S05]  /*128f0*/  ENDCOLLECTIVE ;  /* 0x000000000000791b */ /* 0x003fea0003800000 */
.L_x_644:
[----:B------:R-:W-:-:S05]  /*12900*/  @!P4 SEL R36, R36, R31, P0 ;  /* 0x0000001f2424c207 */ /* 0x000fca0000000000 */
[----:B------:R-:W-:Y:S01]  /*12910*/  @!P4 IMAD.MOV.U32 R31, RZ, RZ, R36 ;  /* 0x000000ffff1fc224 */ /* 0x000fe200078e0024 */
[----:B------:R-:W-:Y:S01]  /*12920*/  ISETP.GT.AND P4, PT, R35, R12, PT ;  /* 0x0000000c2300720c */ /* 0x000fe20003f84270 */
[----:B------:R-:W-:Y:S01]  /*12930*/  VIADD R36, R47, 0x4 ;  /* 0x000000042f247836 */ /* 0x000fe20000000000 */
[----:B------:R-:W-:Y:S01]  /*12940*/  MOV R14, R30 ;  /* 0x0000001e000e7202 */ /* 0x000fe20000000f00 */
[----:B------:R-:W-:-:S10]  /*12950*/  IMAD.MOV.U32 R37, RZ, RZ, R17 ;  /* 0x000000ffff257224 */ /* 0x000fd400078e0011 */
[----:B------:R-:W-:Y:S05]  /*12960*/  WARPSYNC.COLLECTIVE R15, `(.L_x_645) ;  /* 0x000000000f087348 */ /* 0x000fea0003c00000 */
[----:B------:R0:W1:Y:S02]  /*12970*/  SHFL.DOWN P5, R17, R14, R13, R12 ;  /* 0x0800000d0e117389 */ /* 0x00006400000a000c */
[----:B01----:R-:W-:Y:S05]  /*12980*/  ENDCOLLECTIVE ;  /* 0x000000000000791b */ /* 0x003fea0003800000 */
.L_x_645:
[----:B------:R-:W-:Y:S02]  /*12990*/  @!P4 IMAD.IADD R37, R32, 0x1, R37 ;  /* 0x000000012025c824 */ /* 0x000fe400078e0225 */
        /* <DEDUP_REMOVED lines=9> */
.L_x_646:
[----:B------:R-:W-:Y:S02]  /*12a30*/  HFMA2 R13, -RZ, RZ, 0, 2.384185791015625e-07 ;  /* 0x00000004ff0d7431 */ /* 0x000fe400000001ff */
[----:B------:R-:W-:Y:S01]  /*12a40*/  IMAD.MOV.U32 R14, RZ, RZ, R32 ;  /* 0x000000ffff0e7224 */ /* 0x000fe200078e0020 */
[----:B------:R-:W-:-:S07]  /*12a50*/  MOV R38, R17 ;  /* 0x0000001100267202 */ /* 0x000fce0000000f00 */
[----:B------:R-:W-:Y:S05]  /*12a60*/  WARPSYNC.COLLECTIVE R15, `(.L_x_647) ;  /* 0x000000000f087348 */ /* 0x000fea0003c00000 */
[----:B------:R0:W1:Y:S02]  /*12a70*/  SHFL.DOWN P5, R17, R14, R13, R12 ;  /* 0x0800000d0e117389 */ /* 0x00006400000a000c */
[----:B01----:R-:W-:Y:S05]  /*12a80*/  ENDCOLLECTIVE ;  /* 0x000000000000791b */ /* 0x003fea0003800000 */
.L_x_647:
[----:B------:R-:W-:-:S05]  /*12a90*/  @!P4 SEL R38, R38, R31, P0 ;  /* 0x0000001f2626c207 */ /* 0x000fca0000000000 */
[----:B------:R-:W-:Y:S01]  /*12aa0*/  @!P4 IMAD.MOV.U32 R31, RZ, RZ, R38 ;  /* 0x000000ffff1fc224 */ /* 0x000fe200078e0026 */
[----:B------:R-:W-:Y:S01]  /*12ab0*/  ISETP.GT.AND P4, PT, R36, R12, PT ;  /* 0x0000000c2400720c */ /* 0x000fe20003f84270 */
[----:B------:R-:W-:Y:S02]  /*12ac0*/  IMAD.MOV.U32 R14, RZ, RZ, R30 ;  /* 0x000000ffff0e7224 */ /* 0x000fe400078e001e */
[----:B------:R-:W-:-:S10]  /*12ad0*/  IMAD.MOV.U32 R37, RZ, RZ, R17 ;  /* 0x000000ffff257224 */ /* 0x000fd400078e0011 */
[----:B------:R-:W-:Y:S05]  /*12ae0*/  WARPSYNC.COLLECTIVE R15, `(.L_x_648) ;  /* 0x000000000f087348 */ /* 0x000fea0003c00000 */
[----:B------:R0:W1:Y:S02]  /*12af0*/  SHFL.DOWN P5, R17, R14, R13, R12 ;  /* 0x0800000d0e117389 */ /* 0x00006400000a000c */
[----:B01----:R-:W-:Y:S05]  /*12b00*/  ENDCOLLECTIVE ;  /* 0x000000000000791b */ /* 0x003fea0003800000 */
.L_x_648:
[----:B------:R-:W-:Y:S02]  /*12b10*/  MOV R14, R31 ;  /* 0x0000001f000e7202 */ /* 0x000fe40000000f00 */
[----:B------:R-:W-:-:S04]  /*12b20*/  @!P4 FSETP.GEU.AND P0, PT, R30, R17, PT ;  /* 0x000000111e00c20b */ /* 0x000fc80003f0e000 */
[----:B------:R-:W-:-:S04]  /*12b30*/  @!P4 ISETP.EQ.AND P0, PT, R32, RZ, !P0 ;  /* 0x000000ff2000c20c */ /* 0x000fc80004702270 */
[----:B------:R-:W-:-:S05]  /*12b40*/  @!P4 FSEL R17, R17, R30, P0 ;  /* 0x0000001e1111c208 */ /* 0x000fca0000000000 */
[----:B------:R-:W-:-:S07]  /*12b50*/  @!P4 IMAD.MOV.U32 R30, RZ, RZ, R17 ;  /* 0x000000ffff1ec224 */ /* 0x000fce00078e0011 */
[----:B------:R-:W-:Y:S05]  /*12b60*/  WARPSYNC.COLLECTIVE R15, `(.L_x_649) ;  /* 0x000000000f087348 */ /* 0x000fea0003c00000 */
[----:B------:R0:W1:Y:S02]  /*12b70*/  SHFL.DOWN P5, R17, R14, R13, R12 ;  /* 0x0800000d0e117389 */ /* 0x00006400000a000c */
[----:B01----:R-:W-:Y:S05]  /*12b80*/  ENDCOLLECTIVE ;  /* 0x000000000000791b */ /* 0x003fea0003800000 */
.L_x_649:
[----:B------:R-:W-:Y:S02]  /*12b90*/  IMAD.MOV.U32 R13, RZ, RZ, 0x8 ;  /* 0x00000008ff0d7424 */ /* 0x000fe400078e00ff */
[----:B------:R-:W-:Y:S02]  /*12ba0*/  IMAD.MOV.U32 R38, RZ, RZ, R17 ;  /* 0x000000ffff267224 */ /* 0x000fe400078e0011 */
[----:B------:R-:W-:Y:S01]  /*12bb0*/  @!P4 IMAD.IADD R17, R32, 0x1, R37 ;  /* 0x000000012011c824 */ /* 0x000fe200078e0225 */
[----:B------:R-:W-:Y:S02]  /*12bc0*/  IADD3 R37, PT, PT, R47, 0x8, RZ ;  /* 0x000000082f257810 */ /* 0x000fe40007ffe0ff */
[----:B------:R-:W-:Y:S01]  /*12bd0*/  @!P4 SEL R38, R38, R31, P0 ;  /* 0x0000001f2626c207 */ /* 0x000fe20000000000 */
[----:B------:R-:W-:-:S04]  /*12be0*/  @!P4 IMAD.MOV.U32 R32, RZ, RZ, R17 ;  /* 0x000000ffff20c224 */ /* 0x000fc800078e0011 */
[----:B------:R-:W-:Y:S01]  /*12bf0*/  @!P4 IMAD.MOV.U32 R31, RZ, RZ, R38 ;  /* 0x000000ffff1fc224 */ /* 0x000fe200078e0026 */
[----:B------:R-:W-:Y:S01]  /*12c00*/  MOV R14, R32 ;  /* 0x00000020000e7202 */ /* 0x000fe20000000f00 */
[----:B------:R-:W-:Y:S01]  /*12c10*/  VIADD R38, R47, 0x10 ;  /* 0x000000102f267836 */ /* 0x000fe20000000000 */
[----:B------:R-:W-:-:S13]  /*12c20*/  ISETP.GT.AND P4, PT, R37, R12, PT ;  /* 0x0000000c2500720c */ /* 0x000fda0003f84270 */
[----:B------:R-:W-:Y:S05]  /*12c30*/  WARPSYNC.COLLECTIVE R15, `(.L_x_650) ;  /* 0x000000000f087348 */ /* 0x000fea0003c00000 */
[----:B------:R0:W1:Y:S02]  /*12c40*/  SHFL.DOWN P5, R17, R14, R13, R12 ;  /* 0x0800000d0e117389 */ /* 0x00006400000a000c */
[----:B01----:R-:W-:Y:S05]  /*12c50*/  ENDCOLLECTIVE ;  /* 0x000000000000791b */ /* 0x003fea0003800000 */
.L_x_650:
[----:B------:R-:W-:Y:S02]  /*12c60*/  IMAD.MOV.U32 R14, RZ, RZ, R30 ;  /* 0x000000ffff0e7224 */ /* 0x000fe400078e001e */
[----:B------:R-:W-:-:S07]  /*12c70*/  IMAD.MOV.U32 R53, RZ, RZ, R17 ;  /* 0x000000ffff357224 */ /* 0x000fce00078e0011 */
[----:B------:R-:W-:Y:S05]  /*12c80*/  WARPSYNC.COLLECTIVE R15, `(.L_x_651) ;  /* 0x000000000f087348 */ /* 0x000fea0003c00000 */
[----:B------:R0:W1:Y:S02]  /*12c90*/  SHFL.DOWN P5, R17, R14, R13, R12 ;  /* 0x0800000d0e117389 */ /* 0x00006400000a000c */
[----:B01----:R-:W-:Y:S05]  /*12ca0*/  ENDCOLLECTIVE ;  /* 0x000000000000791b */ /* 0x003fea0003800000 */
.L_x_651:
[----:B------:R-:W-:Y:S02]  /*12cb0*/  @!P4 IMAD.IADD R53, R32, 0x1, R53 ;  /* 0x000000012035c824 */ /* 0x000fe400078e0235 */
[----:B------:R-:W-:Y:S02]  /*12cc0*/  IMAD.MOV.U32 R14, RZ, RZ, R31 ;  /* 0x000000ffff0e7224 */ /* 0x000fe400078e001f */
[----:B------:R-:W-:-:S07]  /*12cd0*/  IMAD.MOV.U32 R57, RZ, RZ, R17 ;  /* 0x000000ffff397224 */ /* 0x000fce00078e0011 */
[----:B------:R-:W-:Y:S05]  /*12ce0*/  WARPSYNC.COLLECTIVE R15, `(.L_x_652) ;  /* 0x000000000f087348 */ /* 0x000fea0003c00000 */
[----:B------:R0:W1:Y:S02]  /*12cf0*/  SHFL.DOWN P5, R17, R14, R13, R12 ;  /* 0x0800000d0e117389 */ /* 0x00006400000a000c */
[----:B01----:R-:W-:Y:S05]  /*12d00*/  ENDCOLLECTIVE ;  /* 0x000000000000791b */ /* 0x003fea0003800000 */
.L_x_652:
        /* <DEDUP_REMOVED lines=13> */
.L_x_653:
[----:B------:R-:W-:Y:S02]  /*12de0*/  IMAD.MOV.U32 R14, RZ, RZ, R30 ;  /* 0x000000ffff0e7224 */ /* 0x000fe400078e001e */
[----:B------:R-:W-:-:S07]  /*12df0*/  IMAD.MOV.U32 R53, RZ, RZ, R17 ;  /* 0x000000ffff357224 */ /* 0x000fce00078e0011 */
[----:B------:R-:W-:Y:S05]  /*12e00*/  WARPSYNC.COLLECTIVE R15, `(.L_x_654) ;  /* 0x000000000f087348 */ /* 0x000fea0003c00000 */
[----:B------:R0:W1:Y:S02]  /*12e10*/  SHFL.DOWN P5, R17, R14, R13, R12 ;  /* 0x0800000d0e117389 */ /* 0x00006400000a000c */
[----:B01----:R-:W-:Y:S05]  /*12e20*/  ENDCOLLECTIVE ;  /* 0x000000000000791b */ /* 0x003fea0003800000 */
.L_x_654:
[----:B------:R-:W-:Y:S02]  /*12e30*/  @!P4 IMAD.IADD R53, R32, 0x1, R53 ;  /* 0x000000012035c824 */ /* 0x000fe400078e0235 */
[----:B------:R-:W-:Y:S01]  /*12e40*/  IMAD.MOV.U32 R14, RZ, RZ, R31 ;  /* 0x000000ffff0e7224 */ /* 0x000fe200078e001f */
[----:B------:R-:W-:-:S07]  /*12e50*/  MOV R57, R17 ;  /* 0x0000001100397202 */ /* 0x000fce0000000f00 */
[----:B------:R-:W-:Y:S05]  /*12e60*/  WARPSYNC.COLLECTIVE R15, `(.L_x_655) ;  /* 0x000000000f087348 */ /* 0x000fea0003c00000 */
[----:B------:R0:W1:Y:S02]  /*12e70*/  SHFL.DOWN P5, R17, R14, R13, R12 ;  /* 0x0800000d0e117389 */ /* 0x00006400000a000c */
[----:B01----:R-:W-:Y:S05]  /*12e80*/  ENDCOLLECTIVE ;  /* 0x000000000000791b */ /* 0x003fea0003800000 */
.L_x_655:
[----:B------:R-:W-:Y:S05]  /*12e90*/  WARPSYNC.COLLECTIVE R15, `(.L_x_656) ;  /* 0x000000000f087348 */ /* 0x000fea0003c00000 */
[----:B------:R-:W-:Y:S01]  /*12ea0*/  VOTE.ALL P3, P3 ;  /* 0x0000000000ff7806 */ /* 0x000fe20001860000 */
[----:B------:R-:W-:-:S12]  /*12eb0*/  ENDCOLLECTIVE ;  /* 0x000000000000791b */ /* 0x000fd80003800000 */
.L_x_656:
[----:B------:R-:W-:-:S04]  /*12ec0*/  @!P4 FSETP.GEU.AND P0, PT, R30, R57, PT ;  /* 0x000000391e00c20b */ /* 0x000fc80003f0e000 */
[----:B------:R-:W-:Y:S01]  /*12ed0*/  @!P4 ISETP.EQ.AND P0, PT, R32, RZ, !P0 ;  /* 0x000000ff2000c20c */ /* 0x000fe20004702270 */
[----:B------:R-:W-:-:S03]  /*12ee0*/  @!P4 IMAD.MOV.U32 R32, RZ, RZ, R53 ;  /* 0x000000ffff20c224 */ /* 0x000fc600078e0035 */
[----:B------:R-:W-:-:S05]  /*12ef0*/  @!P4 FSEL R57, R57, R30, P0 ;  /* 0x0000001e3939c208 */ /* 0x000fca0000000000 */
[----:B------:R-:W-:Y:S01]  /*12f00*/  @!P4 IMAD.MOV.U32 R30, RZ, RZ, R57 ;  /* 0x000000ffff1ec224 */ /* 0x000fe200078e0039 */
[----:B------:R-:W-:-:S04]  /*12f10*/  @!P4 SEL R17, R17, R31, P0 ;  /* 0x0000001f1111c207 */ /* 0x000fc80000000000 */
[----:B------:R-:W-:Y:S01]  /*12f20*/  @!P4 MOV R31, R17 ;  /* 0x00000011001fc202 */ /* 0x000fe20000000f00 */
[----:B------:R-:W-:Y:S06]  /*12f30*/  BRA `(.L_x_657) ;  /* 0xffffffb400787947 */ /* 0x000fec000383ffff */
.L_x_555:
[----:B------:R-:W-:Y:S01]  /*12f40*/  BSSY B0, `(.L_x_658) ;  /* 0x0000006000007945 */ /* 0x000fe20003800000 */
[----:B------:R-:W-:Y:S01]  /*12f50*/  PLOP3.LUT P0, PT, P0, PT, PT, 0x8, 0x80 ;  /* 0x000000000080781c */ /* 0x000fe2000070e170 */
[----:B------:R-:W-:-:S12]  /*12f60*/  IMAD.MOV.U32 R15, RZ, RZ, -0x1 ;  /* 0xffffffffff0f7424 */ /* 0x000fd800078e00ff */
[----:B---3--:R-:W-:Y:S05]  /*12f70*/  WARPSYNC.COLLECTIVE R15, `(.L_x_659) ;  /* 0x000000000f087348 */ /* 0x008fea0003c00000 */
[----:B------:R-:W-:Y:S01]  /*12f80*/  VOTE.ANY P0, P0 ;  /* 0x0000000000ff7806 */ /* 0x000fe20000000100 */
[----:B---3--:R-:W-:-:S12]  /*12f90*/  ENDCOLLECTIVE ;  /* 0x000000000000791b */ /* 0x008fd80003800000 */
.L_x_659:
[----:B------:R-:W-:Y:S05]  /*12fa0*/  BSYNC B0 ;  /* 0x0000000000007941 */ /* 0x000fea0003800000 */
.L_x_658:
[----:B------:R-:W-:Y:S05]  /*12fb0*/  BRA `(.L_x_660) ;  /* 0xffffffb400907947 */ /* 0x000fea000383ffff */
.L_x_560:
[----:B------:R-:W-:Y:S01]  /*12fc0*/  BSSY B0, `(.L_x_661) ;  /* 0x0000007000007945 */ /* 0x000fe20003800000 */
[----:B------:R-:W-:Y:S01]  /*12fd0*/  ISETP.NE.AND P0, PT, R14, 0x65, PT ;  /* 0x000000650e00780c */ /* 0x000fe20003f05270 */
[----:B------:R-:W-:Y:S01]  /*12fe0*/  IMAD.MOV.U32 R15, RZ, RZ, -0x1 ;  /* 0xffffffffff0f7424 */ /* 0x000fe200078e00ff */
[----:B------:R-:W-:-:S13]  /*12ff0*/  PLOP3.LUT P3, PT, P3, PT, PT, 0x8, 0x80 ;  /* 0x000000000080781c */ /* 0x000fda0001f6e170 */
[----:B01-3-5:R-:W-:Y:S05]  /*13000*/  WARPSYNC.COLLECTIVE R15, `(.L_x_662) ;  /* 0x000000000f087348 */ /* 0x02bfea0003c00000 */
[----:B------:R-:W-:Y:S01]  /*13010*/  VOTE.ANY R15, PT, P3 ;  /* 0x00000000000f7806 */ /* 0x000fe200018e0100 */
[----:B01-3-5:R-:W-:Y:S06]  /*13020*/  ENDCOLLECTIVE ;  /* 0x000000000000791b */ /* 0x02bfec0003800000 */
.L_x_662:
[----:B------:R-:W-:Y:S05]  /*13030*/  BSYNC B0 ;  /* 0x0000000000007941 */ /* 0x000fea0003800000 */
.L_x_661:
[----:B------:R-:W-:Y:S01]  /*13040*/  LOP3.LUT R15, R15, 0x80000000, R34, 0xec, !PT ;  /* 0x800000000f0f7812 */ /* 0x000fe200078eec22 */
[----:B------:R-:W-:Y:S01]  /*13050*/  IMAD.MOV.U32 R13, RZ, RZ, 0x1 ;  /* 0x00000001ff0d7424 */ /* 0x000fe200078e00ff */
[----:B------:R-:W-:Y:S01]  /*13060*/  MOV R14, R39 ;  /* 0x00000027000e7202 */ /* 0x000fe20000000f00 */
        /* <DEDUP_REMOVED lines=9> */
.L_x_663:
[-C--:B------:R-:W-:Y:S02]  /*13100*/  ISETP.GE.AND P3, PT, R47, R12.reuse, PT ;  /* 0x0000000c2f00720c */ /* 0x080fe40003f66270 */
[----:B------:R-:W-:Y:S01]  /*13110*/  ISETP.GT.AND P6, PT, R36, R12, PT ;  /* 0x0000000c2400720c */ /* 0x000fe20003fc4270 */
[----:B------:R-:W-:-:S10]  /*13120*/  IMAD.MOV.U32 R14, RZ, RZ, R53 ;  /* 0x000000ffff0e7224 */ /* 0x000fd400078e0035 */
[----:B------:R-:W-:-:S05]  /*13130*/  @!P3 IMAD.IADD R17, R39, 0x1, R17 ;  /* 0x000000012711b824 */ /* 0x000fca00078e0211 */
[----:B------:R-:W-:-:S07]  /*13140*/  @!P3 MOV R57, R17 ;  /* 0x000000110039b202 */ /* 0x000fce0000000f00 */
[----:B------:R-:W-:Y:S05]  /*13150*/  WARPSYNC.COLLECTIVE R15, `(.L_x_664) ;  /* 0x000000000f087348 */ /* 0x000fea0003c00000 */
[----:B------:R0:W1:Y:S02]  /*13160*/  SHFL.DOWN P5, R17, R14, R13, R12 ;  /* 0x0800000d0e117389 */ /* 0x00006400000a000c */
[----:B01----:R-:W-:Y:S05]  /*13170*/  ENDCOLLECTIVE ;  /* 0x000000000000791b */ /* 0x003fea0003800000 */
.L_x_664:
[----:B------:R-:W-:Y:S01]  /*13180*/  IMAD.MOV.U32 R14, RZ, RZ, R54 ;  /* 0x000000ffff0e7224 */ /* 0x000fe200078e0036 */
[----:B------:R-:W-:-:S04]  /*13190*/  @!P3 FSETP.GEU.AND P4, PT, R53, R17, PT ;  /* 0x000000113500b20b */ /* 0x000fc80003f8e000 */
[----:B------:R-:W-:-:S04]  /*131a0*/  @!P3 ISETP.EQ.AND P4, PT, R39, RZ, !P4 ;  /* 0x000000ff2700b20c */ /* 0x000fc80006782270 */
[----:B------:R-:W-:-:S09]  /*131b0*/  @!P3 FSEL R56, R17, R53, P4 ;  /* 0x000000351138b208 */ /* 0x000fd20002000000 */
[----:B------:R-:W-:Y:S05]  /*131c0*/  WARPSYNC.COLLECTIVE R15, `(.L_x_665) ;  /* 0x000000000f087348 */ /* 0x000fea0003c00000 */
[----:B------:R0:W1:Y:S02]  /*131d0*/  SHFL.DOWN P5, R17, R14, R13, R12 ;  /* 0x0800000d0e117389 */ /* 0x00006400000a000c */
[----:B01----:R-:W-:Y:S05]  /*131e0*/  ENDCOLLECTIVE ;  /* 0x000000000000791b */ /* 0x003fea0003800000 */
.L_x_665:
[----:B------:R-:W-:Y:S02]  /*131f0*/  @!P3 IMAD.MOV.U32 R53, RZ, RZ, R56 ;  /* 0x000000ffff35b224 */ /* 0x000fe400078e0038 */
[----:B------:R-:W-:Y:S02]  /*13200*/  IMAD.MOV.U32 R14, RZ, RZ, R57 ;  /* 0x000000ffff0e7224 */ /* 0x000fe400078e0039 */
[----:B------:R-:W-:Y:S02]  /*13210*/  IMAD.MOV.U32 R13, RZ, RZ, 0x2 ;  /* 0x00000002ff0d7424 */ /* 0x000fe400078e00ff */
[----:B------:R-:W-:-:S07]  /*13220*/  IMAD.MOV.U32 R59, RZ, RZ, R17 ;  /* 0x000000ffff3b7224 */ /* 0x000fce00078e0011 */
[----:B------:R-:W-:Y:S05]  /*13230*/  WARPSYNC.COLLECTIVE R15, `(.L_x_666) ;  /* 0x000000000f087348 */ /* 0x000fea0003c00000 */
[----:B------:R0:W1:Y:S02]  /*13240*/  SHFL.DOWN P5, R17, R14, R13, R12 ;  /* 0x0800000d0e117389 */ /* 0x00006400000a000c */
[----:B01----:R-:W-:Y:S05]  /*13250*/  ENDCOLLECTIVE ;  /* 0x000000000000791b */ /* 0x003fea0003800000 */
.L_x_666:
[----:B------:R-:W-:Y:S02]  /*13260*/  @!P3 SEL R59, R59, R54, P4 ;  /* 0x000000363b3bb207 */ /* 0x000fe40002000000 */
[----:B------:R-:W-:Y:S02]  /*13270*/  ISETP.GT.AND P4, PT, R35, R12, PT ;  /* 0x0000000c2300720c */ /* 0x000fe40003f84270 */
[----:B------:R-:W-:Y:S01]  /*13280*/  @!P3 MOV R54, R59 ;  /* 0x0000003b0036b202 */ /* 0x000fe20000000f00 */
[----:B------:R-:W-:Y:S02]  /*13290*/  IMAD.MOV.U32 R14, RZ, RZ, R53 ;  /* 0x000000ffff0e7224 */ /* 0x000fe400078e0035 */
[----:B------:R-:W-:-:S08]  /*132a0*/  IMAD.MOV.U32 R56, RZ, RZ, R17 ;  /* 0x000000ffff387224 */ /* 0x000fd000078e0011 */
[----:B------:R-:W-:Y:S05]  /*132b0*/  WARPSYNC.COLLECTIVE R15, `(.L_x_667) ;  /* 0x000000000f087348 */ /* 0x000fea0003c00000 */
[----:B------:R0:W1:Y:S02]  /*132c0*/  SHFL.DOWN P5, R17, R14, R13, R12 ;  /* 0x0800000d0e117389 */ /* 0x00006400000a000c */
[----:B01----:R-:W-:Y:S05]  /*132d0*/  ENDCOLLECTIVE ;  /* 0x000000000000791b */ /* 0x003fea0003800000 */
.L_x_667:
[----:B------:R-:W-:Y:S02]  /*132e0*/  @!P4 IMAD.IADD R56, R57, 0x1, R56 ;  /* 0x000000013938c824 */ /* 0x000fe400078e0238 */
[----:B------:R-:W-:Y:S01]  /*132f0*/  IMAD.MOV.U32 R14, RZ, RZ, R54 ;  /* 0x000000ffff0e7224 */ /* 0x000fe200078e0036 */
[----:B------:R-:W-:-:S07]  /*13300*/  MOV R60, R17 ;  /* 0x00000011003c7202 */ /* 0x000fce0000000f00 */
[----:B------:R-:W-:Y:S05]  /*13310*/  WARPSYNC.COLLECTIVE R15, `(.L_x_668) ;  /* 0x000000000f087348 */ /* 0x000fea0003c00000 */
[----:B------:R0:W1:Y:S02]  /*13320*/  SHFL.DOWN P5, R17, R14, R13, R12 ;  /* 0x0800000d0e117389 */ /* 0x00006400000a000c */
[----:B01----:R-:W-:Y:S05]  /*13330*/  ENDCOLLECTIVE ;  /* 0x000000000000791b */ /* 0x003fea0003800000 */
.L_x_668:
        /* <DEDUP_REMOVED lines=12> */
.L_x_669:
[----:B------:R-:W-:Y:S02]  /*13400*/  IMAD.MOV.U32 R14, RZ, RZ, R53 ;  /* 0x000000ffff0e7224 */ /* 0x000fe400078e0035 */
[----:B------:R-:W-:-:S07]  /*13410*/  IMAD.MOV.U32 R56, RZ, RZ, R17 ;  /* 0x000000ffff387224 */ /* 0x000fce00078e0011 */
[----:B------:R-:W-:Y:S05]  /*13420*/  WARPSYNC.COLLECTIVE R15, `(.L_x_670) ;  /* 0x000000000f087348 */ /* 0x000fea0003c00000 */
[----:B------:R0:W1:Y:S02]  /*13430*/  SHFL.DOWN P5, R17, R14, R13, R12 ;  /* 0x0800000d0e117389 */ /* 0x00006400000a000c */
[----:B01----:R-:W-:Y:S05]  /*13440*/  ENDCOLLECTIVE ;  /* 0x000000000000791b */ /* 0x003fea0003800000 */
.L_x_670:
[----:B------:R-:W-:Y:S02]  /*13450*/  @!P6 IMAD.IADD R56, R57, 0x1, R56 ;  /* 0x000000013938e824 */ /* 0x000fe400078e0238 */
[----:B------:R-:W-:Y:S01]  /*13460*/  IMAD.MOV.U32 R14, RZ, RZ, R54 ;  /* 0x000000ffff0e7224 */ /* 0x000fe200078e0036 */
[----:B------:R-:W-:-:S07]  /*13470*/  MOV R60, R17 ;  /* 0x00000011003c7202 */ /* 0x000fce0000000f00 */
[----:B------:R-:W-:Y:S05]  /*13480*/  WARPSYNC.COLLECTIVE R15, `(.L_x_671) ;  /* 0x000000000f087348 */ /* 0x000fea0003c00000 */
[----:B------:R0:W1:Y:S02]  /*13490*/  SHFL.DOWN P5, R17, R14, R13, R12 ;  /* 0x0800000d0e117389 */ /* 0x00006400000a000c */
[----:B01----:R-:W-:Y:S05]  /*134a0*/  ENDCOLLECTIVE ;  /* 0x000000000000791b */ /* 0x003fea0003800000 */
.L_x_671:
        /* <DEDUP_REMOVED lines=13> */
.L_x_672:
[----:B------:R-:W-:Y:S02]  /*13580*/  IMAD.MOV.U32 R14, RZ, RZ, R53 ;  /* 0x000000ffff0e7224 */ /* 0x000fe400078e0035 */
[----:B------:R-:W-:-:S07]  /*13590*/  IMAD.MOV.U32 R60, RZ, RZ, R17 ;  /* 0x000000ffff3c7224 */ /* 0x000fce00078e0011 */
[----:B------:R-:W-:Y:S05]  /*135a0*/  WARPSYNC.COLLECTIVE R15, `(.L_x_673) ;  /* 0x000000000f087348 */ /* 0x000fea0003c00000 */
[----:B------:R0:W1:Y:S02]  /*135b0*/  SHFL.DOWN P5, R17, R14, R13, R12 ;  /* 0x0800000d0e117389 */ /* 0x00006400000a000c */
[----:B01----:R-:W-:Y:S05]  /*135c0*/  ENDCOLLECTIVE ;  /* 0x000000000000791b */ /* 0x003fea0003800000 */
.L_x_673:
[----:B------:R-:W-:Y:S02]  /*135d0*/  @!P4 IMAD.IADD R60, R57, 0x1, R60 ;  /* 0x00000001393cc824 */ /* 0x000fe400078e023c */
[----:B------:R-:W-:Y:S01]  /*135e0*/  IMAD.MOV.U32 R14, RZ, RZ, R54 ;  /* 0x000000ffff0e7224 */ /* 0x000fe200078e0036 */
[----:B------:R-:W-:-:S07]  /*135f0*/  MOV R59, R17 ;  /* 0x00000011003b7202 */ /* 0x000fce0000000f00 */
[----:B------:R-:W-:Y:S05]  /*13600*/  WARPSYNC.COLLECTIVE R15, `(.L_x_674) ;  /* 0x000000000f087348 */ /* 0x000fea0003c00000 */
[----:B------:R0:W1:Y:S02]  /*13610*/  SHFL.DOWN P5, R17, R14, R13, R12 ;  /* 0x0800000d0e117389 */ /* 0x00006400000a000c */
[----:B01----:R-:W-:Y:S05]  /*13620*/  ENDCOLLECTIVE ;  /* 0x000000000000791b */ /* 0x003fea0003800000 */
.L_x_674:
        /* <DEDUP_REMOVED lines=13> */
.L_x_675:
[----:B------:R-:W-:Y:S02]  /*13700*/  IMAD.MOV.U32 R14, RZ, RZ, R53 ;  /* 0x000000ffff0e7224 */ /* 0x000fe400078e0035 */
[----:B------:R-:W-:-:S07]  /*13710*/  IMAD.MOV.U32 R60, RZ, RZ, R17 ;  /* 0x000000ffff3c7224 */ /* 0x000fce00078e0011 */
[----:B------:R-:W-:Y:S05]  /*13720*/  WARPSYNC.COLLECTIVE R15, `(.L_x_676) ;  /* 0x000000000f087348 */ /* 0x000fea0003c00000 */
[----:B------:R0:W1:Y:S02]  /*13730*/  SHFL.DOWN P5, R17, R14, R13, R12 ;  /* 0x0800000d0e117389 */ /* 0x00006400000a000c */
[----:B01----:R-:W-:Y:S05]  /*13740*/  ENDCOLLECTIVE ;  /* 0x000000000000791b */ /* 0x003fea0003800000 */
.L_x_676:
[----:B------:R-:W-:Y:S02]  /*13750*/  @!P4 IMAD.IADD R60, R57, 0x1, R60 ;  /* 0x00000001393cc824 */ /* 0x000fe400078e023c */
[----:B------:R-:W-:Y:S01]  /*13760*/  IMAD.MOV.U32 R14, RZ, RZ, R54 ;  /* 0x000000ffff0e7224 */ /* 0x000fe200078e0036 */
[----:B------:R-:W-:-:S07]  /*13770*/  MOV R56, R17 ;  /* 0x0000001100387202 */ /* 0x000fce0000000f00 */
[----:B------:R-:W-:Y:S05]  /*13780*/  WARPSYNC.COLLECTIVE R15, `(.L_x_677) ;  /* 0x000000000f087348 */ /* 0x000fea0003c00000 */
[----:B------:R0:W1:Y:S02]  /*13790*/  SHFL.DOWN P5, R17, R14, R13, R12 ;  /* 0x0800000d0e117389 */ /* 0x00006400000a000c */
[----:B01----:R-:W-:Y:S05]  /*137a0*/  ENDCOLLECTIVE ;  /* 0x000000000000791b */ /* 0x003fea0003800000 */
.L_x_677:
[----:B------:R-:W-:-:S04]  /*137b0*/  @!P4 FSETP.GEU.AND P3, PT, R53, R56, PT ;  /* 0x000000383500c20b */ /* 0x000fc80003f6e000 */
[----:B------:R-:W-:Y:S02]  /*137c0*/  @!P4 ISETP.EQ.AND P3, PT, R57, RZ, !P3 ;  /* 0x000000ff3900c20c */ /* 0x000fe40005f62270 */
[----:B------:R-:W-:Y:S02]  /*137d0*/  @!P4 MOV R57, R60 ;  /* 0x0000003c0039c202 */ /* 0x000fe40000000f00 */
[----:B------:R-:W-:-:S03]  /*137e0*/  @!P4 FSEL R56, R56, R53, P3 ;  /* 0x000000353838c208 */ /* 0x000fc60001800000 */
[----:B------:R-:W-:Y:S02]  /*137f0*/  IMAD.IADD R12, R57, 0x1, R32 ;  /* 0x00000001390c7824 */ /* 0x000fe400078e0220 */
[----:B------:R-:W-:Y:S01]  /*13800*/  @!P4 IMAD.MOV.U32 R53, RZ, RZ, R56 ;  /* 0x000000ffff35c224 */ /* 0x000fe200078e0038 */
[----:B------:R-:W-:Y:S02]  /*13810*/  @!P4 SEL R17, R17, R54, P3 ;  /* 0x000000361111c207 */ /* 0x000fe40001800000 */
[----:B------:R-:W-:-:S03]  /*13820*/  PLOP3.LUT P3, PT, P0, PT, PT, 0x80, 0x8 ;  /* 0x000000000008781c */ /* 0x000fc6000076f070 */
[----:B------:R-:W-:Y:S01]  /*13830*/  @!P4 IMAD.MOV.U32 R54, RZ, RZ, R17 ;  /* 0x000000ffff36c224 */ /* 0x000fe200078e0011 */
[----:B------:R-:W-:-:S04]  /*13840*/  FSETP.GT.AND P4, PT, R53, R30, PT ;  /* 0x0000001e3500720b */ /* 0x000fc80003f84000 */
[----:B------:R-:W-:Y:S01]  /*13850*/  ISETP.EQ.AND P4, PT, R32, RZ, P4 ;  /* 0x000000ff2000720c */ /* 0x000fe20002782270 */
[----:B------:R-:W-:-:S03]  /*13860*/  IMAD.MOV.U32 R32, RZ, RZ, R12 ;  /* 0x000000ffff207224 */ /* 0x000fc600078e000c */
[----:B------:R-:W-:-:S09]  /*13870*/  FSEL R30, R53, R30, P4 ;  /* 0x0000001e351e7208 */ /* 0x000fd20002000000 */
[----:B------:R-:W-:Y:S05]  /*13880*/  WARPSYNC.COLLECTIVE R15, `(.L_x_678) ;  /* 0x000000000f087348 */ /* 0x000fea0003c00000 */
[----:B------:R-:W-:Y:S01]  /*13890*/  VOTE.ALL P3, P3 ;  /* 0x0000000000ff7806 */ /* 0x000fe20001860000 */
[----:B------:R-:W-:-:S12]  /*138a0*/  ENDCOLLECTIVE ;  /* 0x000000000000791b */ /* 0x000fd80003800000 */
.L_x_678:
[----:B------:R-:W-:Y:S02]  /*138b0*/  SEL R31, R54, R31, P4 ;  /* 0x0000001f361f7207 */ /* 0x000fe40002000000 */
[----:B------:R-:W-:Y:S01]  /*138c0*/  PLOP3.LUT P0, PT, P3, PT, PT, 0x80, 0x8 ;  /* 0x000000000008781c */ /* 0x000fe20001f0f070 */
[----:B------:R-:W-:-:S12]  /*138d0*/  BRA `(.L_x_679) ;  /* 0xffffffb000c87947 */ /* 0x000fd8000383ffff */
.L_x_680:
        /* <DEDUP_REMOVED lines=10> */
.L_x_1596:


//--------------------- .text._ZN6thrust24THRUST_300001_SM_1000_NS8cuda_cub4core6detail13_kernel_agentINS1_15__reduce_by_key9InitAgentIN3cub18CUB_300001_SM_100024ReduceByKeyScanTileStateIN4cuda3std3__45tupleIJfiEEEiLb0EEEiPiEEJSF_iSG_EEEvDpT0_ --------------------------
	.section	.text._ZN6thrust24THRUST_300001_SM_1000_NS8cuda_cub4core6detail13_kernel_agentINS1_15__reduce_by_key9InitAgentIN3cub18CUB_300001_SM_100024ReduceByKeyScanTileStateIN4cuda3std3__45tupleIJfiEEEiLb0EEEiPiEEJSF_iSG_EEEvDpT0_,"ax",@progbits
	.align	128
        .global         _ZN6thrust24THRUST_300001_SM_1000_NS8cuda_cub4core6detail13_kernel_agentINS1_15__reduce_by_key9InitAgentIN3cub18CUB_300001_SM_100024ReduceByKeyScanTileStateIN4cuda3std3__45tupleIJfiEEEiLb0EEEiPiEEJSF_iSG_EEEvDpT0_
        .type           _ZN6thrust24THRUST_300001_SM_1000_NS8cuda_cub4core6detail13_kernel_agentINS1_15__reduce_by_key9InitAgentIN3cub18CUB_300001_SM_100024ReduceByKeyScanTileStateIN4cuda3std3__45tupleIJfiEEEiLb0EEEiPiEEJSF_iSG_EEEvDpT0_,@function
        .size           _ZN6thrust24THRUST_300001_SM_1000_NS8cuda_cub4core6detail13_kernel_agentINS1_15__reduce_by_key9InitAgentIN3cub18CUB_300001_SM_100024ReduceByKeyScanTileStateIN4cuda3std3__45tupleIJfiEEEiLb0EEEiPiEEJSF_iSG_EEEvDpT0_,(.L_x_1597 - _ZN6thrust24THRUST_300001_SM_1000_NS8cuda_cub4core6detail13_kernel_agentINS1_15__reduce_by_key9InitAgentIN3cub18CUB_300001_SM_100024ReduceByKeyScanTileStateIN4cuda3std3__45tupleIJfiEEEiLb0EEEiPiEEJSF_iSG_EEEvDpT0_)
        .other          _ZN6thrust24THRUST_300001_SM_1000_NS8cuda_cub4core6detail13_kernel_agentINS1_15__reduce_by_key9InitAgentIN3cub18CUB_300001_SM_100024ReduceByKeyScanTileStateIN4cuda3std3__45tupleIJfiEEEiLb0EEEiPiEEJSF_iSG_EEEvDpT0_,@"STO_CUDA_ENTRY STV_DEFAULT"
_ZN6thrust24THRUST_300001_SM_1000_NS8cuda_cub4core6detail13_kernel_agentINS1_15__reduce_by_key9InitAgentIN3cub18CUB_300001_SM_100024ReduceByKeyScanTileStateIN4cuda3std3__45tupleIJfiEEEiLb0EEEiPiEEJSF_iSG_EEEvDpT0_:
.text._ZN6thrust24THRUST_300001_SM_1000_NS8cuda_cub4core6detail13_kernel_agentINS1_15__reduce_by_key9InitAgentIN3cub18CUB_300001_SM_100024ReduceByKeyScanTileStateIN4cuda3std3__45tupleIJfiEEEiLb0EEEiPiEEJSF_iSG_EEEvDpT0_:
        /* <DEDUP_REMOVED lines=20> */
[----:B0-----:R-:W-:Y:S01]  /*0140*/  STG.E desc[UR4][R2.64], RZ ;  /* 0x000000ff02007986 */ /* 0x001fe2000c101904 */
[----:B------:R-:W-:Y:S05]  /*0150*/  EXIT ;  /* 0x000000000000794d */ /* 0x000fea0003800000 */
.L_x_681:
        /* <DEDUP_REMOVED lines=10> */
.L_x_1597:


//--------------------- .text._ZN3cub18CUB_300001_SM_10006detail9transform16transform_kernelINS2_10policy_hubILb1EN4cuda3std3__45tupleIJN6thrust24THRUST_300001_SM_1000_NS6detail15normal_iteratorINSA_7pointerINS8_IJfiEEENSA_8cuda_cub3tagENSA_11use_defaultESH_EEEEEEEE10policy1000ElNS7_10__identityENSA_12zip_iteratorINS8_IJNSC_INSA_10device_ptrIfEEEENSC_INSP_IiEEEEEEEEEJPSE_EEEvT0_iT1_T2_DpNS2_10kernel_argIT3_EE --------------------------
	.section	.text._ZN3cub18CUB_300001_SM_10006detail9transform16transform_kernelINS2_10policy_hubILb1EN4cuda3std3__45tupleIJN6thrust24THRUST_300001_SM_1000_NS6detail15normal_iteratorINSA_7pointerINS8_IJfiEEENSA_8cuda_cub3tagENSA_11use_defaultESH_EEEEEEEE10policy1000ElNS7_10__identityENSA_12zip_iteratorINS8_IJNSC_INSA_10device_ptrIfEEEENSC_INSP_IiEEEEEEEEEJPSE_EEEvT0_iT1_T2_DpNS2_10kernel_argIT3_EE,"ax",@progbits
	.align	128
        .global         _ZN3cub18CUB_300001_SM_10006detail9transform16transform_kernelINS2_10policy_hubILb1EN4cuda3std3__45tupleIJN6thrust24THRUST_300001_SM_1000_NS6detail15normal_iteratorINSA_7pointerINS8_IJfiEEENSA_8cuda_cub3tagENSA_11use_defaultESH_EEEEEEEE10policy1000ElNS7_10__identityENSA_12zip_iteratorINS8_IJNSC_INSA_10device_ptrIfEEEENSC_INSP_IiEEEEEEEEEJPSE_EEEvT0_iT1_T2_DpNS2_10kernel_argIT3_EE
        .type           _ZN3cub18CUB_300001_SM_10006detail9transform16transform_kernelINS2_10policy_hubILb1EN4cuda3std3__45tupleIJN6thrust24THRUST_300001_SM_1000_NS6detail15normal_iteratorINSA_7pointerINS8_IJfiEEENSA_8cuda_cub3tagENSA_11use_defaultESH_EEEEEEEE10policy1000ElNS7_10__identityENSA_12zip_iteratorINS8_IJNSC_INSA_10device_ptrIfEEEENSC_INSP_IiEEEEEEEEEJPSE_EEEvT0_iT1_T2_DpNS2_10kernel_argIT3_EE,@function
        .size           _ZN3cub18CUB_300001_SM_10006detail9transform16transform_kernelINS2_10policy_hubILb1EN4cuda3std3__45tupleIJN6thrust24THRUST_300001_SM_1000_NS6detail15normal_iteratorINSA_7pointerINS8_IJfiEEENSA_8cuda_cub3tagENSA_11use_defaultESH_EEEEEEEE10policy1000ElNS7_10__identityENSA_12zip_iteratorINS8_IJNSC_INSA_10device_ptrIfEEEENSC_INSP_IiEEEEEEEEEJPSE_EEEvT0_iT1_T2_DpNS2_10kernel_argIT3_EE,(.L_x_1598 - _ZN3cub18CUB_300001_SM_10006detail9transform16transform_kernelINS2_10policy_hubILb1EN4cuda3std3__45tupleIJN6thrust24THRUST_300001_SM_1000_NS6detail15normal_iteratorINSA_7pointerINS8_IJfiEEENSA_8cuda_cub3tagENSA_11use_defaultESH_EEEEEEEE10policy1000ElNS7_10__identityENSA_12zip_iteratorINS8_IJNSC_INSA_10device_ptrIfEEEENSC_INSP_IiEEEEEEEEEJPSE_EEEvT0_iT1_T2_DpNS2_10kernel_argIT3_EE)
        .other          _ZN3cub18CUB_300001_SM_10006detail9transform16transform_kernelINS2_10policy_hubILb1EN4cuda3std3__45tupleIJN6thrust24THRUST_300001_SM_1000_NS6detail15normal_iteratorINSA_7pointerINS8_IJfiEEENSA_8cuda_cub3tagENSA_11use_defaultESH_EEEEEEEE10policy1000ElNS7_10__identityENSA_12zip_iteratorINS8_IJNSC_INSA_10device_ptrIfEEEENSC_INSP_IiEEEEEEEEEJPSE_EEEvT0_iT1_T2_DpNS2_10kernel_argIT3_EE,@"STO_CUDA_ENTRY STV_DEFAULT"
_ZN3cub18CUB_300001_SM_10006detail9transform16transform_kernelINS2_10policy_hubILb1EN4cuda3std3__45tupleIJN6thrust24THRUST_300001_SM_1000_NS6detail15normal_iteratorINSA_7pointerINS8_IJfiEEENSA_8cuda_cub3tagENSA_11use_defaultESH_EEEEEEEE10policy1000ElNS7_10__identityENSA_12zip_iteratorINS8_IJNSC_INSA_10device_ptrIfEEEENSC_INSP_IiEEEEEEEEEJPSE_EEEvT0_iT1_T2_DpNS2_10kernel_argIT3_EE:
.text._ZN3cub18CUB_300001_SM_10006detail9transform16transform_kernelINS2_10policy_hubILb1EN4cuda3std3__45tupleIJN6thrust24THRUST_300001_SM_1000_NS6detail15normal_iteratorINSA_7pointerINS8_IJfiEEENSA_8cuda_cub3tagENSA_11use_defaultESH_EEEEEEEE10policy1000ElNS7_10__identityENSA_12zip_iteratorINS8_IJNSC_INSA_10device_ptrIfEEEENSC_INSP_IiEEEEEEEEEJPSE_EEEvT0_iT1_T2_DpNS2_10kernel_argIT3_EE:
[----:B------:R-:W-:Y:S08]  /*0000*/  LDC R1, c[0x0][0x37c] ;  /* 0x0000df00ff017b82 */ /* 0x000ff00000000800 */
[----:B------:R-:W0:Y:S01]  /*0010*/  LDC R0, c[0x0][0x388] ;  /* 0x0000e200ff007b82 */ /* 0x000e220000000800 */
[----:B------:R-:W1:Y:S01]  /*0020*/  LDCU.64 UR6, c[0x0][0x380] ;  /* 0x00007000ff0677ac */ /* 0x000e620008000a00 */
[----:B------:R-:W2:Y:S01]  /*0030*/  S2R R9, SR_TID.X ;  /* 0x0000000000097919 */ /* 0x000ea20000002100 */
[----:B------:R-:W-:Y:S05]  /*0040*/  BSSY.RECONVERGENT B0, `(.L_x_682) ;  /* 0x000001b000007945 */ /* 0x000fea0003800200 */
[----:B------:R-:W3:Y:S08]  /*0050*/  S2UR UR4, SR_CTAID.X ;  /* 0x00000000000479c3 */ /* 0x000ef00000002500 */
[----:B------:R-:W4:Y:S01]  /*0060*/  LDC.64 R10, c[0x0][0x3a0] ;  /* 0x0000e800ff0a7b82 */ /* 0x000f220000000a00 */
[----:B0-----:R-:W-:-:S05]  /*0070*/  IMAD.SHL.U32 R3, R0, 0x80, RZ ;  /* 0x0000008000037824 */ /* 0x001fca00078e00ff */
[----:B------:R-:W-:Y:S01]  /*0080*/  SHF.R.S32.HI R2, RZ, 0x1f, R3 ;  /* 0x0000001fff027819 */ /* 0x000fe20000011403 */
[----:B---3--:R-:W-:-:S04]  /*0090*/  IMAD.WIDE.U32 R12, R3, UR4, RZ ;  /* 0x00000004030c7c25 */ /* 0x008fc8000f8e00ff */
[----:B------:R-:W-:Y:S01]  /*00a0*/  IMAD R15, R2, UR4, RZ ;  /* 0x00000004020f7c24 */ /* 0x000fe2000f8e02ff */
[----:B-1----:R-:W-:Y:S01]  /*00b0*/  IADD3 R8, P1, PT, -R12, UR6, RZ ;  /* 0x000000060c087c10 */ /* 0x002fe2000ff3e1ff */
[----:B--2---:R-:W-:Y:S02]  /*00c0*/  IMAD.SHL.U32 R7, R9, 0x80, RZ ;  /* 0x0000008009077824 */ /* 0x004fe400078e00ff */
[----:B------:R-:W-:Y:S01]  /*00d0*/  IMAD.IADD R15, R13, 0x1, R15 ;  /* 0x000000010d0f7824 */ /* 0x000fe200078e020f */
[----:B------:R-:W-:-:S04]  /*00e0*/  ISETP.LT.U32.AND P0, PT, R8, R3, PT ;  /* 0x000000030800720c */ /* 0x000fc80003f01070 */
[----:B------:R-:W-:-:S04]  /*00f0*/  IADD3.X R5, PT, PT, ~R15, UR7, RZ, P1, !PT ;  /* 0x000000070f057c10 */ /* 0x000fc80008ffe5ff */
[----:B------:R-:W-:-:S04]  /*0100*/  ISETP.LT.AND.EX P0, PT, R5, R2, PT, P0 ;  /* 0x000000020500720c */ /* 0x000fc80003f01300 */
[----:B------:R-:W-:-:S04]  /*0110*/  SEL R8, R8, R3, P0 ;  /* 0x0000000308087207 */ /* 0x000fc80000000000 */
[----:B------:R-:W-:-:S04]  /*0120*/  SHF.L.U32 R2, R8, 0x3, RZ ;  /* 0x0000000308027819 */ /* 0x000fc800000006ff */
[----:B------:R-:W-:-:S13]  /*0130*/  ISETP.GE.AND P0, PT, R7, R2, PT ;  /* 0x000000020700720c */ /* 0x000fda0003f06270 */
[----:B----4-:R-:W-:Y:S05]  /*0140*/  @P0 BRA `(.L_x_683) ;  /* 0x0000000000280947 */ /* 0x010fea0003800000 */
[----:B------:R-:W0:Y:S02]  /*0150*/  LDC.64 R4, c[0x0][0x3a0] ;  /* 0x0000e800ff047b82 */ /* 0x000e240000000a00 */
[----:B0-----:R-:W-:-:S04]  /*0160*/  LEA R4, P0, R12, R4, 0x3 ;  /* 0x000000040c047211 */ /* 0x001fc800078018ff */
[----:B------:R-:W-:-:S03]  /*0170*/  LEA.HI.X R5, R12, R5, R15, 0x3, P0 ;  /* 0x000000050c057211 */ /* 0x000fc600000f1c0f */
[----:B------:R-:W-:-:S07]  /*0180*/  IMAD.WIDE.U32 R4, R9, 0x80, R4 ;  /* 0x0000008009047825 */ /* 0x000fce00078e0004 */
.L_x_684:
[----:B------:R-:W-:Y:S01]  /*0190*/  VIADD R7, R7, 0x4000 ;  /* 0x0000400007077836 */ /* 0x000fe20000000000 */
[----:B------:R0:W-:Y:S04]  /*01a0*/  CCTL.E.PF2 [R4] ;  /* 0x000000000400798f */ /* 0x0001e80000800100 */
[----:B------:R-:W-:Y:S02]  /*01b0*/  ISETP.GE.AND P0, PT, R7, R2, PT ;  /* 0x000000020700720c */ /* 0x000fe40003f06270 */
[----:B0-----:R-:W-:-:S05]  /*01c0*/  IADD3 R4, P1, PT, R4, 0x4000, RZ ;  /* 0x0000400004047810 */ /* 0x001fca0007f3e0ff */
[----:B------:R-:W-:-:S06]  /*01d0*/  IMAD.X R5, RZ, RZ, R5, P1 ;  /* 0x000000ffff057224 */ /* 0x000fcc00008e0605 */
[----:B------:R-:W-:Y:S05]  /*01e0*/  @!P0 BRA `(.L_x_684) ;  /* 0xfffffffc00e88947 */ /* 0x000fea000383ffff */
.L_x_683:
[----:B------:R-:W-:Y:S05]  /*01f0*/  BSYNC.RECONVERGENT B0 ;  /* 0x0000000000007941 */ /* 0x000fea0003800200 */
.L_x_682:
[----:B------:R-:W0:Y:S01]  /*0200*/  LDCU.128 UR8, c[0x0][0x390] ;  /* 0x00007200ff0877ac */ /* 0x000e220008000c00 */
[----:B------:R-:W-:Y:S01]  /*0210*/  ISETP.NE.AND P0, PT, R3, R8, PT ;  /* 0x000000080300720c */ /* 0x000fe20003f05270 */
[C---:B------:R-:W-:Y:S01]  /*0220*/  IMAD.SHL.U32 R6, R12.reuse, 0x4, RZ ;  /* 0x000000040c067824 */ /* 0x040fe200078e00ff */
[C-C-:B------:R-:W-:Y:S01]  /*0230*/  SHF.L.U64.HI R7, R12.reuse, 0x2, R15.reuse ;  /* 0x000000020c077819 */ /* 0x140fe2000001020f */
[----:B------:R-:W1:Y:S01]  /*0240*/  LDCU.64 UR6, c[0x0][0x358] ;  /* 0x00006b00ff0677ac */ /* 0x000e620008000a00 */
[----:B------:R-:W-:Y:S02]  /*0250*/  LEA R2, P3, R12, R10, 0x3 ;  /* 0x0000000a0c027211 */ /* 0x000fe400078618ff */
[----:B------:R-:W-:Y:S02]  /*0260*/  R2UR UR12, R6 ;  /* 0x00000000060c72ca */ /* 0x000fe400000e0000 */
[----:B------:R-:W-:Y:S02]  /*0270*/  R2UR UR13, R7 ;  /* 0x00000000070d72ca */ /* 0x000fe400000e0000 */
[----:B------:R-:W-:-:S02]  /*0280*/  LEA.HI.X R3, R12, R11, R15, 0x3, P3 ;  /* 0x0000000b0c037211 */ /* 0x000fc400018f1c0f */
[C---:B0-----:R-:W-:Y:S02]  /*0290*/  IADD3 R4, P1, PT, R6.reuse, UR8, RZ ;  /* 0x0000000806047c10 */ /* 0x041fe4000ff3e0ff */
[----:B------:R-:W-:Y:S02]  /*02a0*/  IADD3 R6, P2, PT, R6, UR10, RZ ;  /* 0x0000000a06067c10 */ /* 0x000fe4000ff5e0ff */
[C---:B------:R-:W-:Y:S02]  /*02b0*/  IADD3.X R5, PT, PT, R7.reuse, UR9, RZ, P1, !PT ;  /* 0x0000000907057c10 */ /* 0x040fe40008ffe4ff */
[----:B------:R-:W-:Y:S01]  /*02c0*/  IADD3.X R7, PT, PT, R7, UR11, RZ, P2, !PT ;  /* 0x0000000b07077c10 */ /* 0x000fe200097fe4ff */
[----:B-1----:R-:W-:Y:S08]  /*02d0*/  @!P0 BRA `(.L_x_685) ;  /* 0x0000000c00748947 */ /* 0x002ff00003800000 */
[----:B------:R-:W-:-:S13]  /*02e0*/  ISETP.GE.AND P0, PT, R0, 0x1, PT ;  /* 0x000000010000780c */ /* 0x000fda0003f06270 */
[----:B------:R-:W-:Y:S05]  /*02f0*/  @!P0 EXIT ;  /* 0x000000000000894d */ /* 0x000fea0003800000 */
[C---:B------:R-:W-:Y:S01]  /*0300*/  ISETP.GE.U32.AND P0, PT, R0.reuse, 0x8, PT ;  /* 0x000000080000780c */ /* 0x040fe20003f06070 */
[----:B------:R-:W-:Y:S01]  /*0310*/  HFMA2 R10, -RZ, RZ, 0, 0 ;  /* 0x00000000ff0a7431 */ /* 0x000fe200000001ff */
[----:B------:R-:W-:-:S11]  /*0320*/  LOP3.LUT R18, R0, 0x7, RZ, 0xc0, !PT ;  /* 0x0000000700127812 */ /* 0x000fd600078ec0ff */
[----:B------:R-:W-:Y:S05]  /*0330*/  @!P0 BRA `(.L_x_686) ;  /* 0x00000008001c8947 */ /* 0x000fea0003800000 */
[----:B------:R-:W-:-:S13]  /*0340*/  ISETP.GE.AND P1, PT, R9, R8, PT ;  /* 0x000000080900720c */ /* 0x000fda0003f26270 */
[----:B------:R-:W-:-:S05]  /*0350*/  @!P1 IMAD.WIDE.U32 R10, R9, 0x8, R2 ;  /* 0x00000008090a9825 */ /* 0x000fca00078e0002 */
[----:B------:R-:W2:Y:S01]  /*0360*/  @!P1 LDG.E R19, desc[UR6][R10.64] ;  /* 0x000000060a139981 */ /* 0x000ea2000c1e1900 */
[----:B------:R-:W-:-:S04]  /*0370*/  @!P1 IMAD.WIDE.U32 R16, R9, 0x4, R4 ;  /* 0x0000000409109825 */ /* 0x000fc800078e0004 */
[----:B------:R-:W-:-:S05]  /*0380*/  VIADD R25, R9, 0x80 ;  /* 0x0000008009197836 */ /* 0x000fca0000000000 */
[----:B------:R-:W-:Y:S01]  /*0390*/  ISETP.GE.AND P0, PT, R25, R8, PT ;  /* 0x000000081900720c */ /* 0x000fe20003f06270 */
[----:B--2---:R0:W-:Y:S04]  /*03a0*/  @!P1 STG.E desc[UR6][R16.64], R19 ;  /* 0x0000001310009986 */ /* 0x0041e8000c101906 */
[----:B------:R-:W2:Y:S01]  /*03b0*/  @!P1 LDG.E R23, desc[UR6][R10.64+0x4] ;  /* 0x000004060a179981 */ /* 0x000ea2000c1e1900 */
[----:B------:R-:W-:-:S04]  /*03c0*/  @!P1 IMAD.WIDE.U32 R20, R9, 0x4, R6 ;  /* 0x0000000409149825 */ /* 0x000fc800078e0006 */
[C---:B------:R-:W-:Y:S01]  /*03d0*/  IMAD.WIDE R12, R25.reuse, 0x8, R2 ;  /* 0x00000008190c7825 */ /* 0x040fe200078e0202 */
[----:B--2---:R1:W-:Y:S04]  /*03e0*/  @!P1 STG.E desc[UR6][R20.64], R23 ;  /* 0x0000001714009986 */ /* 0x0043e8000c101906 */
[----:B------:R-:W2:Y:S01]  /*03f0*/  @!P0 LDG.E R27, desc[UR6][R12.64] ;  /* 0x000000060c1b8981 */ /* 0x000ea2000c1e1900 */
[----:B------:R-:W-:-:S04]  /*0400*/  IMAD.WIDE R14, R25, 0x4, R4 ;  /* 0x00000004190e7825 */ /* 0x000fc800078e0204 */
[----:B0-----:R-:W-:-:S05]  /*0410*/  VIADD R17, R9, 0x100 ;  /* 0x0000010009117836 */ /* 0x001fca0000000000 */
[-C--:B------:R-:W-:Y:S01]  /*0420*/  ISETP.GE.AND P6, PT, R17, R8.reuse, PT ;  /* 0x000000081100720c */ /* 0x080fe20003fc6270 */
[----:B--2---:R0:W-:Y:S04]  /*0430*/  @!P0 STG.E desc[UR6][R14.64], R27 ;  /* 0x0000001b0e008986 */ /* 0x0041e8000c101906 */
[----:B------:R-:W2:Y:S01]  /*0440*/  @!P0 LDG.E R29, desc[UR6][R12.64+0x4] ;  /* 0x000004060c1d8981 */ /* 0x000ea2000c1e1900 */
[C---:B------:R-:W-:Y:S01]  /*0450*/  VIADD R11, R9.reuse, 0x180 ;  /* 0x00000180090b7836 */ /* 0x040fe20000000000 */
[----:B------:R-:W-:Y:S01]  /*0460*/  IADD3 R19, PT, PT, R9, 0x200, RZ ;  /* 0x0000020009137810 */ /* 0x000fe20007ffe0ff */
[----:B------:R-:W-:Y:S01]  /*0470*/  IMAD.WIDE R16, R25, 0x4, R6 ;  /* 0x0000000419107825 */ /* 0x000fe200078e0206 */
[----:B------:R-:W-:Y:S01]  /*0480*/  LOP3.LUT R10, R0, 0x7ffffff8, RZ, 0xc0, !PT ;  /* 0x7ffffff8000a7812 */ /* 0x000fe200078ec0ff */
[----:B------:R-:W-:Y:S01]  /*0490*/  BSSY.RECONVERGENT B0, `(.L_x_687) ;  /* 0x0000010000007945 */ /* 0x000fe20003800200 */
[-C--:B------:R-:W-:Y:S01]  /*04a0*/  ISETP.GE.AND P5, PT, R11, R8.reuse, PT ;  /* 0x000000080b00720c */ /* 0x080fe20003fa6270 */
[----:B------:R-:W-:Y:S01]  /*04b0*/  VIADD R11, R9, 0x280 ;  /* 0x00000280090b7836 */ /* 0x000fe20000000000 */
[----:B------:R-:W-:Y:S01]  /*04c0*/  ISETP.GE.AND P4, PT, R19, R8, PT ;  /* 0x000000081300720c */ /* 0x000fe20003f86270 */
[----:B------:R-:W-:-:S02]  /*04d0*/  VIADD R19, R9, 0x300 ;  /* 0x0000030009137836 */ /* 0x000fc40000000000 */
[----:B-1----:R-:W-:Y:S01]  /*04e0*/  VIADD R21, R9, 0x380 ;  /* 0x0000038009157836 */ /* 0x002fe20000000000 */
[-C--:B------:R-:W-:Y:S02]  /*04f0*/  ISETP.GE.AND P3, PT, R11, R8.reuse, PT ;  /* 0x000000080b00720c */ /* 0x080fe40003f66270 */
[-C--:B------:R-:W-:Y:S02]  /*0500*/  ISETP.GE.AND P2, PT, R19, R8.reuse, PT ;  /* 0x000000081300720c */ /* 0x080fe40003f46270 */
[----:B------:R-:W-:Y:S01]  /*0510*/  ISETP.GE.AND P1, PT, R21, R8, PT ;  /* 0x000000081500720c */ /* 0x000fe20003f26270 */
[----:B--2---:R0:W-:Y:S01]  /*0520*/  @!P0 STG.E desc[UR6][R16.64], R29 ;  /* 0x0000001d10008986 */ /* 0x0041e2000c101906 */
[----:B------:R-:W-:Y:S01]  /*0530*/  ISETP.NE.AND P0, PT, R10, 0x8, PT ;  /* 0x000000080a00780c */ /* 0x000fe20003f05270 */
[----:B------:R-:W-:-:S12]  /*0540*/  @P6 BRA `(.L_x_688) ;  /* 0x0000000000106947 */ /* 0x000fd80003800000 */
[----:B------:R-:W2:Y:S04]  /*0550*/  LDG.E R11, desc[UR6][R12.64+0x400] ;  /* 0x000400060c0b7981 */ /* 0x000ea8000c1e1900 */
[----:B--2---:R1:W-:Y:S04]  /*0560*/  STG.E desc[UR6][R14.64+0x200], R11 ;  /* 0x0002000b0e007986 */ /* 0x0043e8000c101906 */
[----:B------:R-:W2:Y:S04]  /*0570*/  LDG.E R19, desc[UR6][R12.64+0x404] ;  /* 0x000404060c137981 */ /* 0x000ea8000c1e1900 */
[----:B--2---:R1:W-:Y:S02]  /*0580*/  STG.E desc[UR6][R16.64+0x200], R19 ;  /* 0x0002001310007986 */ /* 0x0043e4000c101906 */
.L_x_688:
[----:B------:R-:W-:Y:S05]  /*0590*/  BSYNC.RECONVERGENT B0 ;  /* 0x0000000000007941 */ /* 0x000fea0003800200 */
.L_x_687:
[----:B------:R-:W-:Y:S04]  /*05a0*/  BSSY.RECONVERGENT B0, `(.L_x_689) ;  /* 0x0000006000007945 */ /* 0x000fe80003800200 */
[----:B------:R-:W-:Y:S05]  /*05b0*/  @P5 BRA `(.L_x_690) ;  /* 0x0000000000105947 */ /* 0x000fea0003800000 */
[----:B-1----:R-:W2:Y:S04]  /*05c0*/  LDG.E R11, desc[UR6][R12.64+0x800] ;  /* 0x000800060c0b7981 */ /* 0x002ea8000c1e1900 */
[----:B--2---:R2:W-:Y:S04]  /*05d0*/  STG.E desc[UR6][R14.64+0x400], R11 ;  /* 0x0004000b0e007986 */ /* 0x0045e8000c101906 */
[----:B------:R-:W3:Y:S04]  /*05e0*/  LDG.E R19, desc[UR6][R12.64+0x804] ;  /* 0x000804060c137981 */ /* 0x000ee8000c1e1900 */
[----:B---3--:R2:W-:Y:S02]  /*05f0*/  STG.E desc[UR6][R16.64+0x400], R19 ;  /* 0x0004001310007986 */ /* 0x0085e4000c101906 */
.L_x_690:
[----:B------:R-:W-:Y:S05]  /*0600*/  BSYNC.RECONVERGENT B0 ;  /* 0x0000000000007941 */ /* 0x000fea0003800200 */
.L_x_689:
[----:B------:R-:W-:Y:S04]  /*0610*/  BSSY.RECONVERGENT B0, `(.L_x_691) ;  /* 0x0000006000007945 */ /* 0x000fe80003800200 */
[----:B------:R-:W-:Y:S05]  /*0620*/  @P4 BRA `(.L_x_692) ;  /* 0x0000000000104947 */ /* 0x000fea0003800000 */
[----:B-12---:R-:W2:Y:S04]  /*0630*/  LDG.E R11, desc[UR6][R12.64+0xc00] ;  /* 0x000c00060c0b7981 */ /* 0x006ea8000c1e1900 */
[----:B--2---:R3:W-:Y:S04]  /*0640*/  STG.E desc[UR6][R14.64+0x600], R11 ;  /* 0x0006000b0e007986 */ /* 0x0047e8000c101906 */
[----:B------:R-:W2:Y:S04]  /*0650*/  LDG.E R19, desc[UR6][R12.64+0xc04] ;  /* 0x000c04060c137981 */ /* 0x000ea8000c1e1900 */
[----:B--2---:R3:W-:Y:S02]  /*0660*/  STG.E desc[UR6][R16.64+0x600], R19 ;  /* 0x0006001310007986 */ /* 0x0047e4000c101906 */
.L_x_692:
[----:B------:R-:W-:Y:S05]  /*0670*/  BSYNC.RECONVERGENT B0 ;  /* 0x0000000000007941 */ /* 0x000fea0003800200 */
.L_x_691:
[----:B------:R-:W-:Y:S04]  /*0680*/  BSSY.RECONVERGENT B0, `(.L_x_693) ;  /* 0x0000006000007945 */ /* 0x000fe80003800200 */
[----:B------:R-:W-:Y:S05]  /*0690*/  @P3 BRA `(.L_x_694) ;  /* 0x0000000000103947 */ /* 0x000fea0003800000 */
[----:B-123--:R-:W2:Y:S04]  /*06a0*/  LDG.E R11, desc[UR6][R12.64+0x1000] ;  /* 0x001000060c0b7981 */ /* 0x00eea8000c1e1900 */
[----:B--2---:R4:W-:Y:S04]  /*06b0*/  STG.E desc[UR6][R14.64+0x800], R11 ;  /* 0x0008000b0e007986 */ /* 0x0049e8000c101906 */
[----:B------:R-:W2:Y:S04]  /*06c0*/  LDG.E R19, desc[UR6][R12.64+0x1004] ;  /* 0x001004060c137981 */ /* 0x000ea8000c1e1900 */
[----:B--2---:R4:W-:Y:S02]  /*06d0*/  STG.E desc[UR6][R16.64+0x800], R19 ;  /* 0x0008001310007986 */ /* 0x0049e4000c101906 */
.L_x_694:
[----:B------:R-:W-:Y:S05]  /*06e0*/  BSYNC.RECONVERGENT B0 ;  /* 0x0000000000007941 */ /* 0x000fea0003800200 */
.L_x_693:
[----:B------:R-:W-:Y:S04]  /*06f0*/  BSSY.RECONVERGENT B0, `(.L_x_695) ;  /* 0x0000006000007945 */ /* 0x000fe80003800200 */
[----:B------:R-:W-:Y:S05]  /*0700*/  @P2 BRA `(.L_x_696) ;  /* 0x0000000000102947 */ /* 0x000fea0003800000 */
[----:B-1234-:R-:W2:Y:S04]  /*0710*/  LDG.E R11, desc[UR6][R12.64+0x1400] ;  /* 0x001400060c0b7981 */ /* 0x01eea8000c1e1900 */
[----:B--2---:R1:W-:Y:S04]  /*0720*/  STG.E desc[UR6][R14.64+0xa00], R11 ;  /* 0x000a000b0e007986 */ /* 0x0043e8000c101906 */
[----:B------:R-:W2:Y:S04]  /*0730*/  LDG.E R19, desc[UR6][R12.64+0x1404] ;  /* 0x001404060c137981 */ /* 0x000ea8000c1e1900 */
[----:B--2---:R1:W-:Y:S02]  /*0740*/  STG.E desc[UR6][R16.64+0xa00], R19 ;  /* 0x000a001310007986 */ /* 0x0043e4000c101906 */
.L_x_696:
[----:B------:R-:W-:Y:S05]  /*0750*/  BSYNC.RECONVERGENT B0 ;  /* 0x0000000000007941 */ /* 0x000fea0003800200 */
.L_x_695:
[----:B------:R-:W-:Y:S04]  /*0760*/  BSSY.RECONVERGENT B0, `(.L_x_697) ;  /* 0x0000006000007945 */ /* 0x000fe80003800200 */
[----:B------:R-:W-:Y:S05]  /*0770*/  @P1 BRA `(.L_x_698) ;  /* 0x0000000000101947 */ /* 0x000fea0003800000 */
[----:B-1234-:R-:W2:Y:S04]  /*0780*/  LDG.E R11, desc[UR6][R12.64+0x1800] ;  /* 0x001800060c0b7981 */ /* 0x01eea8000c1e1900 */
[----:B--2---:R1:W-:Y:S04]  /*0790*/  STG.E desc[UR6][R14.64+0xc00], R11 ;  /* 0x000c000b0e007986 */ /* 0x0043e8000c101906 */
[----:B------:R-:W2:Y:S04]  /*07a0*/  LDG.E R19, desc[UR6][R12.64+0x1804] ;  /* 0x001804060c137981 */ /* 0x000ea8000c1e1900 */
[----:B--2---:R1:W-:Y:S02]  /*07b0*/  STG.E desc[UR6][R16.64+0xc00], R19 ;  /* 0x000c001310007986 */ /* 0x0043e4000c101906 */
.L_x_698:
[----:B------:R-:W-:Y:S05]  /*07c0*/  BSYNC.RECONVERGENT B0 ;  /* 0x0000000000007941 */ /* 0x000fea0003800200 */
.L_x_697:
[----:B------:R-:W-:Y:S05]  /*07d0*/  @!P0 BRA `(.L_x_686) ;  /* 0x0000000000f48947 */ /* 0x000fea0003800000 */
[----:B------:R-:W-:-:S07]  /*07e0*/  MOV R0, 0x8 ;  /* 0x0000000800007802 */ /* 0x000fce0000000f00 */
.L_x_701:
[----:B01234-:R-:W-:-:S05]  /*07f0*/  IMAD R11, R0, 0x80, R9 ;  /* 0x00000080000b7824 */ /* 0x01ffca00078e0209 */
[----:B------:R-:W-:-:S13]  /*0800*/  ISETP.GE.AND P0, PT, R11, R8, PT ;  /* 0x000000080b00720c */ /* 0x000fda0003f06270 */
[----:B0-----:R-:W-:-:S05]  /*0810*/  @!P0 IMAD.WIDE.U32 R14, R11, 0x8, R2 ;  /* 0x000000080b0e8825 */ /* 0x001fca00078e0002 */
        /* <DEDUP_REMOVED lines=12> */
[----:B------:R-:W-:Y:S01]  /*08e0*/  ISETP.GE.AND P0, PT, R19, R8, PT ;  /* 0x000000081300720c */ /* 0x000fe20003f06270 */
[----:B--2---:R-:W-:Y:S04]  /*08f0*/  @!P1 STG.E desc[UR6][R16.64], R27 ;  /* 0x0000001b10009986 */ /* 0x004fe8000c101906 */
[----:B------:R-:W2:Y:S01]  /*0900*/  @!P1 LDG.E R24, desc[UR6][R12.64+0x4] ;  /* 0x000004060c189981 */ /* 0x000ea2000c1e1900 */
[----:B------:R-:W-:-:S05]  /*0910*/  IMAD.WIDE R14, R25, 0x4, R6 ;  /* 0x00000004190e7825 */ /* 0x000fca00078e0206 */
[----:B--2---:R-:W-:Y:S04]  /*0920*/  @!P1 STG.E desc[UR6][R14.64], R24 ;  /* 0x000000180e009986 */ /* 0x004fe8000c101906 */
[----:B------:R-:W2:Y:S01]  /*0930*/  @!P0 LDG.E R21, desc[UR6][R12.64+0x400] ;  /* 0x000400060c158981 */ /* 0x000ea2000c1e1900 */
[----:B------:R-:W-:-:S04]  /*0940*/  IADD3 R19, PT, PT, R11, 0x180, RZ ;  /* 0x000001800b137810 */ /* 0x000fc80007ffe0ff */
[----:B------:R-:W-:Y:S01]  /*0950*/  ISETP.GE.AND P1, PT, R19, R8, PT ;  /* 0x000000081300720c */ /* 0x000fe20003f26270 */
[----:B--2---:R0:W-:Y:S04]  /*0960*/  @!P0 STG.E desc[UR6][R16.64+0x200], R21 ;  /* 0x0002001510008986 */ /* 0x0041e8000c101906 */
[----:B------:R-:W2:Y:S04]  /*0970*/  @!P0 LDG.E R25, desc[UR6][R12.64+0x404] ;  /* 0x000404060c198981 */ /* 0x000ea8000c1e1900 */
[----:B--2---:R-:W-:Y:S04]  /*0980*/  @!P0 STG.E desc[UR6][R14.64+0x200], R25 ;  /* 0x000200190e008986 */ /* 0x004fe8000c101906 */
[----:B-1----:R-:W2:Y:S01]  /*0990*/  @!P1 LDG.E R23, desc[UR6][R12.64+0x800] ;  /* 0x000800060c179981 */ /* 0x002ea2000c1e1900 */
[----:B------:R-:W-:-:S05]  /*09a0*/  VIADD R19, R11, 0x200 ;  /* 0x000002000b137836 */ /* 0x000fca0000000000 */
[----:B------:R-:W-:Y:S01]  /*09b0*/  ISETP.GE.AND P0, PT, R19, R8, PT ;  /* 0x000000081300720c */ /* 0x000fe20003f06270 */
[----:B--2---:R1:W-:Y:S04]  /*09c0*/  @!P1 STG.E desc[UR6][R16.64+0x400], R23 ;  /* 0x0004001710009986 */ /* 0x0043e8000c101906 */
[----:B------:R-:W2:Y:S04]  /*09d0*/  @!P1 LDG.E R29, desc[UR6][R12.64+0x804] ;  /* 0x000804060c1d9981 */ /* 0x000ea8000c1e1900 */
[----:B--2---:R-:W-:Y:S04]  /*09e0*/  @!P1 STG.E desc[UR6][R14.64+0x400], R29 ;  /* 0x0004001d0e009986 */ /* 0x004fe8000c101906 */
[----:B0-----:R-:W2:Y:S01]  /*09f0*/  @!P0 LDG.E R21, desc[UR6][R12.64+0xc00] ;  /* 0x000c00060c158981 */ /* 0x001ea2000c1e1900 */
[----:B------:R-:W-:-:S05]  /*0a00*/  VIADD R19, R11, 0x280 ;  /* 0x000002800b137836 */ /* 0x000fca0000000000 */
[----:B------:R-:W-:Y:S01]  /*0a10*/  ISETP.GE.AND P1, PT, R19, R8, PT ;  /* 0x000000081300720c */ /* 0x000fe20003f26270 */
[----:B--2---:R0:W-:Y:S04]  /*0a20*/  @!P0 STG.E desc[UR6][R16.64+0x600], R21 ;  /* 0x0006001510008986 */ /* 0x0041e8000c101906 */
[----:B------:R-:W2:Y:S04]  /*0a30*/  @!P0 LDG.E R27, desc[UR6][R12.64+0xc04] ;  /* 0x000c04060c1b8981 */ /* 0x000ea8000c1e1900 */
[----:B--2---:R2:W-:Y:S04]  /*0a40*/  @!P0 STG.E desc[UR6][R14.64+0x600], R27 ;  /* 0x0006001b0e008986 */ /* 0x0045e8000c101906 */
[----:B-1----:R-:W3:Y:S01]  /*0a50*/  @!P1 LDG.E R23, desc[UR6][R12.64+0x1000] ;  /* 0x001000060c179981 */ /* 0x002ee2000c1e1900 */
[----:B------:R-:W-:-:S05]  /*0a60*/  VIADD R19, R11, 0x300 ;  /* 0x000003000b137836 */ /* 0x000fca0000000000 */
[----:B------:R-:W-:Y:S01]  /*0a70*/  ISETP.GE.AND P0, PT, R19, R8, PT ;  /* 0x000000081300720c */ /* 0x000fe20003f06270 */
[----:B---3--:R2:W-:Y:S04]  /*0a80*/  @!P1 STG.E desc[UR6][R16.64+0x800], R23 ;  /* 0x0008001710009986 */ /* 0x0085e8000c101906 */
[----:B------:R-:W3:Y:S04]  /*0a90*/  @!P1 LDG.E R25, desc[UR6][R12.64+0x1004] ;  /* 0x001004060c199981 */ /* 0x000ee8000c1e1900 */
[----:B---3--:R2:W-:Y:S04]  /*0aa0*/  @!P1 STG.E desc[UR6][R14.64+0x800], R25 ;  /* 0x000800190e009986 */ /* 0x0085e8000c101906 */
[----:B------:R-:W3:Y:S01]  /*0ab0*/  @!P0 LDG.E R19, desc[UR6][R12.64+0x1400] ;  /* 0x001400060c138981 */ /* 0x000ee2000c1e1900 */
[----:B------:R-:W-:-:S03]  /*0ac0*/  IADD3 R11, PT, PT, R11, 0x380, RZ ;  /* 0x000003800b0b7810 */ /* 0x000fc60007ffe0ff */
[----:B---3--:R2:W-:Y:S04]  /*0ad0*/  @!P0 STG.E desc[UR6][R16.64+0xa00], R19 ;  /* 0x000a001310008986 */ /* 0x0085e8000c101906 */
[----:B0-----:R-:W3:Y:S01]  /*0ae0*/  @!P0 LDG.E R21, desc[UR6][R12.64+0x1404] ;  /* 0x001404060c158981 */ /* 0x001ee2000c1e1900 */
[----:B------:R-:W-:Y:S01]  /*0af0*/  VIADD R0, R0, 0x8 ;  /* 0x0000000800007836 */ /* 0x000fe20000000000 */
[----:B------:R-:W-:Y:S04]  /*0b00*/  BSSY.RECONVERGENT B0, `(.L_x_699) ;  /* 0x0000009000007945 */ /* 0x000fe80003800200 */
[----:B------:R-:W-:Y:S01]  /*0b10*/  ISETP.NE.AND P1, PT, R0, R10, PT ;  /* 0x0000000a0000720c */ /* 0x000fe20003f25270 */
[----:B---3--:R2:W-:Y:S01]  /*0b20*/  @!P0 STG.E desc[UR6][R14.64+0xa00], R21 ;  /* 0x000a00150e008986 */ /* 0x0085e2000c101906 */
[----:B------:R-:W-:-:S13]  /*0b30*/  ISETP.GE.AND P0, PT, R11, R8, PT ;  /* 0x000000080b00720c */ /* 0x000fda0003f06270 */
[----:B--2---:R-:W-:Y:S05]  /*0b40*/  @P0 BRA `(.L_x_700) ;  /* 0x0000000000100947 */ /* 0x004fea0003800000 */
[----:B------:R-:W2:Y:S04]  /*0b50*/  LDG.E R11, desc[UR6][R12.64+0x1800] ;  /* 0x001800060c0b7981 */ /* 0x000ea8000c1e1900 */
[----:B--2---:R0:W-:Y:S04]  /*0b60*/  STG.E desc[UR6][R16.64+0xc00], R11 ;  /* 0x000c000b10007986 */ /* 0x0041e8000c101906 */
[----:B------:R-:W2:Y:S04]  /*0b70*/  LDG.E R19, desc[UR6][R12.64+0x1804] ;  /* 0x001804060c137981 */ /* 0x000ea8000c1e1900 */
[----:B--2---:R0:W-:Y:S02]  /*0b80*/  STG.E desc[UR6][R14.64+0xc00], R19 ;  /* 0x000c00130e007986 */ /* 0x0041e4000c101906 */
.L_x_700:
[----:B------:R-:W-:Y:S05]  /*0b90*/  BSYNC.RECONVERGENT B0 ;  /* 0x0000000000007941 */ /* 0x000fea0003800200 */
.L_x_699:
[----:B------:R-:W-:Y:S05]  /*0ba0*/  @P1 BRA `(.L_x_701) ;  /* 0xfffffffc00101947 */ /* 0x000fea000383ffff */
.L_x_686:
[----:B------:R-:W-:-:S13]  /*0bb0*/  ISETP.NE.AND P0, PT, R18, RZ, PT ;  /* 0x000000ff1200720c */ /* 0x000fda0003f05270 */
[----:B------:R-:W-:Y:S05]  /*0bc0*/  @!P0 EXIT ;  /* 0x000000000000894d */ /* 0x000fea0003800000 */
[----:B------:R-:W5:Y:S01]  /*0bd0*/  LDC R0, c[0x0][0x388] ;  /* 0x0000e200ff007b82 */ /* 0x000f620000000800 */
[----:B------:R-:W-:Y:S02]  /*0be0*/  ISETP.GE.U32.AND P0, PT, R18, 0x4, PT ;  /* 0x000000041200780c */ /* 0x000fe40003f06070 */
[----:B-----5:R-:W-:-:S04]  /*0bf0*/  LOP3.LUT R22, R0, 0x3, RZ, 0xc0, !PT ;  /* 0x0000000300167812 */ /* 0x020fc800078ec0ff */
[----:B------:R-:W-:-:S07]  /*0c00*/  ISETP.NE.AND P2, PT, R22, RZ, PT ;  /* 0x000000ff1600720c */ /* 0x000fce0003f45270 */
[----:B------:R-:W-:Y:S06]  /*0c10*/  @!P0 BRA `(.L_x_702) ;  /* 0x0000000000948947 */ /* 0x000fec0003800000 */
[----:B01234-:R-:W-:-:S05]  /*0c20*/  IMAD R11, R10, 0x80, R9 ;  /* 0x000000800a0b7824 */ /* 0x01ffca00078e0209 */
[----:B------:R-:W-:-:S13]  /*0c30*/  ISETP.GE.AND P0, PT, R11, R8, PT ;  /* 0x000000080b00720c */ /* 0x000fda0003f06270 */
[----:B------:R-:W-:-:S05]  /*0c40*/  @!P0 IMAD.WIDE R14, R11, 0x8, R2 ;  /* 0x000000080b0e8825 */ /* 0x000fca00078e0202 */
[----:B------:R-:W2:Y:S01]  /*0c50*/  @!P0 LDG.E R23, desc[UR6][R14.64] ;  /* 0x000000060e178981 */ /* 0x000ea2000c1e1900 */
[----:B------:R-:W-:-:S04]  /*0c60*/  @!P0 IMAD.WIDE R16, R11, 0x4, R4 ;  /* 0x000000040b108825 */ /* 0x000fc800078e0204 */
[----:B------:R-:W-:-:S05]  /*0c70*/  VIADD R24, R11, 0x80 ;  /* 0x000000800b187836 */ /* 0x000fca0000000000 */
[----:B------:R-:W-:Y:S01]  /*0c80*/  ISETP.GE.AND P1, PT, R24, R8, PT ;  /* 0x000000081800720c */ /* 0x000fe20003f26270 */
[----:B--2---:R0:W-:Y:S04]  /*0c90*/  @!P0 STG.E desc[UR6][R16.64], R23 ;  /* 0x0000001710008986 */ /* 0x0041e8000c101906 */
[----:B------:R-:W2:Y:S01]  /*0ca0*/  @!P0 LDG.E R25, desc[UR6][R14.64+0x4] ;  /* 0x000004060e198981 */ /* 0x000ea2000c1e1900 */
[----:B------:R-:W-:-:S07]  /*0cb0*/  @!P0 IMAD.WIDE R18, R11, 0x4, R6 ;  /* 0x000000040b128825 */ /* 0x000fce00078e0206 */
[C---:B------:R-:W-:Y:S01]  /*0cc0*/  @!P1 IMAD.WIDE R12, R24.reuse, 0x8, R2 ;  /* 0x00000008180c9825 */ /* 0x040fe200078e0202 */
[----:B--2---:R1:W-:Y:S04]  /*0cd0*/  @!P0 STG.E desc[UR6][R18.64], R25 ;  /* 0x0000001912008986 */ /* 0x0043e8000c101906 */
[----:B------:R-:W2:Y:S01]  /*0ce0*/  @!P1 LDG.E R27, desc[UR6][R12.64] ;  /* 0x000000060c1b9981 */ /* 0x000ea2000c1e1900 */
[----:B------:R-:W-:Y:S01]  /*0cf0*/  @!P1 IMAD.WIDE R20, R24, 0x4, R4 ;  /* 0x0000000418149825 */ /* 0x000fe200078e0204 */
[----:B------:R-:W-:-:S04]  /*0d00*/  IADD3 R26, PT, PT, R11, 0x100, RZ ;  /* 0x000001000b1a7810 */ /* 0x000fc80007ffe0ff */
[----:B------:R-:W-:Y:S01]  /*0d10*/  ISETP.GE.AND P0, PT, R26, R8, PT ;  /* 0x000000081a00720c */ /* 0x000fe20003f06270 */
[----:B--2---:R2:W-:Y:S04]  /*0d20*/  @!P1 STG.E desc[UR6][R20.64], R27 ;  /* 0x0000001b14009986 */ /* 0x0045e8000c101906 */
[----:B------:R-:W3:Y:S01]  /*0d30*/  @!P1 LDG.E R29, desc[UR6][R12.64+0x4] ;  /* 0x000004060c1d9981 */ /* 0x000ee2000c1e1900 */
[----:B0-----:R-:W-:-:S07]  /*0d40*/  @!P1 IMAD.WIDE R16, R24, 0x4, R6 ;  /* 0x0000000418109825 */ /* 0x001fce00078e0206 */
[C---:B------:R-:W-:Y:S01]  /*0d50*/  @!P0 IMAD.WIDE R14, R26.reuse, 0x8, R2 ;  /* 0x000000081a0e8825 */ /* 0x040fe200078e0202 */
[----:B---3--:R0:W-:Y:S04]  /*0d60*/  @!P1 STG.E desc[UR6][R16.64], R29 ;  /* 0x0000001d10009986 */ /* 0x0081e8000c101906 */
[----:B------:R-:W3:Y:S01]  /*0d70*/  @!P0 LDG.E R23, desc[UR6][R14.64] ;  /* 0x000000060e178981 */ /* 0x000ee2000c1e1900 */
[----:B-1----:R-:W-:-:S04]  /*0d80*/  @!P0 IMAD.WIDE R18, R26, 0x4, R4 ;  /* 0x000000041a128825 */ /* 0x002fc800078e0204 */
[----:B------:R-:W-:-:S05]  /*0d90*/  VIADD R24, R11, 0x180 ;  /* 0x000001800b187836 */ /* 0x000fca0000000000 */
[----:B------:R-:W-:Y:S01]  /*0da0*/  ISETP.GE.AND P1, PT, R24, R8, PT ;  /* 0x000000081800720c */ /* 0x000fe20003f26270 */
[----:B---3--:R1:W-:Y:S04]  /*0db0*/  @!P0 STG.E desc[UR6][R18.64], R23 ;  /* 0x0000001712008986 */ /* 0x0083e8000c101906 */
[----:B------:R-:W3:Y:S01]  /*0dc0*/  @!P0 LDG.E R25, desc[UR6][R14.64+0x4] ;  /* 0x000004060e198981 */ /* 0x000ee2000c1e1900 */
[----:B------:R-:W-:-:S07]  /*0dd0*/  @!P0 IMAD.WIDE R12, R26, 0x4, R6 ;  /* 0x000000041a0c8825 */ /* 0x000fce00078e0206 */
[C---:B--2---:R-:W-:Y:S01]  /*0de0*/  @!P1 IMAD.WIDE R20, R24.reuse, 0x8, R2 ;  /* 0x0000000818149825 */ /* 0x044fe200078e0202 */
[----:B---3--:R2:W-:Y:S04]  /*0df0*/  @!P0 STG.E desc[UR6][R12.64], R25 ;  /* 0x000000190c008986 */ /* 0x0085e8000c101906 */
[----:B------:R-:W3:Y:S01]  /*0e00*/  @!P1 LDG.E R11, desc[UR6][R20.64] ;  /* 0x00000006140b9981 */ /* 0x000ee2000c1e1900 */
[----:B0-----:R-:W-:-:S05]  /*0e10*/  @!P1 IMAD.WIDE R16, R24, 0x4, R4 ;  /* 0x0000000418109825 */ /* 0x001fca00078e0204 */
[----:B---3--:R2:W-:Y:S04]  /*0e20*/  @!P1 STG.E desc[UR6][R16.64], R11 ;  /* 0x0000000b10009986 */ /* 0x0085e8000c101906 */
[----:B------:R-:W3:Y:S01]  /*0e30*/  @!P1 LDG.E R27, desc[UR6][R20.64+0x4] ;  /* 0x00000406141b9981 */ /* 0x000ee2000c1e1900 */
[----:B-1----:R-:W-:-:S04]  /*0e40*/  @!P1 IMAD.WIDE R18, R24, 0x4, R6 ;  /* 0x0000000418129825 */ /* 0x002fc800078e0206 */
[----:B------:R-:W-:Y:S01]  /*0e50*/  VIADD R10, R10, 0x4 ;  /* 0x000000040a0a7836 */ /* 0x000fe20000000000 */
[----:B---3--:R2:W-:Y:S06]  /*0e60*/  @!P1 STG.E desc[UR6][R18.64], R27 ;  /* 0x0000001b12009986 */ /* 0x0085ec000c101906 */
.L_x_702:
[----:B------:R-:W-:Y:S05]  /*0e70*/  @!P2 EXIT ;  /* 0x000000000000a94d */ /* 0x000fea0003800000 */
[----:B------:R-:W-:Y:S02]  /*0e80*/  ISETP.NE.AND P0, PT, R22, 0x1, PT ;  /* 0x000000011600780c */ /* 0x000fe40003f05270 */
[----:B------:R-:W-:-:S04]  /*0e90*/  LOP3.LUT R0, R0, 0x1, RZ, 0xc0, !PT ;  /* 0x0000000100007812 */ /* 0x000fc800078ec0ff */
[----:B------:R-:W-:-:S07]  /*0ea0*/  ISETP.NE.U32.AND P2, PT, R0, 0x1, PT ;  /* 0x000000010000780c */ /* 0x000fce0003f45070 */
[----:B------:R-:W-:Y:S06]  /*0eb0*/  @!P0 BRA `(.L_x_703) ;  /* 0x00000000004c8947 */ /* 0x000fec0003800000 */
[----:B01234-:R-:W-:-:S05]  /*0ec0*/  IMAD R17, R10, 0x80, R9 ;  /* 0x000000800a117824 */ /* 0x01ffca00078e0209 */
[----:B------:R-:W-:-:S13]  /*0ed0*/  ISETP.GE.AND P0, PT, R17, R8, PT ;  /* 0x000000081100720c */ /* 0x000fda0003f06270 */
[----:B------:R-:W-:-:S05]  /*0ee0*/  @!P0 IMAD.WIDE R12, R17, 0x8, R2 ;  /* 0x00000008110c8825 */ /* 0x000fca00078e0202 */
[----:B------:R-:W2:Y:S01]  /*0ef0*/  @!P0 LDG.E R11, desc[UR6][R12.64] ;  /* 0x000000060c0b8981 */ /* 0x000ea2000c1e1900 */
[C---:B------:R-:W-:Y:S01]  /*0f00*/  @!P0 IMAD.WIDE R14, R17.reuse, 0x4, R4 ;  /* 0x00000004110e8825 */ /* 0x040fe200078e0204 */
[----:B------:R-:W-:-:S04]  /*0f10*/  IADD3 R29, PT, PT, R17, 0x80, RZ ;  /* 0x00000080111d7810 */ /* 0x000fc80007ffe0ff */
[----:B------:R-:W-:Y:S01]  /*0f20*/  ISETP.GE.AND P1, PT, R29, R8, PT ;  /* 0x000000081d00720c */ /* 0x000fe20003f26270 */
[----:B--2---:R0:W-:Y:S04]  /*0f30*/  @!P0 STG.E desc[UR6][R14.64], R11 ;  /* 0x0000000b0e008986 */ /* 0x0041e8000c101906 */
[----:B------:R-:W2:Y:S01]  /*0f40*/  @!P0 LDG.E R23, desc[UR6][R12.64+0x4] ;  /* 0x000004060c178981 */ /* 0x000ea2000c1e1900 */
[----:B------:R-:W-:-:S07]  /*0f50*/  @!P0 IMAD.WIDE R16, R17, 0x4, R6 ;  /* 0x0000000411108825 */ /* 0x000fce00078e0206 */
[C---:B------:R-:W-:Y:S01]  /*0f60*/  @!P1 IMAD.WIDE R18, R29.reuse, 0x8, R2 ;  /* 0x000000081d129825 */ /* 0x040fe200078e0202 */
[----:B--2---:R1:W-:Y:S04]  /*0f70*/  @!P0 STG.E desc[UR6][R16.64], R23 ;  /* 0x0000001710008986 */ /* 0x0043e8000c101906 */
[----:B------:R-:W2:Y:S01]  /*0f80*/  @!P1 LDG.E R25, desc[UR6][R18.64] ;  /* 0x0000000612199981 */ /* 0x000ea2000c1e1900 */
[----:B------:R-:W-:-:S05]  /*0f90*/  @!P1 IMAD.WIDE R20, R29, 0x4, R4 ;  /* 0x000000041d149825 */ /* 0x000fca00078e0204 */
[----:B--2---:R1:W-:Y:S04]  /*0fa0*/  @!P1 STG.E desc[UR6][R20.64], R25 ;  /* 0x0000001914009986 */ /* 0x0043e8000c101906 */
[----:B------:R-:W2:Y:S01]  /*0fb0*/  @!P1 LDG.E R27, desc[UR6][R18.64+0x4] ;  /* 0x00000406121b9981 */ /* 0x000ea2000c1e1900 */
[----:B0-----:R-:W-:-:S04]  /*0fc0*/  @!P1 IMAD.WIDE R14, R29, 0x4, R6 ;  /* 0x000000041d0e9825 */ /* 0x001fc800078e0206 */
[----:B------:R-:W-:Y:S01]  /*0fd0*/  VIADD R10, R10, 0x2 ;  /* 0x000000020a0a7836 */ /* 0x000fe20000000000 */
[----:B--2---:R1:W-:Y:S06]  /*0fe0*/  @!P1 STG.E desc[UR6][R14.64], R27 ;  /* 0x0000001b0e009986 */ /* 0x0043ec000c101906 */
.L_x_703:
[----:B------:R-:W-:Y:S05]  /*0ff0*/  @P2 EXIT ;  /* 0x000000000000294d */ /* 0x000fea0003800000 */
[----:B--2---:R-:W-:-:S05]  /*1000*/  IMAD R13, R10, 0x80, R9 ;  /* 0x000000800a0d7824 */ /* 0x004fca00078e0209 */
[----:B------:R-:W-:-:S13]  /*1010*/  ISETP.GE.AND P0, PT, R13, R8, PT ;  /* 0x000000080d00720c */ /* 0x000fda0003f06270 */
[----:B------:R-:W-:Y:S05]  /*1020*/  @P0 EXIT ;  /* 0x000000000000094d */ /* 0x000fea0003800000 */
[----:B------:R-:W-:-:S05]  /*1030*/  IMAD.WIDE R2, R13, 0x8, R2 ;  /* 0x000000080d027825 */ /* 0x000fca00078e0202 */
[----:B------:R-:W2:Y:S01]  /*1040*/  LDG.E R9, desc[UR6][R2.64] ;  /* 0x0000000602097981 */ /* 0x000ea2000c1e1900 */
[----:B------:R-:W-:-:S05]  /*1050*/  IMAD.WIDE R4, R13, 0x4, R4 ;  /* 0x000000040d047825 */ /* 0x000fca00078e0204 */
[----:B--2---:R-:W-:Y:S04]  /*1060*/  STG.E desc[UR6][R4.64], R9 ;  /* 0x0000000904007986 */ /* 0x004fe8000c101906 */
[----:B01-34-:R-:W2:Y:S01]  /*1070*/  LDG.E R11, desc[UR6][R2.64+0x4] ;  /* 0x00000406020b7981 */ /* 0x01bea2000c1e1900 */
[----:B------:R-:W-:-:S05]  /*1080*/  IMAD.WIDE R6, R13, 0x4, R6 ;  /* 0x000000040d067825 */ /* 0x000fca00078e0206 */
[----:B--2---:R-:W-:Y:S01]  /*1090*/  STG.E desc[UR6][R6.64], R11 ;  /* 0x0000000b06007986 */ /* 0x004fe2000c101906 */
[----:B------:R-:W-:Y:S05]  /*10a0*/  EXIT ;  /* 0x000000000000794d */ /* 0x000fea0003800000 */
.L_x_685:
[----:B------:R-:W-:-:S13]  /*10b0*/  ISETP.GE.AND P0, PT, R0, 0x1, PT ;  /* 0x000000010000780c */ /* 0x000fda0003f06270 */
[----:B------:R-:W-:Y:S05]  /*10c0*/  @!P0 EXIT ;  /* 0x000000000000894d */ /* 0x000fea0003800000 */
[----:B------:R-:W-:Y:S01]  /*10d0*/  ISETP.GE.U32.AND P0, PT, R0, 0x8, PT ;  /* 0x000000080000780c */ /* 0x000fe20003f06070 */
[----:B------:R-:W-:-:S12]  /*10e0*/  IMAD.MOV.U32 R8, RZ, RZ, RZ ;  /* 0x000000ffff087224 */ /* 0x000fd800078e00ff */
[----:B------:R-:W-:Y:S05]  /*10f0*/  @!P0 BRA `(.L_x_704) ;  /* 0x0000000400188947 */ /* 0x000fea0003800000 */
[----:B------:R-:W0:Y:S01]  /*1100*/  LDC.64 R18, c[0x0][0x390] ;  /* 0x0000e400ff127b82 */ /* 0x000e220000000a00 */
[C---:B------:R-:W-:Y:S01]  /*1110*/  SHF.L.U64.HI R13, R12.reuse, 0x3, R15 ;  /* 0x000000030c0d7819 */ /* 0x040fe2000001020f */
[----:B------:R-:W-:Y:S01]  /*1120*/  UIADD3 UR4, UP1, UPT, UR12, 0x600, URZ ;  /* 0x000006000c047890 */ /* 0x000fe2000ff3e0ff */
[----:B------:R-:W-:Y:S02]  /*1130*/  SHF.L.U32 R12, R12, 0x3, RZ ;  /* 0x000000030c0c7819 */ /* 0x000fe400000006ff */
[----:B------:R-:W-:Y:S01]  /*1140*/  LOP3.LUT R8, R0, 0x7ffffff8, RZ, 0xc0, !PT ;  /* 0x7ffffff800087812 */ /* 0x000fe200078ec0ff */
[----:B------:R-:W-:Y:S02]  /*1150*/  UIADD3 UR10, UP0, UPT, UR4, UR10, URZ ;  /* 0x0000000a040a7290 */ /* 0x000fe4000ff1e0ff */
[----:B------:R-:W1:Y:S01]  /*1160*/  LDC.64 R16, c[0x0][0x398] ;  /* 0x0000e600ff107b82 */ /* 0x000e620000000a00 */
[----:B------:R-:W-:Y:S01]  /*1170*/  IMAD.WIDE.U32 R12, R9, 0x8, R12 ;  /* 0x00000008090c7825 */ /* 0x000fe200078e000c */
[----:B------:R-:W-:-:S02]  /*1180*/  UIADD3.X UR5, UPT, UPT, URZ, UR13, URZ, UP1, !UPT ;  /* 0x0000000dff057290 */ /* 0x000fc40008ffe4ff */
[----:B------:R-:W-:Y:S01]  /*1190*/  UIADD3 UR4, UP1, UPT, UR4, UR8, URZ ;  /* 0x0000000804047290 */ /* 0x000fe2000ff3e0ff */
[----:B------:R-:W-:Y:S01]  /*11a0*/  IADD3 R10, P0, PT, R12, R10, RZ ;  /* 0x0000000a0c0a7210 */ /* 0x000fe20007f1e0ff */
[----:B------:R-:W-:Y:S02]  /*11b0*/  UIADD3.X UR11, UPT, UPT, UR5, UR11, URZ, UP0, !UPT ;  /* 0x0000000b050b7290 */ /* 0x000fe400087fe4ff */
[----:B------:R-:W-:Y:S01]  /*11c0*/  UIADD3.X UR5, UPT, UPT, UR5, UR9, URZ, UP1, !UPT ;  /* 0x0000000905057290 */ /* 0x000fe20008ffe4ff */
[----:B------:R-:W-:-:S04]  /*11d0*/  IADD3 R14, P1, PT, R10, 0x4, RZ ;  /* 0x000000040a0e7810 */ /* 0x000fc80007f3e0ff */
[----:B------:R-:W-:Y:S01]  /*11e0*/  IADD3.X R15, PT, PT, RZ, R13, R11, P1, P0 ;  /* 0x0000000dff0f7210 */ /* 0x000fe20000fe040b */
[----:B0-----:R-:W-:-:S04]  /*11f0*/  IMAD.WIDE.U32 R10, R9, 0x4, R18 ;  /* 0x00000004090a7825 */ /* 0x001fc800078e0012 */
[----:B------:R-:W-:Y:S02]  /*1200*/  IMAD.MOV R18, RZ, RZ, -R8 ;  /* 0x000000ffff127224 */ /* 0x000fe400078e0a08 */
[----:B-1----:R-:W-:-:S04]  /*1210*/  IMAD.WIDE.U32 R12, R9, 0x4, R16 ;  /* 0x00000004090c7825 */ /* 0x002fc800078e0010 */
[----:B------:R-:W-:-:S07]  /*1220*/  VIADD R9, R9, 0x80 ;  /* 0x0000008009097836 */ /* 0x000fce0000000000 */
.L_x_705:
[----:B-1----:R-:W2:Y:S01]  /*1230*/  LDG.E R19, desc[UR6][R14.64+-0x4] ;  /* 0xfffffc060e137981 */ /* 0x002ea2000c1e1900 */
[----:B------:R-:W-:-:S04]  /*1240*/  IADD3 R22, P0, PT, R10, UR12, RZ ;  /* 0x0000000c0a167c10 */ /* 0x000fc8000ff1e0ff */
[----:B------:R-:W-:Y:S02]  /*1250*/  IADD3.X R23, PT, PT, R11, UR13, RZ, P0, !PT ;  /* 0x0000000d0b177c10 */ /* 0x000fe400087fe4ff */
[----:B------:R-:W-:-:S03]  /*1260*/  IADD3 R24, P0, PT, R12, UR12, RZ ;  /* 0x0000000c0c187c10 */ /* 0x000fc6000ff1e0ff */
[----:B--2---:R0:W-:Y:S04]  /*1270*/  STG.E desc[UR6][R22.64], R19 ;  /* 0x0000001316007986 */ /* 0x0041e8000c101906 */
[----:B------:R-:W2:Y:S01]  /*1280*/  LDG.E R27, desc[UR6][R14.64] ;  /* 0x000000060e1b7981 */ /* 0x000ea2000c1e1900 */
[----:B------:R-:W-:Y:S01]  /*1290*/  IADD3.X R25, PT, PT, R13, UR13, RZ, P0, !PT ;  /* 0x0000000d0d197c10 */ /* 0x000fe200087fe4ff */
[----:B------:R-:W-:Y:S01]  /*12a0*/  IMAD.WIDE R16, R9, 0x8, R2 ;  /* 0x0000000809107825 */ /* 0x000fe200078e0202 */
[----:B------:R-:W-:-:S03]  /*12b0*/  MOV R21, UR5 ;  /* 0x0000000500157c02 */ /* 0x000fc60008000f00 */
[----:B------:R-:W-:Y:S01]  /*12c0*/  IMAD.U32 R20, RZ, RZ, UR4 ;  /* 0x00000004ff147e24 */ /* 0x000fe2000f8e00ff */
[----:B--2---:R1:W-:Y:S04]  /*12d0*/  STG.E desc[UR6][R24.64], R27 ;  /* 0x0000001b18007986 */ /* 0x0043e8000c101906 */
[----:B------:R-:W2:Y:S01]  /*12e0*/  LDG.E R29, desc[UR6][R16.64] ;  /* 0x00000006101d7981 */ /* 0x000ea2000c1e1900 */
[----:B------:R-:W-:-:S04]  /*12f0*/  IMAD.WIDE R20, R9, 0x4, R20 ;  /* 0x0000000409147825 */ /* 0x000fc800078e0214 */
[----:B0-----:R-:W-:Y:S02]  /*1300*/  IMAD.U32 R22, RZ, RZ, UR10 ;  /* 0x0000000aff167e24 */ /* 0x001fe4000f8e00ff */
[----:B------:R-:W-:Y:S01]  /*1310*/  IMAD.U32 R23, RZ, RZ, UR11 ;  /* 0x0000000bff177e24 */ /* 0x000fe2000f8e00ff */
[----:B--2---:R0:W-:Y:S04]  /*1320*/  STG.E desc[UR6][R20.64+-0x600], R29 ;  /* 0xfffa001d14007986 */ /* 0x0041e8000c101906 */
[----:B------:R-:W2:Y:S01]  /*1330*/  LDG.E R19, desc[UR6][R16.64+0x4] ;  /* 0x0000040610137981 */ /* 0x000ea2000c1e1900 */
[----:B------:R-:W-:-:S05]  /*1340*/  IMAD.WIDE R22, R9, 0x4, R22 ;  /* 0x0000000409167825 */ /* 0x000fca00078e0216 */
[----:B--2---:R2:W-:Y:S04]  /*1350*/  STG.E desc[UR6][R22.64+-0x600], R19 ;  /* 0xfffa001316007986 */ /* 0x0045e8000c101906 */
[----:B-1----:R-:W3:Y:S04]  /*1360*/  LDG.E R25, desc[UR6][R16.64+0x400] ;  /* 0x0004000610197981 */ /* 0x002ee8000c1e1900 */
[----:B---3--:R1:W-:Y:S04]  /*1370*/  STG.E desc[UR6][R20.64+-0x400], R25 ;  /* 0xfffc001914007986 */ /* 0x0083e8000c101906 */
[----:B------:R-:W3:Y:S04]  /*1380*/  LDG.E R27, desc[UR6][R16.64+0x404] ;  /* 0x00040406101b7981 */ /* 0x000ee8000c1e1900 */
[----:B---3--:R3:W-:Y:S04]  /*1390*/  STG.E desc[UR6][R22.64+-0x400], R27 ;  /* 0xfffc001b16007986 */ /* 0x0087e8000c101906 */
[----:B------:R-:W4:Y:S04]  /*13a0*/  LDG.E R24, desc[UR6][R16.64+0x800] ;  /* 0x0008000610187981 */ /* 0x000f28000c1e1900 */
[----:B----4-:R4:W-:Y:S04]  /*13b0*/  STG.E desc[UR6][R20.64+-0x200], R24 ;  /* 0xfffe001814007986 */ /* 0x0109e8000c101906 */
[----:B0-----:R-:W5:Y:S04]  /*13c0*/  LDG.E R29, desc[UR6][R16.64+0x804] ;  /* 0x00080406101d7981 */ /* 0x001f68000c1e1900 */
[----:B-----5:R0:W-:Y:S04]  /*13d0*/  STG.E desc[UR6][R22.64+-0x200], R29 ;  /* 0xfffe001d16007986 */ /* 0x0201e8000c101906 */
[----:B------:R-:W5:Y:S04]  /*13e0*/  LDG.E R26, desc[UR6][R16.64+0xc00] ;  /* 0x000c0006101a7981 */ /* 0x000f68000c1e1900 */
[----:B-----5:R5:W-:Y:S04]  /*13f0*/  STG.E desc[UR6][R20.64], R26 ;  /* 0x0000001a14007986 */ /* 0x020be8000c101906 */
[----:B--2---:R-:W2:Y:S04]  /*1400*/  LDG.E R19, desc[UR6][R16.64+0xc04] ;  /* 0x000c040610137981 */ /* 0x004ea8000c1e1900 */
[----:B--2---:R2:W-:Y:S04]  /*1410*/  STG.E desc[UR6][R22.64], R19 ;  /* 0x0000001316007986 */ /* 0x0045e8000c101906 */
[----:B-1----:R-:W3:Y:S04]  /*1420*/  LDG.E R25, desc[UR6][R16.64+0x1000] ;  /* 0x0010000610197981 */ /* 0x002ee8000c1e1900 */
[----:B---3--:R1:W-:Y:S04]  /*1430*/  STG.E desc[UR6][R20.64+0x200], R25 ;  /* 0x0002001914007986 */ /* 0x0083e8000c101906 */
[----:B------:R-:W3:Y:S04]  /*1440*/  LDG.E R27, desc[UR6][R16.64+0x1004] ;  /* 0x00100406101b7981 */ /* 0x000ee8000c1e1900 */
[----:B---3--:R1:W-:Y:S04]  /*1450*/  STG.E desc[UR6][R22.64+0x200], R27 ;  /* 0x0002001b16007986 */ /* 0x0083e8000c101906 */
[----:B----4-:R-:W3:Y:S04]  /*1460*/  LDG.E R24, desc[UR6][R16.64+0x1400] ;  /* 0x0014000610187981 */ /* 0x010ee8000c1e1900 */
[----:B---3--:R1:W-:Y:S04]  /*1470*/  STG.E desc[UR6][R20.64+0x400], R24 ;  /* 0x0004001814007986 */ /* 0x0083e8000c101906 */
[----:B0-----:R-:W3:Y:S04]  /*1480*/  LDG.E R29, desc[UR6][R16.64+0x1404] ;  /* 0x00140406101d7981 */ /* 0x001ee8000c1e1900 */
[----:B---3--:R1:W-:Y:S04]  /*1490*/  STG.E desc[UR6][R22.64+0x400], R29 ;  /* 0x0004001d16007986 */ /* 0x0083e8000c101906 */
[----:B-----5:R-:W3:Y:S04]  /*14a0*/  LDG.E R26, desc[UR6][R16.64+0x1800] ;  /* 0x00180006101a7981 */ /* 0x020ee8000c1e1900 */
[----:B---3--:R1:W-:Y:S04]  /*14b0*/  STG.E desc[UR6][R20.64+0x600], R26 ;  /* 0x0006001a14007986 */ /* 0x0083e8000c101906 */
[----:B--2---:R-:W2:Y:S01]  /*14c0*/  LDG.E R19, desc[UR6][R16.64+0x1804] ;  /* 0x0018040610137981 */ /* 0x004ea2000c1e1900 */
[----:B------:R-:W-:Y:S01]  /*14d0*/  IADD3 R18, PT, PT, R18, 0x8, RZ ;  /* 0x0000000812127810 */ /* 0x000fe20007ffe0ff */
[----:B------:R-:W-:Y:S01]  /*14e0*/  UIADD3 UR12, UP0, UPT, UR12, 0x1000, URZ ;  /* 0x000010000c0c7890 */ /* 0x000fe2000ff1e0ff */
[----:B------:R-:W-:Y:S01]  /*14f0*/  IADD3 R14, P1, PT, R14, 0x2000, RZ ;  /* 0x000020000e0e7810 */ /* 0x000fe20007f3e0ff */
[----:B------:R-:W-:Y:S01]  /*1500*/  VIADD R9, R9, 0x400 ;  /* 0x0000040009097836 */ /* 0x000fe20000000000 */
[----:B------:R-:W-:Y:S01]  /*1510*/  ISETP.NE.AND P0, PT, R18, RZ, PT ;  /* 0x000000ff1200720c */ /* 0x000fe20003f05270 */
[----:B------:R-:W-:-:S02]  /*1520*/  UIADD3.X UR13, UPT, UPT, URZ, UR13, URZ, UP0, !UPT ;  /* 0x0000000dff0d7290 */ /* 0x000fc400087fe4ff */
[----:B------:R-:W-:Y:S01]  /*1530*/  IMAD.X R15, RZ, RZ, R15, P1 ;  /* 0x000000ffff0f7224 */ /* 0x000fe200008e060f */
[----:B--2---:R1:W-:Y:S09]  /*1540*/  STG.E desc[UR6][R22.64+0x600], R19 ;  /* 0x0006001316007986 */ /* 0x0043f2000c101906 */
[----:B------:R-:W-:Y:S05]  /*1550*/  @P0 BRA `(.L_x_705) ;  /* 0xfffffffc00340947 */ /* 0x000fea000383ffff */
.L_x_704:
[----:B------:R-:W-:-:S13]  /*1560*/  LOP3.LUT P0, R9, R0, 0x7, RZ, 0xc0, !PT ;  /* 0x0000000700097812 */ /* 0x000fda000780c0ff */
[----:B------:R-:W-:Y:S05]  /*1570*/  @!P0 EXIT ;  /* 0x000000000000894d */ /* 0x000fea0003800000 */
[----:B------:R-:W-:Y:S02]  /*1580*/  ISETP.GE.U32.AND P0, PT, R9, 0x4, PT ;  /* 0x000000040900780c */ /* 0x000fe40003f06070 */
[----:B------:R-:W0:Y:S01]  /*1590*/  S2R R9, SR_TID.X ;  /* 0x0000000000097919 */ /* 0x000e220000002100 */
[----:B------:R-:W-:-:S04]  /*15a0*/  LOP3.LUT R16, R0, 0x3, RZ, 0xc0, !PT ;  /* 0x0000000300107812 */ /* 0x000fc800078ec0ff */
[----:B------:R-:W-:-:S06]  /*15b0*/  ISETP.NE.AND P1, PT, R16, RZ, PT ;  /* 0x000000ff1000720c */ /* 0x000fcc0003f25270 */
[----:B------:R-:W-:Y:S07]  /*15c0*/  @!P0 BRA `(.L_x_706) ;  /* 0x0000000000548947 */ /* 0x000fee0003800000 */
[----:B0-----:R-:W-:-:S05]  /*15d0*/  LEA R15, R8, R9, 0x7 ;  /* 0x00000009080f7211 */ /* 0x001fca00078e38ff */
[----:B------:R-:W-:-:S05]  /*15e0*/  IMAD.WIDE R10, R15, 0x8, R2 ;  /* 0x000000080f0a7825 */ /* 0x000fca00078e0202 */
[----:B------:R-:W2:Y:S01]  /*15f0*/  LDG.E R17, desc[UR6][R10.64] ;  /* 0x000000060a117981 */ /* 0x000ea2000c1e1900 */
[----:B------:R-:W-:-:S05]  /*1600*/  IMAD.WIDE R12, R15, 0x4, R4 ;  /* 0x000000040f0c7825 */ /* 0x000fca00078e0204 */
[----:B--2---:R0:W-:Y:S04]  /*1610*/  STG.E desc[UR6][R12.64], R17 ;  /* 0x000000110c007986 */ /* 0x0041e8000c101906 */
[----:B-1----:R-:W2:Y:S01]  /*1620*/  LDG.E R19, desc[UR6][R10.64+0x4] ;  /* 0x000004060a137981 */ /* 0x002ea2000c1e1900 */
[----:B------:R-:W-:-:S05]  /*1630*/  IMAD.WIDE R14, R15, 0x4, R6 ;  /* 0x000000040f0e7825 */ /* 0x000fca00078e0206 */
[----:B--2---:R1:W-:Y:S04]  /*1640*/  STG.E desc[UR6][R14.64], R19 ;  /* 0x000000130e007986 */ /* 0x0043e8000c101906 */
[----:B------:R-:W2:Y:S04]  /*1650*/  LDG.E R21, desc[UR6][R10.64+0x400] ;  /* 0x000400060a157981 */ /* 0x000ea8000c1e1900 */
[----:B--2---:R2:W-:Y:S04]  /*1660*/  STG.E desc[UR6][R12.64+0x200], R21 ;  /* 0x000200150c007986 */ /* 0x0045e8000c101906 */
[----:B------:R-:W3:Y:S04]  /*1670*/  LDG.E R23, desc[UR6][R10.64+0x404] ;  /* 0x000404060a177981 */ /* 0x000ee8000c1e1900 */
[----:B---3--:R2:W-:Y:S04]  /*1680*/  STG.E desc[UR6][R14.64+0x200], R23 ;  /* 0x000200170e007986 */ /* 0x0085e8000c101906 */
[----:B------:R-:W3:Y:S04]  /*1690*/  LDG.E R25, desc[UR6][R10.64+0x800] ;  /* 0x000800060a197981 */ /* 0x000ee8000c1e1900 */
[----:B---3--:R2:W-:Y:S04]  /*16a0*/  STG.E desc[UR6][R12.64+0x400], R25 ;  /* 0x000400190c007986 */ /* 0x0085e8000c101906 */
[----:B------:R-:W3:Y:S04]  /*16b0*/  LDG.E R27, desc[UR6][R10.64+0x804] ;  /* 0x000804060a1b7981 */ /* 0x000ee8000c1e1900 */
[----:B---3--:R2:W-:Y:S04]  /*16c0*/  STG.E desc[UR6][R14.64+0x400], R27 ;  /* 0x0004001b0e007986 */ /* 0x0085e8000c101906 */
[----:B0-----:R-:W3:Y:S04]  /*16d0*/  LDG.E R17, desc[UR6][R10.64+0xc00] ;  /* 0x000c00060a117981 */ /* 0x001ee8000c1e1900 */
[----:B---3--:R2:W-:Y:S04]  /*16e0*/  STG.E desc[UR6][R12.64+0x600], R17 ;  /* 0x000600110c007986 */ /* 0x0085e8000c101906 */
[----:B-1----:R-:W3:Y:S01]  /*16f0*/  LDG.E R19, desc[UR6][R10.64+0xc04] ;  /* 0x000c04060a137981 */ /* 0x002ee2000c1e1900 */
[----:B------:R-:W-:-:S03]  /*1700*/  VIADD R8, R8, 0x4 ;  /* 0x0000000408087836 */ /* 0x000fc60000000000 */
[----:B---3--:R2:W-:Y:S04]  /*1710*/  STG.E desc[UR6][R14.64+0x600], R19 ;  /* 0x000600130e007986 */ /* 0x0085e8000c101906 */
.L_x_706:
[----:B------:R-:W-:Y:S05]  /*1720*/  @!P1 EXIT ;  /* 0x000000000000994d */ /* 0x000fea0003800000 */
[----:B------:R-:W-:Y:S02]  /*1730*/  ISETP.NE.AND P0, PT, R16, 0x1, PT ;  /* 0x000000011000780c */ /* 0x000fe40003f05270 */
[----:B------:R-:W-:-:S04]  /*1740*/  LOP3.LUT R0, R0, 0x1, RZ, 0xc0, !PT ;  /* 0x0000000100007812 */ /* 0x000fc800078ec0ff */
[----:B------:R-:W-:-:S07]  /*1750*/  ISETP.NE.U32.AND P1, PT, R0, 0x1, PT ;  /* 0x000000010000780c */ /* 0x000fce0003f25070 */
[----:B------:R-:W-:Y:S06]  /*1760*/  @!P0 BRA `(.L_x_707) ;  /* 0x0000000000348947 */ /* 0x000fec0003800000 */
[----:B0-2---:R-:W-:-:S04]  /*1770*/  IMAD R15, R8, 0x80, R9 ;  /* 0x00000080080f7824 */ /* 0x005fc800078e0209 */
        /* <DEDUP_REMOVED lines=9> */
[----:B------:R-:W2:Y:S01]  /*1810*/  LDG.E R23, desc[UR6][R10.64+0x404] ;  /* 0x000404060a177981 */ /* 0x000ea2000c1e1900 */
[----:B------:R-:W-:-:S03]  /*1820*/  IADD3 R8, PT, PT, R8, 0x2, RZ ;  /* 0x0000000208087810 */ /* 0x000fc60007ffe0ff */
[----:B--2---:R3:W-:Y:S04]  /*1830*/  STG.E desc[UR6][R14.64+0x200], R23 ;  /* 0x000200170e007986 */ /* 0x0047e8000c101906 */
.L_x_707:
[----:B------:R-:W-:Y:S05]  /*1840*/  @P1 EXIT ;  /* 0x000000000000194d */ /* 0x000fea0003800000 */
[----:B0-----:R-:W-:-:S04]  /*1850*/  IMAD R9, R8, 0x80, R9 ;  /* 0x0000008008097824 */ /* 0x001fc800078e0209 */
[----:B------:R-:W-:-:S05]  /*1860*/  IMAD.WIDE R2, R9, 0x8, R2 ;  /* 0x0000000809027825 */ /* 0x000fca00078e0202 */
[----:B------:R-:W4:Y:S01]  /*1870*/  LDG.E R11, desc[UR6][R2.64] ;  /* 0x00000006020b7981 */ /* 0x000f22000c1e1900 */
[----:B------:R-:W-:-:S05]  /*1880*/  IMAD.WIDE R4, R9, 0x4, R4 ;  /* 0x0000000409047825 */ /* 0x000fca00078e0204 */
[----:B----4-:R-:W-:Y:S04]  /*1890*/  STG.E desc[UR6][R4.64], R11 ;  /* 0x0000000b04007986 */ /* 0x010fe8000c101906 */
[----:B--23--:R-:W2:Y:S01]  /*18a0*/  LDG.E R13, desc[UR6][R2.64+0x4] ;  /* 0x00000406020d7981 */ /* 0x00cea2000c1e1900 */
[----:B------:R-:W-:-:S05]  /*18b0*/  IMAD.WIDE R6, R9, 0x4, R6 ;  /* 0x0000000409067825 */ /* 0x000fca00078e0206 */
[----:B--2---:R-:W-:Y:S01]  /*18c0*/  STG.E desc[UR6][R6.64], R13 ;  /* 0x0000000d06007986 */ /* 0x004fe2000c101906 */
[----:B------:R-:W-:Y:S05]  /*18d0*/  EXIT ;  /* 0x000000000000794d */ /* 0x000fea0003800000 */
.L_x_708:
        /* <DEDUP_REMOVED lines=10> */
.L_x_1598:


//--------------------- .text._ZN3cub18CUB_300001_SM_10006detail9transform16transform_kernelINS2_10policy_hubILb1EN4cuda3std3__45tupleIJN6thrust24THRUST_300001_SM_1000_NS6detail15normal_iteratorINSA_7pointerINS8_IJfiEEENSA_8cuda_cub3tagENSA_11use_defaultESH_EEEEEEEE10policy1000EiNS7_10__identityENSA_12zip_iteratorINS8_IJNSC_INSA_10device_ptrIfEEEENSC_INSP_IiEEEEEEEEEJPSE_EEEvT0_iT1_T2_DpNS2_10kernel_argIT3_EE --------------------------
	.section	.text._ZN3cub18CUB_300001_SM_10006detail9transform16transform_kernelINS2_10policy_hubILb1EN4cuda3std3__45tupleIJN6thrust24THRUST_300001_SM_1000_NS6detail15normal_iteratorINSA_7pointerINS8_IJfiEEENSA_8cuda_cub3tagENSA_11use_defaultESH_EEEEEEEE10policy1000EiNS7_10__identityENSA_12zip_iteratorINS8_IJNSC_INSA_10device_ptrIfEEEENSC_INSP_IiEEEEEEEEEJPSE_EEEvT0_iT1_T2_DpNS2_10kernel_argIT3_EE,"ax",@progbits
	.align	128
        .global         _ZN3cub18CUB_300001_SM_10006detail9transform16transform_kernelINS2_10policy_hubILb1EN4cuda3std3__45tupleIJN6thrust24THRUST_300001_SM_1000_NS6detail15normal_iteratorINSA_7pointerINS8_IJfiEEENSA_8cuda_cub3tagENSA_11use_defaultESH_EEEEEEEE10policy1000EiNS7_10__identityENSA_12zip_iteratorINS8_IJNSC_INSA_10device_ptrIfEEEENSC_INSP_IiEEEEEEEEEJPSE_EEEvT0_iT1_T2_DpNS2_10kernel_argIT3_EE
        .type           _ZN3cub18CUB_300001_SM_10006detail9transform16transform_kernelINS2_10policy_hubILb1EN4cuda3std3__45tupleIJN6thrust24THRUST_300001_SM_1000_NS6detail15normal_iteratorINSA_7pointerINS8_IJfiEEENSA_8cuda_cub3tagENSA_11use_defaultESH_EEEEEEEE10policy1000EiNS7_10__identityENSA_12zip_iteratorINS8_IJNSC_INSA_10device_ptrIfEEEENSC_INSP_IiEEEEEEEEEJPSE_EEEvT0_iT1_T2_DpNS2_10kernel_argIT3_EE,@function
        .size           _ZN3cub18CUB_300001_SM_10006detail9transform16transform_kernelINS2_10policy_hubILb1EN4cuda3std3__45tupleIJN6thrust24THRUST_300001_SM_1000_NS6detail15normal_iteratorINSA_7pointerINS8_IJfiEEENSA_8cuda_cub3tagENSA_11use_defaultESH_EEEEEEEE10policy1000EiNS7_10__identityENSA_12zip_iteratorINS8_IJNSC_INSA_10device_ptrIfEEEENSC_INSP_IiEEEEEEEEEJPSE_EEEvT0_iT1_T2_DpNS2_10kernel_argIT3_EE,(.L_x_1599 - _ZN3cub18CUB_300001_SM_10006detail9transform16transform_kernelINS2_10policy_hubILb1EN4cuda3std3__45tupleIJN6thrust24THRUST_300001_SM_1000_NS6detail15normal_iteratorINSA_7pointerINS8_IJfiEEENSA_8cuda_cub3tagENSA_11use_defaultESH_EEEEEEEE10policy1000EiNS7_10__identityENSA_12zip_iteratorINS8_IJNSC_INSA_10device_ptrIfEEEENSC_INSP_IiEEEEEEEEEJPSE_EEEvT0_iT1_T2_DpNS2_10kernel_argIT3_EE)
        .other          _ZN3cub18CUB_300001_SM_10006detail9transform16transform_kernelINS2_10policy_hubILb1EN4cuda3std3__45tupleIJN6thrust24THRUST_300001_SM_1000_NS6detail15normal_iteratorINSA_7pointerINS8_IJfiEEENSA_8cuda_cub3tagENSA_11use_defaultESH_EEEEEEEE10policy1000EiNS7_10__identityENSA_12zip_iteratorINS8_IJNSC_INSA_10device_ptrIfEEEENSC_INSP_IiEEEEEEEEEJPSE_EEEvT0_iT1_T2_DpNS2_10kernel_argIT3_EE,@"STO_CUDA_ENTRY STV_DEFAULT"
_ZN3cub18CUB_300001_SM_10006detail9transform16transform_kernelINS2_10policy_hubILb1EN4cuda3std3__45tupleIJN6thrust24THRUST_300001_SM_1000_NS6detail15normal_iteratorINSA_7pointerINS8_IJfiEEENSA_8cuda_cub3tagENSA_11use_defaultESH_EEEEEEEE10policy1000EiNS7_10__identityENSA_12zip_iteratorINS8_IJNSC_INSA_10device_ptrIfEEEENSC_INSP_IiEEEEEEEEEJPSE_EEEvT0_iT1_T2_DpNS2_10kernel_argIT3_EE:
.text._ZN3cub18CUB_300001_SM_10006detail9transform16transform_kernelINS2_10policy_hubILb1EN4cuda3std3__45tupleIJN6thrust24THRUST_300001_SM_1000_NS6detail15normal_iteratorINSA_7pointerINS8_IJfiEEENSA_8cuda_cub3tagENSA_11use_defaultESH_EEEEEEEE10policy1000EiNS7_10__identityENSA_12zip_iteratorINS8_IJNSC_INSA_10device_ptrIfEEEENSC_INSP_IiEEEEEEEEEJPSE_EEEvT0_iT1_T2_DpNS2_10kernel_argIT3_EE:
[----:B------:R-:W-:Y:S08]  /*0000*/  LDC R1, c[0x0][0x37c] ;  /* 0x0000df00ff017b82 */ /* 0x000ff00000000800 */
[----:B------:R-:W0:Y:S01]  /*0010*/  S2UR UR17, SR_CTAID.X ;  /* 0x00000000001179c3 */ /* 0x000e220000002500 */
[----:B------:R-:W1:Y:S01]  /*0020*/  LDCU.64 UR12, c[0x0][0x380] ;  /* 0x00007000ff0c77ac */ /* 0x000e620008000a00 */
[----:B------:R-:W2:Y:S01]  /*0030*/  S2R R0, SR_TID.X ;  /* 0x0000000000007919 */ /* 0x000ea20000002100 */
[----:B------:R-:W-:Y:S01]  /*0040*/  BSSY.RECONVERGENT B0, `(.L_x_709) ;  /* 0x0000014000007945 */ /* 0x000fe20003800200 */
[----:B-1----:R-:W-:-:S04]  /*0050*/  USHF.L.U32 UR14, UR13, 0x7, URZ ;  /* 0x000000070d0e7899 */ /* 0x002fc800080006ff */
[----:B0-----:R-:W-:-:S04]  /*0060*/  UIMAD UR16, UR14, UR17, URZ ;  /* 0x000000110e1072a4 */ /* 0x001fc8000f8e02ff */
[----:B------:R-:W-:-:S04]  /*0070*/  UIADD3 UR12, UPT, UPT, -UR16, UR12, URZ ;  /* 0x0000000c100c7290 */ /* 0x000fc8000fffe1ff */
[----:B------:R-:W-:Y:S01]  /*0080*/  UISETP.LT.AND UP0, UPT, UR14, UR12, UPT ;  /* 0x0000000c0e00728c */ /* 0x000fe2000bf01270 */
[----:B--2---:R-:W-:-:S03]  /*0090*/  SHF.L.U32 R4, R0, 0x7, RZ ;  /* 0x0000000700047819 */ /* 0x004fc600000006ff */
[----:B------:R-:W-:-:S04]  /*00a0*/  USEL UR15, UR14, UR12, UP0 ;  /* 0x0000000c0e0f7287 */ /* 0x000fc80008000000 */
[----:B------:R-:W-:-:S06]  /*00b0*/  USHF.L.U32 UR4, UR15, 0x3, URZ ;  /* 0x000000030f047899 */ /* 0x000fcc00080006ff */
[----:B------:R-:W-:-:S13]  /*00c0*/  ISETP.GE.AND P0, PT, R4, UR4, PT ;  /* 0x0000000404007c0c */ /* 0x000fda000bf06270 */
[----:B------:R-:W-:Y:S05]  /*00d0*/  @P0 BRA `(.L_x_710) ;  /* 0x0000000000280947 */ /* 0x000fea0003800000 */
[----:B------:R-:W0:Y:S01]  /*00e0*/  LDC.64 R2, c[0x0][0x3a0] ;  /* 0x0000e800ff027b82 */ /* 0x000e220000000a00 */
[----:B------:R-:W-:Y:S02]  /*00f0*/  IMAD.U32 R5, RZ, RZ, UR16 ;  /* 0x00000010ff057e24 */ /* 0x000fe4000f8e00ff */
[----:B0-----:R-:W-:-:S04]  /*0100*/  IMAD.WIDE.U32 R2, R0, 0x80, R2 ;  /* 0x0000008000027825 */ /* 0x001fc800078e0002 */
[----:B------:R-:W-:-:S07]  /*0110*/  IMAD.WIDE R2, R5, 0x8, R2 ;  /* 0x0000000805027825 */ /* 0x000fce00078e0202 */
.L_x_711:
[----:B------:R-:W-:Y:S01]  /*0120*/  IADD3 R4, PT, PT, R4, 0x4000, RZ ;  /* 0x0000400004047810 */ /* 0x000fe20007ffe0ff */
[----:B------:R0:W-:Y:S03]  /*0130*/  CCTL.E.PF2 [R2] ;  /* 0x000000000200798f */ /* 0x0001e60000800100 */
[----:B------:R-:W-:Y:S02]  /*0140*/  ISETP.GE.AND P0, PT, R4, UR4, PT ;  /* 0x0000000404007c0c */ /* 0x000fe4000bf06270 */
[----:B0-----:R-:W-:-:S05]  /*0150*/  IADD3 R2, P1, PT, R2, 0x4000, RZ ;  /* 0x0000400002027810 */ /* 0x001fca0007f3e0ff */
[----:B------:R-:W-:-:S06]  /*0160*/  IMAD.X R3, RZ, RZ, R3, P1 ;  /* 0x000000ffff037224 */ /* 0x000fcc00008e0603 */
[----:B------:R-:W-:Y:S05]  /*0170*/  @!P0 BRA `(.L_x_711) ;  /* 0xfffffffc00e88947 */ /* 0x000fea000383ffff */
.L_x_710:
[----:B------:R-:W-:Y:S05]  /*0180*/  BSYNC.RECONVERGENT B0 ;  /* 0x0000000000007941 */ /* 0x000fea0003800200 */
.L_x_709:
[----:B------:R-:W0:Y:S01]  /*0190*/  LDCU.128 UR4, c[0x0][0x390] ;  /* 0x00007200ff0477ac */ /* 0x000e220008000c00 */
[----:B------:R-:W-:Y:S01]  /*01a0*/  UIMAD.WIDE UR8, UR16, 0x4, URZ ;  /* 0x00000004100878a5 */ /* 0x000fe2000f8e02ff */
[----:B------:R-:W1:Y:S01]  /*01b0*/  LDCU.64 UR10, c[0x0][0x3a0] ;  /* 0x00007400ff0a77ac */ /* 0x000e620008000a00 */
[----:B------:R-:W2:Y:S02]  /*01c0*/  LDCU.64 UR22, c[0x0][0x358] ;  /* 0x00006b00ff1677ac */ /* 0x000ea40008000a00 */
[----:B0-----:R-:W-:Y:S02]  /*01d0*/  UIADD3 UR24, UP1, UPT, UR8, UR4, URZ ;  /* 0x0000000408187290 */ /* 0x001fe4000ff3e0ff */
[----:B------:R-:W-:Y:S02]  /*01e0*/  UIADD3 UR20, UP0, UPT, UR8, UR6, URZ ;  /* 0x0000000608147290 */ /* 0x000fe4000ff1e0ff */
[----:B------:R-:W-:Y:S02]  /*01f0*/  UIADD3.X UR25, UPT, UPT, UR9, UR5, URZ, UP1, !UPT ;  /* 0x0000000509197290 */ /* 0x000fe40008ffe4ff */
[----:B------:R-:W-:Y:S01]  /*0200*/  UISETP.GT.AND UP1, UPT, UR14, UR12, UPT ;  /* 0x0000000c0e00728c */ /* 0x000fe2000bf24270 */
[----:B------:R-:W-:Y:S01]  /*0210*/  MOV R2, UR24 ;  /* 0x0000001800027c02 */ /* 0x000fe20008000f00 */
[----:B-1----:R-:W-:-:S02]  /*0220*/  UIMAD.WIDE UR18, UR16, 0x8, UR10 ;  /* 0x00000008101278a5 */ /* 0x002fc4000f8e020a */
[----:B------:R-:W-:Y:S01]  /*0230*/  IMAD.U32 R3, RZ, RZ, UR25 ;  /* 0x00000019ff037e24 */ /* 0x000fe2000f8e00ff */
[----:B------:R-:W-:-:S04]  /*0240*/  UIADD3.X UR21, UPT, UPT, UR9, UR7, URZ, UP0, !UPT ;  /* 0x0000000709157290 */ /* 0x000fc800087fe4ff */
[----:B--2---:R-:W-:Y:S08]  /*0250*/  BRA.U UP1, `(.L_x_712) ;  /* 0x0000000901547547 */ /* 0x004ff0000b800000 */
[----:B------:R-:W-:-:S06]  /*0260*/  UISETP.GE.AND UP0, UPT, UR13, 0x1, UPT ;  /* 0x000000010d00788c */ /* 0x000fcc000bf06270 */
[----:B------:R-:W-:-:S13]  /*0270*/  PLOP3.LUT P0, PT, PT, PT, UP0, 0x80, 0x8 ;  /* 0x000000000008781c */ /* 0x000fda0003f0f008 */
[----:B------:R-:W-:Y:S05]  /*0280*/  @!P0 EXIT ;  /* 0x000000000000894d */ /* 0x000fea0003800000 */
[----:B------:R-:W-:Y:S01]  /*0290*/  UISETP.GE.U32.AND UP0, UPT, UR13, 0x8, UPT ;  /* 0x000000080d00788c */ /* 0x000fe2000bf06070 */
[----:B------:R-:W-:-:S08]  /*02a0*/  HFMA2 R5, -RZ, RZ, 0, 0 ;  /* 0x00000000ff057431 */ /* 0x000fd000000001ff */
[----:B------:R-:W-:Y:S05]  /*02b0*/  BRA.U !UP0, `(.L_x_713) ;  /* 0x0000000508407547 */ /* 0x000fea000b800000 */
[----:B------:R-:W0:Y:S01]  /*02c0*/  LDCU.64 UR24, c[0x0][0x3a0] ;  /* 0x00007400ff1877ac */ /* 0x000e220008000a00 */
[----:B------:R-:W1:Y:S01]  /*02d0*/  LDC.64 R6, c[0x0][0x390] ;  /* 0x0000e400ff067b82 */ /* 0x000e620000000a00 */
[C---:B------:R-:W-:Y:S01]  /*02e0*/  IMAD.WIDE.U32 R4, R0.reuse, 0x8, RZ ;  /* 0x0000000800047825 */ /* 0x040fe200078e00ff */
[----:B------:R-:W-:Y:S01]  /*02f0*/  IADD3 R8, PT, PT, R0, 0x80, RZ ;  /* 0x0000008000087810 */ /* 0x000fe20007ffe0ff */
[----:B------:R-:W-:Y:S02]  /*0300*/  UMOV UR12, UR8 ;  /* 0x00000008000c7c82 */ /* 0x000fe40008000000 */
[----:B------:R-:W-:Y:S01]  /*0310*/  IMAD.U32 R9, RZ, RZ, UR16 ;  /* 0x00000010ff097e24 */ /* 0x000fe2000f8e00ff */
[----:B------:R-:W-:Y:S02]  /*0320*/  UIADD3 UR8, UP1, UPT, UR12, 0x600, URZ ;  /* 0x000006000c087890 */ /* 0x000fe4000ff3e0ff */
[----:B------:R-:W2:Y:S01]  /*0330*/  LDC.64 R10, c[0x0][0x398] ;  /* 0x0000e600ff0a7b82 */ /* 0x000ea20000000a00 */
[----:B------:R-:W-:Y:S01]  /*0340*/  IMAD.WIDE R4, R9, 0x8, R4 ;  /* 0x0000000809047825 */ /* 0x000fe200078e0204 */
[----:B------:R-:W-:-:S02]  /*0350*/  UIADD3 UR14, UP0, UPT, UR8, UR6, URZ ;  /* 0x00000006080e7290 */ /* 0x000fc4000ff1e0ff */
[----:B------:R-:W-:Y:S02]  /*0360*/  UIADD3.X UR6, UPT, UPT, URZ, UR9, URZ, UP1, !UPT ;  /* 0x00000009ff067290 */ /* 0x000fe40008ffe4ff */
[----:B------:R-:W-:Y:S02]  /*0370*/  UIADD3 UR8, UP1, UPT, UR8, UR4, URZ ;  /* 0x0000000408087290 */ /* 0x000fe4000ff3e0ff */
[----:B------:R-:W-:Y:S01]  /*0380*/  ULOP3.LUT UR4, UR13, 0x7ffffff8, URZ, 0xc0, !UPT ;  /* 0x7ffffff80d047892 */ /* 0x000fe2000f8ec0ff */
[----:B0-----:R-:W-:Y:S01]  /*0390*/  IADD3 R18, P0, PT, R4, UR24, RZ ;  /* 0x0000001804127c10 */ /* 0x001fe2000ff1e0ff */
[----:B------:R-:W-:Y:S02]  /*03a0*/  UIADD3.X UR15, UPT, UPT, UR6, UR5, URZ, UP1, !UPT ;  /* 0x00000005060f7290 */ /* 0x000fe40008ffe4ff */
[----:B------:R-:W-:Y:S01]  /*03b0*/  UIMAD UR5, UR17, UR13, URZ ;  /* 0x0000000d110572a4 */ /* 0x000fe2000f8e02ff */
[----:B------:R-:W-:Y:S01]  /*03c0*/  IADD3 R18, P1, PT, R18, 0x4, RZ ;  /* 0x0000000412127810 */ /* 0x000fe20007f3e0ff */
[----:B------:R-:W-:-:S02]  /*03d0*/  UIADD3.X UR7, UPT, UPT, UR6, UR7, URZ, UP0, !UPT ;  /* 0x0000000706077290 */ /* 0x000fc400087fe4ff */
[----:B------:R-:W-:Y:S01]  /*03e0*/  USHF.L.U32 UR5, UR5, 0x7, URZ ;  /* 0x0000000705057899 */ /* 0x000fe200080006ff */
[----:B------:R-:W-:Y:S01]  /*03f0*/  IADD3.X R19, PT, PT, RZ, UR25, R5, P1, P0 ;  /* 0x00000019ff137c10 */ /* 0x000fe20008fe0405 */
[C---:B-1----:R-:W-:Y:S01]  /*0400*/  IMAD.WIDE.U32 R4, R0.reuse, 0x4, R6 ;  /* 0x0000000400047825 */ /* 0x042fe200078e0006 */
[----:B------:R-:W-:Y:S02]  /*0410*/  UIADD3 UR6, UPT, UPT, -UR4, URZ, URZ ;  /* 0x000000ff04067290 */ /* 0x000fe4000fffe1ff */
[----:B------:R-:W-:Y:S01]  /*0420*/  UIMAD.WIDE UR4, UR5, 0x8, UR10 ;  /* 0x00000008050478a5 */ /* 0x000fe2000f8e020a */
[----:B--2---:R-:W-:-:S11]  /*0430*/  IMAD.WIDE.U32 R10, R0, 0x4, R10 ;  /* 0x00000004000a7825 */ /* 0x004fd600078e000a */
.L_x_714:
[----:B------:R-:W-:Y:S01]  /*0440*/  IMAD.MOV.U32 R6, RZ, RZ, R18 ;  /* 0x000000ffff067224 */ /* 0x000fe200078e0012 */
[----:B------:R-:W-:-:S05]  /*0450*/  MOV R7, R19 ;  /* 0x0000001300077202 */ /* 0x000fca0000000f00 */
[----:B---3--:R-:W2:Y:S01]  /*0460*/  LDG.E R9, desc[UR22][R6.64+-0x4] ;  /* 0xfffffc1606097981 */ /* 0x008ea2000c1e1900 */
[----:B------:R-:W-:-:S04]  /*0470*/  IADD3 R16, P0, PT, R4, UR12, RZ ;  /* 0x0000000c04107c10 */ /* 0x000fc8000ff1e0ff */
[----:B------:R-:W-:Y:S01]  /*0480*/  IADD3.X R17, PT, PT, R5, UR9, RZ, P0, !PT ;  /* 0x0000000905117c10 */ /* 0x000fe200087fe4ff */
[----:B------:R-:W-:Y:S01]  /*0490*/  IMAD.MOV.U32 R13, RZ, RZ, 0x8 ;  /* 0x00000008ff0d7424 */ /* 0x000fe200078e00ff */
[----:B------:R-:W-:-:S03]  /*04a0*/  IADD3 R18, P0, PT, R10, UR12, RZ ;  /* 0x0000000c0a127c10 */ /* 0x000fc6000ff1e0ff */
[----:B--2---:R0:W-:Y:S04]  /*04b0*/  STG.E desc[UR22][R16.64], R9 ;  /* 0x0000000910007986 */ /* 0x0041e8000c101916 */
[----:B------:R-:W2:Y:S01]  /*04c0*/  LDG.E R21, desc[UR22][R6.64] ;  /* 0x0000001606157981 */ /* 0x000ea2000c1e1900 */
[----:B------:R-:W-:Y:S01]  /*04d0*/  IADD3.X R19, PT, PT, R11, UR9, RZ, P0, !PT ;  /* 0x000000090b137c10 */ /* 0x000fe200087fe4ff */
[----:B------:R-:W-:Y:S01]  /*04e0*/  IMAD.WIDE R12, R8, R13, UR4 ;  /* 0x00000004080c7e25 */ /* 0x000fe2000f8e020d */
[----:B------:R-:W-:-:S03]  /*04f0*/  MOV R14, UR8 ;  /* 0x00000008000e7c02 */ /* 0x000fc60008000f00 */
[----:B------:R-:W-:Y:S01]  /*0500*/  IMAD.U32 R15, RZ, RZ, UR15 ;  /* 0x0000000fff0f7e24 */ /* 0x000fe2000f8e00ff */
[----:B--2---:R1:W-:Y:S04]  /*0510*/  STG.E desc[UR22][R18.64], R21 ;  /* 0x0000001512007986 */ /* 0x0043e8000c101916 */
[----:B------:R-:W2:Y:S01]  /*0520*/  LDG.E R23, desc[UR22][R12.64] ;  /* 0x000000160c177981 */ /* 0x000ea2000c1e1900 */
[----:B------:R-:W-:Y:S01]  /*0530*/  IMAD.WIDE R14, R8, 0x4, R14 ;  /* 0x00000004080e7825 */ /* 0x000fe200078e020e */
[----:B0-----:R-:W-:-:S03]  /*0540*/  MOV R16, UR14 ;  /* 0x0000000e00107c02 */ /* 0x001fc60008000f00 */
        /* <DEDUP_REMOVED lines=21> */
[----:B----4-:R-:W4:Y:S04]  /*06a0*/  LDG.E R25, desc[UR22][R12.64+0x1400] ;  /* 0x001400160c197981 */ /* 0x010f28000c1e1900 */
[----:B----4-:R3:W-:Y:S04]  /*06b0*/  STG.E desc[UR22][R14.64+0x400], R25 ;  /* 0x000400190e007986 */ /* 0x0107e8000c101916 */
[----:B0-----:R-:W4:Y:S04]  /*06c0*/  LDG.E R23, desc[UR22][R12.64+0x1404] ;  /* 0x001404160c177981 */ /* 0x001f28000c1e1900 */
[----:B----4-:R3:W-:Y:S04]  /*06d0*/  STG.E desc[UR22][R16.64+0x400], R23 ;  /* 0x0004001710007986 */ /* 0x0107e8000c101916 */
[----:B-----5:R-:W4:Y:S04]  /*06e0*/  LDG.E R27, desc[UR22][R12.64+0x1800] ;  /* 0x001800160c1b7981 */ /* 0x020f28000c1e1900 */
[----:B----4-:R3:W-:Y:S04]  /*06f0*/  STG.E desc[UR22][R14.64+0x600], R27 ;  /* 0x0006001b0e007986 */ /* 0x0107e8000c101916 */
[----:B--2---:R-:W2:Y:S01]  /*0700*/  LDG.E R9, desc[UR22][R12.64+0x1804] ;  /* 0x001804160c097981 */ /* 0x004ea2000c1e1900 */
[----:B------:R-:W-:Y:S01]  /*0710*/  UIADD3 UR12, UP0, UPT, UR12, 0x1000, URZ ;  /* 0x000010000c0c7890 */ /* 0x000fe2000ff1e0ff */
[----:B------:R-:W-:Y:S01]  /*0720*/  IADD3 R18, P0, PT, R6, 0x2000, RZ ;  /* 0x0000200006127810 */ /* 0x000fe20007f1e0ff */
[----:B------:R-:W-:Y:S01]  /*0730*/  UIADD3 UR6, UPT, UPT, UR6, 0x8, URZ ;  /* 0x0000000806067890 */ /* 0x000fe2000fffe0ff */
[----:B------:R-:W-:Y:S01]  /*0740*/  VIADD R8, R8, 0x400 ;  /* 0x0000040008087836 */ /* 0x000fe20000000000 */
[----:B------:R-:W-:Y:S01]  /*0750*/  UIADD3.X UR9, UPT, UPT, URZ, UR9, URZ, UP0, !UPT ;  /* 0x00000009ff097290 */ /* 0x000fe200087fe4ff */
[----:B-1----:R-:W-:Y:S01]  /*0760*/  IADD3.X R19, PT, PT, RZ, R7, RZ, P0, !PT ;  /* 0x00000007ff137210 */ /* 0x002fe200007fe4ff */
[----:B------:R-:W-:Y:S01]  /*0770*/  UISETP.NE.AND UP0, UPT, UR6, URZ, UPT ;  /* 0x000000ff0600728c */ /* 0x000fe2000bf05270 */
[----:B--2---:R3:W-:Y:S08]  /*0780*/  STG.E desc[UR22][R16.64+0x600], R9 ;  /* 0x0006000910007986 */ /* 0x0047f0000c101916 */
[----:B------:R-:W-:Y:S05]  /*0790*/  BRA.U UP0, `(.L_x_714) ;  /* 0xfffffffd00287547 */ /* 0x000fea000b83ffff */
[----:B------:R-:W-:-:S06]  /*07a0*/  ULOP3.LUT UR4, UR13, 0x7ffffff8, URZ, 0xc0, !UPT ;  /* 0x7ffffff80d047892 */ /* 0x000fcc000f8ec0ff */
[----:B------:R-:W-:-:S07]  /*07b0*/  MOV R5, UR4 ;  /* 0x0000000400057c02 */ /* 0x000fce0008000f00 */
.L_x_713:
[----:B------:R-:W-:-:S06]  /*07c0*/  ULOP3.LUT UP0, UR4, UR13, 0x7, URZ, 0xc0, !UPT ;  /* 0x000000070d047892 */ /* 0x000fcc000f80c0ff */
[----:B------:R-:W-:-:S13]  /*07d0*/  PLOP3.LUT P0, PT, PT, PT, UP0, 0x80, 0x8 ;  /* 0x000000000008781c */ /* 0x000fda0003f0f008 */
[----:B------:R-:W-:Y:S05]  /*07e0*/  @!P0 EXIT ;  /* 0x000000000000894d */ /* 0x000fea0003800000 */
[----:B------:R-:W-:Y:S02]  /*07f0*/  UISETP.GE.U32.AND UP0, UPT, UR4, 0x4, UPT ;  /* 0x000000040400788c */ /* 0x000fe4000bf06070 */
[----:B------:R-:W-:-:S07]  /*0800*/  ULOP3.LUT UR4, UR13, 0x3, URZ, 0xc0, !UPT ;  /* 0x000000030d047892 */ /* 0x000fce000f8ec0ff */
[----:B------:R-:W-:Y:S05]  /*0810*/  BRA.U !UP0, `(.L_x_715) ;  /* 0x00000001085c7547 */ /* 0x000fea000b800000 */
[----:B------:R-:W-:Y:S02]  /*0820*/  HFMA2 R6, -RZ, RZ, 0, 4.76837158203125e-07 ;  /* 0x00000008ff067431 */ /* 0x000fe400000001ff */
[----:B------:R-:W-:-:S04]  /*0830*/  IMAD R11, R5, 0x80, R0 ;  /* 0x00000080050b7824 */ /* 0x000fc800078e0200 */
[----:B------:R-:W-:-:S05]  /*0840*/  IMAD.WIDE R6, R11, R6, UR18 ;  /* 0x000000120b067e25 */ /* 0x000fca000f8e0206 */
[----:B------:R-:W2:Y:S01]  /*0850*/  LDG.E R13, desc[UR22][R6.64] ;  /* 0x00000016060d7981 */ /* 0x000ea2000c1e1900 */
[----:B---3--:R-:W-:-:S04]  /*0860*/  IMAD.WIDE R8, R11, 0x4, R2 ;  /* 0x000000040b087825 */ /* 0x008fc800078e0202 */
[----:B------:R-:W-:Y:S01]  /*0870*/  IMAD.MOV.U32 R10, RZ, RZ, 0x4 ;  /* 0x00000004ff0a7424 */ /* 0x000fe200078e00ff */
[----:B--2---:R0:W-:Y:S04]  /*0880*/  STG.E desc[UR22][R8.64], R13 ;  /* 0x0000000d08007986 */ /* 0x0041e8000c101916 */
[----:B------:R-:W2:Y:S01]  /*0890*/  LDG.E R15, desc[UR22][R6.64+0x4] ;  /* 0x00000416060f7981 */ /* 0x000ea2000c1e1900 */
[----:B------:R-:W-:-:S05]  /*08a0*/  IMAD.WIDE R10, R11, R10, UR20 ;  /* 0x000000140b0a7e25 */ /* 0x000fca000f8e020a */
[----:B--2---:R1:W-:Y:S04]  /*08b0*/  STG.E desc[UR22][R10.64], R15 ;  /* 0x0000000f0a007986 */ /* 0x0043e8000c101916 */
[----:B------:R-:W2:Y:S04]  /*08c0*/  LDG.E R17, desc[UR22][R6.64+0x400] ;  /* 0x0004001606117981 */ /* 0x000ea8000c1e1900 */
[----:B--2---:R2:W-:Y:S04]  /*08d0*/  STG.E desc[UR22][R8.64+0x200], R17 ;  /* 0x0002001108007986 */ /* 0x0045e8000c101916 */
[----:B------:R-:W3:Y:S04]  /*08e0*/  LDG.E R19, desc[UR22][R6.64+0x404] ;  /* 0x0004041606137981 */ /* 0x000ee8000c1e1900 */
[----:B---3--:R2:W-:Y:S04]  /*08f0*/  STG.E desc[UR22][R10.64+0x200], R19 ;  /* 0x000200130a007986 */ /* 0x0085e8000c101916 */
[----:B------:R-:W3:Y:S04]  /*0900*/  LDG.E R21, desc[UR22][R6.64+0x800] ;  /* 0x0008001606157981 */ /* 0x000ee8000c1e1900 */
[----:B---3--:R2:W-:Y:S04]  /*0910*/  STG.E desc[UR22][R8.64+0x400], R21 ;  /* 0x0004001508007986 */ /* 0x0085e8000c101916 */
[----:B0-----:R-:W3:Y:S04]  /*0920*/  LDG.E R13, desc[UR22][R6.64+0x804] ;  /* 0x00080416060d7981 */ /* 0x001ee8000c1e1900 */
[----:B---3--:R2:W-:Y:S04]  /*0930*/  STG.E desc[UR22][R10.64+0x400], R13 ;  /* 0x0004000d0a007986 */ /* 0x0085e8000c101916 */
[----:B------:R-:W3:Y:S04]  /*0940*/  LDG.E R23, desc[UR22][R6.64+0xc00] ;  /* 0x000c001606177981 */ /* 0x000ee8000c1e1900 */
[----:B---3--:R2:W-:Y:S04]  /*0950*/  STG.E desc[UR22][R8.64+0x600], R23 ;  /* 0x0006001708007986 */ /* 0x0085e8000c101916 */
[----:B-1----:R-:W3:Y:S01]  /*0960*/  LDG.E R15, desc[UR22][R6.64+0xc04] ;  /* 0x000c0416060f7981 */ /* 0x002ee2000c1e1900 */
[----:B------:R-:W-:-:S03]  /*0970*/  IADD3 R5, PT, PT, R5, 0x4, RZ ;  /* 0x0000000405057810 */ /* 0x000fc60007ffe0ff */
[----:B---3--:R2:W-:Y:S04]  /*0980*/  STG.E desc[UR22][R10.64+0x600], R15 ;  /* 0x0006000f0a007986 */ /* 0x0085e8000c101916 */
.L_x_715:
[----:B------:R-:W-:-:S13]  /*0990*/  ISETP.NE.AND P0, PT, RZ, UR4, PT ;  /* 0x00000004ff007c0c */ /* 0x000fda000bf05270 */
[----:B------:R-:W-:Y:S05]  /*09a0*/  @!P0 EXIT ;  /* 0x000000000000894d */ /* 0x000fea0003800000 */
[----:B------:R-:W-:-:S09]  /*09b0*/  UISETP.NE.AND UP0, UPT, UR4, 0x1, UPT ;  /* 0x000000010400788c */ /* 0x000fd2000bf05270 */
[----:B------:R-:W-:Y:S05]  /*09c0*/  BRA.U !UP0, `(.L_x_716) ;  /* 0x00000001083c7547 */ /* 0x000fea000b800000 */
[----:B------:R-:W-:Y:S01]  /*09d0*/  MOV R6, 0x8 ;  /* 0x0000000800067802 */ /* 0x000fe20000000f00 */
[----:B--2---:R-:W-:-:S04]  /*09e0*/  IMAD R11, R5, 0x80, R0 ;  /* 0x00000080050b7824 */ /* 0x004fc800078e0200 */
        /* <DEDUP_REMOVED lines=10> */
[----:B------:R-:W2:Y:S01]  /*0a90*/  LDG.E R19, desc[UR22][R6.64+0x404] ;  /* 0x0004041606137981 */ /* 0x000ea2000c1e1900 */
[----:B------:R-:W-:-:S03]  /*0aa0*/  IADD3 R5, PT, PT, R5, 0x2, RZ ;  /* 0x0000000205057810 */ /* 0x000fc60007ffe0ff */
[----:B--2---:R0:W-:Y:S04]  /*0ab0*/  STG.E desc[UR22][R10.64+0x200], R19 ;  /* 0x000200130a007986 */ /* 0x0041e8000c101916 */
.L_x_716:
[----:B------:R-:W-:-:S04]  /*0ac0*/  ULOP3.LUT UR4, UR13, 0x1, URZ, 0xc0, !UPT ;  /* 0x000000010d047892 */ /* 0x000fc8000f8ec0ff */
[----:B------:R-:W-:-:S06]  /*0ad0*/  UISETP.NE.U32.AND UP0, UPT, UR4, 0x1, UPT ;  /* 0x000000010400788c */ /* 0x000fcc000bf05070 */
[----:B------:R-:W-:-:S13]  /*0ae0*/  PLOP3.LUT P0, PT, PT, PT, UP0, 0x80, 0x8 ;  /* 0x000000000008781c */ /* 0x000fda0003f0f008 */
[----:B------:R-:W-:Y:S05]  /*0af0*/  @P0 EXIT ;  /* 0x000000000000094d */ /* 0x000fea0003800000 */
[----:B------:R-:W-:Y:S02]  /*0b00*/  HFMA2 R4, -RZ, RZ, 0, 4.76837158203125e-07 ;  /* 0x00000008ff047431 */ /* 0x000fe400000001ff */
[----:B------:R-:W-:-:S04]  /*0b10*/  IMAD R7, R5, 0x80, R0 ;  /* 0x0000008005077824 */ /* 0x000fc800078e0200 */
[----:B------:R-:W-:-:S05]  /*0b20*/  IMAD.WIDE R4, R7, R4, UR18 ;  /* 0x0000001207047e25 */ /* 0x000fca000f8e0204 */
[----:B0-23--:R-:W2:Y:S01]  /*0b30*/  LDG.E R9, desc[UR22][R4.64] ;  /* 0x0000001604097981 */ /* 0x00dea2000c1e1900 */
[----:B------:R-:W-:-:S04]  /*0b40*/  IMAD.WIDE R2, R7, 0x4, R2 ;  /* 0x0000000407027825 */ /* 0x000fc800078e0202 */
[----:B------:R-:W-:Y:S01]  /*0b50*/  IMAD.MOV.U32 R6, RZ, RZ, 0x4 ;  /* 0x00000004ff067424 */ /* 0x000fe200078e00ff */
[----:B--2---:R-:W-:Y:S04]  /*0b60*/  STG.E desc[UR22][R2.64], R9 ;  /* 0x0000000902007986 */ /* 0x004fe8000c101916 */
[----:B------:R-:W2:Y:S01]  /*0b70*/  LDG.E R11, desc[UR22][R4.64+0x4] ;  /* 0x00000416040b7981 */ /* 0x000ea2000c1e1900 */
[----:B------:R-:W-:-:S05]  /*0b80*/  IMAD.WIDE R6, R7, R6, UR20 ;  /* 0x0000001407067e25 */ /* 0x000fca000f8e0206 */
[----:B--2---:R-:W-:Y:S01]  /*0b90*/  STG.E desc[UR22][R6.64], R11 ;  /* 0x0000000b06007986 */ /* 0x004fe2000c101916 */
[----:B------:R-:W-:Y:S05]  /*0ba0*/  EXIT ;  /* 0x000000000000794d */ /* 0x000fea0003800000 */
.L_x_712:
[----:B------:R-:W-:-:S06]  /*0bb0*/  UISETP.GE.AND UP0, UPT, UR13, 0x1, UPT ;  /* 0x000000010d00788c */ /* 0x000fcc000bf06270 */
[----:B------:R-:W-:-:S13]  /*0bc0*/  PLOP3.LUT P0, PT, PT, PT, UP0, 0x80, 0x8 ;  /* 0x000000000008781c */ /* 0x000fda0003f0f008 */
[----:B------:R-:W-:Y:S05]  /*0bd0*/  @!P0 EXIT ;  /* 0x000000000000894d */ /* 0x000fea0003800000 */
[----:B------:R-:W-:Y:S01]  /*0be0*/  UISETP.GE.U32.AND UP0, UPT, UR13, 0x8, UPT ;  /* 0x000000080d00788c */ /* 0x000fe2000bf06070 */
[----:B------:R-:W-:Y:S01]  /*0bf0*/  MOV R5, RZ ;  /* 0x000000ff00057202 */ /* 0x000fe20000000f00 */
[----:B------:R-:W-:-:S07]  /*0c00*/  ULOP3.LUT UR4, UR13, 0x7, URZ, 0xc0, !UPT ;  /* 0x000000070d047892 */ /* 0x000fce000f8ec0ff */
[----:B------:R-:W-:Y:S05]  /*0c10*/  BRA.U !UP0, `(.L_x_717) ;  /* 0x00000005080c7547 */ /* 0x000fea000b800000 */
[----:B------:R-:W-:Y:S01]  /*0c20*/  ULOP3.LUT UR5, UR13, 0x7ffffff8, URZ, 0xc0, !UPT ;  /* 0x7ffffff80d057892 */ /* 0x000fe2000f8ec0ff */
[----:B------:R-:W-:-:S05]  /*0c30*/  IMAD.MOV.U32 R4, RZ, RZ, RZ ;  /* 0x000000ffff047224 */ /* 0x000fca00078e00ff */
[----:B------:R-:W-:-:S07]  /*0c40*/  MOV R5, UR5 ;  /* 0x0000000500057c02 */ /* 0x000fce0008000f00 */
.L_x_720:
[----:B0-----:R-:W-:Y:S02]  /*0c50*/  IMAD R11, R4, 0x80, R0 ;  /* 0x00000080040b7824 */ /* 0x001fe400078e0200 */
[----:B------:R-:W-:-:S03]  /*0c60*/  HFMA2 R12, -RZ, RZ, 0, 4.76837158203125e-07 ;  /* 0x00000008ff0c7431 */ /* 0x000fc600000001ff */
[----:B------:R-:W-:-:S13]  /*0c70*/  ISETP.GE.AND P0, PT, R11, UR15, PT ;  /* 0x0000000f0b007c0c */ /* 0x000fda000bf06270 */
[----:B------:R-:W-:-:S05]  /*0c80*/  @!P0 IMAD.WIDE.U32 R12, R11, R12, UR18 ;  /* 0x000000120b0c8e25 */ /* 0x000fca000f8e000c */
[----:B------:R-:W2:Y:S01]  /*0c90*/  @!P0 LDG.E R19, desc[UR22][R12.64] ;  /* 0x000000160c138981 */ /* 0x000ea2000c1e1900 */
[----:B------:R-:W-:-:S04]  /*0ca0*/  @!P0 IMAD.WIDE.U32 R14, R11, 0x4, R2 ;  /* 0x000000040b0e8825 */ /* 0x000fc800078e0002 */
[----:B------:R-:W-:Y:S01]  /*0cb0*/  VIADD R23, R11, 0x80 ;  /* 0x000000800b177836 */ /* 0x000fe20000000000 */
[----:B------:R-:W-:-:S04]  /*0cc0*/  MOV R16, 0x4 ;  /* 0x0000000400107802 */ /* 0x000fc80000000f00 */
[----:B------:R-:W-:Y:S01]  /*0cd0*/  ISETP.GE.AND P1, PT, R23, UR15, PT ;  /* 0x0000000f17007c0c */ /* 0x000fe2000bf26270 */
[----:B--2---:R0:W-:Y:S04]  /*0ce0*/  @!P0 STG.E desc[UR22][R14.64], R19 ;  /* 0x000000130e008986 */ /* 0x0041e8000c101916 */
[----:B------:R-:W2:Y:S01]  /*0cf0*/  @!P0 LDG.E R21, desc[UR22][R12.64+0x4] ;  /* 0x000004160c158981 */ /* 0x000ea2000c1e1900 */
[----:B------:R-:W-:Y:S02]  /*0d00*/  IMAD.MOV.U32 R6, RZ, RZ, 0x8 ;  /* 0x00000008ff067424 */ /* 0x000fe400078e00ff */
[----:B------:R-:W-:-:S04]  /*0d10*/  @!P0 IMAD.WIDE.U32 R16, R11, R16, UR20 ;  /* 0x000000140b108e25 */ /* 0x000fc8000f8e0010 */
[C---:B------:R-:W-:Y:S01]  /*0d20*/  IMAD.WIDE R6, R23.reuse, R6, UR18 ;  /* 0x0000001217067e25 */ /* 0x040fe2000f8e0206 */
[----:B--2---:R1:W-:Y:S04]  /*0d30*/  @!P0 STG.E desc[UR22][R16.64], R21 ;  /* 0x0000001510008986 */ /* 0x0043e8000c101916 */
[----:B------:R-:W2:Y:S01]  /*0d40*/  @!P1 LDG.E R25, desc[UR22][R6.64] ;  /* 0x0000001606199981 */ /* 0x000ea2000c1e1900 */
[----:B------:R-:W-:Y:S01]  /*0d50*/  IMAD.WIDE R8, R23, 0x4, R2 ;  /* 0x0000000417087825 */ /* 0x000fe200078e0202 */
[----:B------:R-:W-:-:S04]  /*0d60*/  IADD3 R10, PT, PT, R11, 0x100, RZ ;  /* 0x000001000b0a7810 */ /* 0x000fc80007ffe0ff */
[----:B------:R-:W-:Y:S01]  /*0d70*/  ISETP.GE.AND P0, PT, R10, UR15, PT ;  /* 0x0000000f0a007c0c */ /* 0x000fe2000bf06270 */
[----:B------:R-:W-:Y:S01]  /*0d80*/  IMAD.MOV.U32 R12, RZ, RZ, 0x4 ;  /* 0x00000004ff0c7424 */ /* 0x000fe200078e00ff */
[----:B--2---:R-:W-:Y:S04]  /*0d90*/  @!P1 STG.E desc[UR22][R8.64], R25 ;  /* 0x0000001908009986 */ /* 0x004fe8000c101916 */
[----:B0-----:R-:W2:Y:S01]  /*0da0*/  @!P1 LDG.E R15, desc[UR22][R6.64+0x4] ;  /* 0x00000416060f9981 */ /* 0x001ea2000c1e1900 */
[----:B------:R-:W-:-:S05]  /*0db0*/  IMAD.WIDE R12, R23, R12, UR20 ;  /* 0x00000014170c7e25 */ /* 0x000fca000f8e020c */
[----:B--2---:R0:W-:Y:S04]  /*0dc0*/  @!P1 STG.E desc[UR22][R12.64], R15 ;  /* 0x0000000f0c009986 */ /* 0x0041e8000c101916 */
[----:B------:R-:W2:Y:S01]  /*0dd0*/  @!P0 LDG.E R19, desc[UR22][R6.64+0x400] ;  /* 0x0004001606138981 */ /* 0x000ea2000c1e1900 */
[----:B------:R-:W-:-:S04]  /*0de0*/  IADD3 R10, PT, PT, R11, 0x180, RZ ;  /* 0x000001800b0a7810 */ /* 0x000fc80007ffe0ff */
[----:B------:R-:W-:Y:S01]  /*0df0*/  ISETP.GE.AND P1, PT, R10, UR15, PT ;  /* 0x0000000f0a007c0c */ /* 0x000fe2000bf26270 */
[----:B--2---:R2:W-:Y:S04]  /*0e00*/  @!P0 STG.E desc[UR22][R8.64+0x200], R19 ;  /* 0x0002001308008986 */ /* 0x0045e8000c101916 */
[----:B-1----:R-:W3:Y:S04]  /*0e10*/  @!P0 LDG.E R17, desc[UR22][R6.64+0x404] ;  /* 0x0004041606118981 */ /* 0x002ee8000c1e1900 */
[----:B---3--:R1:W-:Y:S04]  /*0e20*/  @!P0 STG.E desc[UR22][R12.64+0x200], R17 ;  /* 0x000200110c008986 */ /* 0x0083e8000c101916 */
[----:B------:R-:W3:Y:S01]  /*0e30*/  @!P1 LDG.E R21, desc[UR22][R6.64+0x800] ;  /* 0x0008001606159981 */ /* 0x000ee2000c1e1900 */
[----:B------:R-:W-:-:S05]  /*0e40*/  VIADD R10, R11, 0x200 ;  /* 0x000002000b0a7836 */ /* 0x000fca0000000000 */
[----:B------:R-:W-:Y:S01]  /*0e50*/  ISETP.GE.AND P0, PT, R10, UR15, PT ;  /* 0x0000000f0a007c0c */ /* 0x000fe2000bf06270 */
[----:B---3--:R3:W-:Y:S04]  /*0e60*/  @!P1 STG.E desc[UR22][R8.64+0x400], R21 ;  /* 0x0004001508009986 */ /* 0x0087e8000c101916 */
[----:B------:R-:W4:Y:S04]  /*0e70*/  @!P1 LDG.E R23, desc[UR22][R6.64+0x804] ;  /* 0x0008041606179981 */ /* 0x000f28000c1e1900 */
[----:B----4-:R-:W-:Y:S04]  /*0e80*/  @!P1 STG.E desc[UR22][R12.64+0x400], R23 ;  /* 0x000400170c009986 */ /* 0x010fe8000c101916 */
[----:B0-----:R-:W4:Y:S01]  /*0e90*/  @!P0 LDG.E R15, desc[UR22][R6.64+0xc00] ;  /* 0x000c0016060f8981 */ /* 0x001f22000c1e1900 */
[----:B------:R-:W-:-:S04]  /*0ea0*/  IADD3 R10, PT, PT, R11, 0x280, RZ ;  /* 0x000002800b0a7810 */ /* 0x000fc80007ffe0ff */
[----:B------:R-:W-:Y:S01]  /*0eb0*/  ISETP.GE.AND P1, PT, R10, UR15, PT ;  /* 0x0000000f0a007c0c */ /* 0x000fe2000bf26270 */
[----:B----4-:R0:W-:Y:S04]  /*0ec0*/  @!P0 STG.E desc[UR22][R8.64+0x600], R15 ;  /* 0x0006000f08008986 */ /* 0x0101e8000c101916 */
[----:B--2---:R-:W2:Y:S04]  /*0ed0*/  @!P0 LDG.E R19, desc[UR22][R6.64+0xc04] ;  /* 0x000c041606138981 */ /* 0x004ea8000c1e1900 */
[----:B--2---:R2:W-:Y:S04]  /*0ee0*/  @!P0 STG.E desc[UR22][R12.64+0x600], R19 ;  /* 0x000600130c008986 */ /* 0x0045e8000c101916 */
[----:B-1----:R-:W4:Y:S01]  /*0ef0*/  @!P1 LDG.E R17, desc[UR22][R6.64+0x1000] ;  /* 0x0010001606119981 */ /* 0x002f22000c1e1900 */
[----:B------:R-:W-:-:S05]  /*0f00*/  VIADD R10, R11, 0x300 ;  /* 0x000003000b0a7836 */ /* 0x000fca0000000000 */
[----:B------:R-:W-:Y:S01]  /*0f10*/  ISETP.GE.AND P0, PT, R10, UR15, PT ;  /* 0x0000000f0a007c0c */ /* 0x000fe2000bf06270 */
[----:B----4-:R2:W-:Y:S04]  /*0f20*/  @!P1 STG.E desc[UR22][R8.64+0x800], R17 ;  /* 0x0008001108009986 */ /* 0x0105e8000c101916 */
[----:B---3--:R-:W3:Y:S04]  /*0f30*/  @!P1 LDG.E R21, desc[UR22][R6.64+0x1004] ;  /* 0x0010041606159981 */ /* 0x008ee8000c1e1900 */
[----:B---3--:R2:W-:Y:S04]  /*0f40*/  @!P1 STG.E desc[UR22][R12.64+0x800], R21 ;  /* 0x000800150c009986 */ /* 0x0085e8000c101916 */
[----:B0-----:R-:W3:Y:S01]  /*0f50*/  @!P0 LDG.E R15, desc[UR22][R6.64+0x1400] ;  /* 0x00140016060f8981 */ /* 0x001ee2000c1e1900 */
[----:B------:R-:W-:-:S03]  /*0f60*/  IADD3 R11, PT, PT, R11, 0x380, RZ ;  /* 0x000003800b0b7810 */ /* 0x000fc60007ffe0ff */
[----:B---3--:R2:W-:Y:S04]  /*0f70*/  @!P0 STG.E desc[UR22][R8.64+0xa00], R15 ;  /* 0x000a000f08008986 */ /* 0x0085e8000c101916 */
[----:B------:R-:W3:Y:S01]  /*0f80*/  @!P0 LDG.E R23, desc[UR22][R6.64+0x1404] ;  /* 0x0014041606178981 */ /* 0x000ee2000c1e1900 */
[----:B------:R-:W-:Y:S01]  /*0f90*/  VIADD R4, R4, 0x8 ;  /* 0x0000000804047836 */ /* 0x000fe20000000000 */
[----:B------:R-:W-:Y:S04]  /*0fa0*/  BSSY.RECONVERGENT B0, `(.L_x_718) ;  /* 0x0000009000007945 */ /* 0x000fe80003800200 */
[----:B------:R-:W-:Y:S01]  /*0fb0*/  ISETP.NE.AND P1, PT, R4, R5, PT ;  /* 0x000000050400720c */ /* 0x000fe20003f25270 */
[----:B---3--:R2:W-:Y:S01]  /*0fc0*/  @!P0 STG.E desc[UR22][R12.64+0xa00], R23 ;  /* 0x000a00170c008986 */ /* 0x0085e2000c101916 */
[----:B------:R-:W-:-:S13]  /*0fd0*/  ISETP.GE.AND P0, PT, R11, UR15, PT ;  /* 0x0000000f0b007c0c */ /* 0x000fda000bf06270 */
[----:B--2---:R-:W-:Y:S05]  /*0fe0*/  @P0 BRA `(.L_x_719) ;  /* 0x0000000000100947 */ /* 0x004fea0003800000 */
[----:B------:R-:W2:Y:S04]  /*0ff0*/  LDG.E R11, desc[UR22][R6.64+0x1800] ;  /* 0x00180016060b7981 */ /* 0x000ea8000c1e1900 */
[----:B--2---:R0:W-:Y:S04]  /*1000*/  STG.E desc[UR22][R8.64+0xc00], R11 ;  /* 0x000c000b08007986 */ /* 0x0041e8000c101916 */
[----:B------:R-:W2:Y:S04]  /*1010*/  LDG.E R15, desc[UR22][R6.64+0x1804] ;  /* 0x00180416060f7981 */ /* 0x000ea8000c1e1900 */
[----:B--2---:R0:W-:Y:S02]  /*1020*/  STG.E desc[UR22][R12.64+0xc00], R15 ;  /* 0x000c000f0c007986 */ /* 0x0041e4000c101916 */
.L_x_719:
[----:B------:R-:W-:Y:S05]  /*1030*/  BSYNC.RECONVERGENT B0 ;  /* 0x0000000000007941 */ /* 0x000fea0003800200 */
.L_x_718:
[----:B------:R-:W-:Y:S05]  /*1040*/  @P1 BRA `(.L_x_720) ;  /* 0xfffffffc00001947 */ /* 0x000fea000383ffff */
.L_x_717:
[----:B------:R-:W-:-:S13]  /*1050*/  ISETP.NE.AND P0, PT, RZ, UR4, PT ;  /* 0x00000004ff007c0c */ /* 0x000fda000bf05270 */
[----:B------:R-:W-:Y:S05]  /*1060*/  @!P0 EXIT ;  /* 0x000000000000894d */ /* 0x000fea0003800000 */
[----:B------:R-:W1:Y:S01]  /*1070*/  LDC R4, c[0x0][0x384] ;  /* 0x0000e100ff047b82 */ /* 0x000e620000000800 */
[----:B------:R-:W-:Y:S01]  /*1080*/  UISETP.GE.U32.AND UP0, UPT, UR4, 0x4, UPT ;  /* 0x000000040400788c */ /* 0x000fe2000bf06070 */
[----:B-1----:R-:W-:-:S04]  /*1090*/  LOP3.LUT R18, R4, 0x3, RZ, 0xc0, !PT ;  /* 0x0000000304127812 */ /* 0x002fc800078ec0ff */
[----:B------:R-:W-:-:S04]  /*10a0*/  ISETP.NE.AND P0, PT, R18, RZ, PT ;  /* 0x000000ff1200720c */ /* 0x000fc80003f05270 */
[----:B------:R-:W-:Y:S09]  /*10b0*/  BRA.U !UP0, `(.L_x_721) ;  /* 0x0000000108b47547 */ /* 0x000ff2000b800000 */
[----:B------:R-:W-:Y:S01]  /*10c0*/  LEA R7, R5, R0, 0x7 ;  /* 0x0000000005077211 */ /* 0x000fe200078e38ff */
[----:B0-----:R-:W-:-:S03]  /*10d0*/  IMAD.MOV.U32 R8, RZ, RZ, 0x8 ;  /* 0x00000008ff087424 */ /* 0x001fc600078e00ff */
[----:B------:R-:W-:-:S13]  /*10e0*/  ISETP.GE.AND P2, PT, R7, UR15, PT ;  /* 0x0000000f07007c0c */ /* 0x000fda000bf46270 */
[----:B------:R-:W-:-:S05]  /*10f0*/  @!P2 IMAD.WIDE R8, R7, R8, UR18 ;  /* 0x000000120708ae25 */ /* 0x000fca000f8e0208 */
[----:B------:R-:W2:Y:S01]  /*1100*/  @!P2 LDG.E R19, desc[UR22][R8.64] ;  /* 0x000000160813a981 */ /* 0x000ea2000c1e1900 */
[C---:B------:R-:W-:Y:S01]  /*1110*/  @!P2 IMAD.WIDE R10, R7.reuse, 0x4, R2 ;  /* 0x00000004070aa825 */ /* 0x040fe200078e0202 */
[----:B------:R-:W-:-:S03]  /*1120*/  IADD3 R25, PT, PT, R7, 0x80, RZ ;  /* 0x0000008007197810 */ /* 0x000fc60007ffe0ff */
[----:B------:R-:W-:Y:S01]  /*1130*/  HFMA2 R14, -RZ, RZ, 0, 4.76837158203125e-07 ;  /* 0x00000008ff0e7431 */ /* 0x000fe200000001ff */
[----:B------:R-:W-:Y:S01]  /*1140*/  ISETP.GE.AND P1, PT, R25, UR15, PT ;  /* 0x0000000f19007c0c */ /* 0x000fe2000bf26270 */
[----:B------:R-:W-:Y:S01]  /*1150*/  IMAD.MOV.U32 R12, RZ, RZ, 0x4 ;  /* 0x00000004ff0c7424 */ /* 0x000fe200078e00ff */
[----:B--2---:R0:W-:Y:S04]  /*1160*/  @!P2 STG.E desc[UR22][R10.64], R19 ;  /* 0x000000130a00a986 */ /* 0x0041e8000c101916 */
[----:B------:R-:W2:Y:S01]  /*1170*/  @!P2 LDG.E R21, desc[UR22][R8.64+0x4] ;  /* 0x000004160815a981 */ /* 0x000ea2000c1e1900 */
[----:B------:R-:W-:-:S06]  /*1180*/  @!P2 IMAD.WIDE R12, R7, R12, UR20 ;  /* 0x00000014070cae25 */ /* 0x000fcc000f8e020c */
[C---:B------:R-:W-:Y:S01]  /*1190*/  @!P1 IMAD.WIDE R14, R25.reuse, R14, UR18 ;  /* 0x00000012190e9e25 */ /* 0x040fe2000f8e020e */
[----:B--2---:R1:W-:Y:S04]  /*11a0*/  @!P2 STG.E desc[UR22][R12.64], R21 ;  /* 0x000000150c00a986 */ /* 0x0043e8000c101916 */
[----:B------:R-:W2:Y:S01]  /*11b0*/  @!P1 LDG.E R23, desc[UR22][R14.64] ;  /* 0x000000160e179981 */ /* 0x000ea2000c1e1900 */
[----:B------:R-:W-:-:S04]  /*11c0*/  @!P1 IMAD.WIDE R16, R25, 0x4, R2 ;  /* 0x0000000419109825 */ /* 0x000fc800078e0202 */
[----:B------:R-:W-:Y:S02]  /*11d0*/  VIADD R27, R7, 0x100 ;  /* 0x00000100071b7836 */ /* 0x000fe40000000000 */
[----:B0-----:R-:W-:-:S03]  /*11e0*/  HFMA2 R10, -RZ, RZ, 0, 4.76837158203125e-07 ;  /* 0x00000008ff0a7431 */ /* 0x001fc600000001ff */
[----:B------:R-:W-:Y:S01]  /*11f0*/  ISETP.GE.AND P2, PT, R27, UR15, PT ;  /* 0x0000000f1b007c0c */ /* 0x000fe2000bf46270 */
[----:B--2---:R0:W-:Y:S04]  /*1200*/  @!P1 STG.E desc[UR22][R16.64], R23 ;  /* 0x0000001710009986 */ /* 0x0041e8000c101916 */
[----:B------:R-:W2:Y:S01]  /*1210*/  @!P1 LDG.E R19, desc[UR22][R14.64+0x4] ;  /* 0x000004160e139981 */ /* 0x000ea2000c1e1900 */
[----:B------:R-:W-:-:S07]  /*1220*/  MOV R8, 0x4 ;  /* 0x0000000400087802 */ /* 0x000fce0000000f00 */
[----:B------:R-:W-:-:S04]  /*1230*/  @!P2 IMAD.WIDE R10, R27, R10, UR18 ;  /* 0x000000121b0aae25 */ /* 0x000fc8000f8e020a */
[----:B------:R-:W-:-:S05]  /*1240*/  @!P1 IMAD.WIDE R8, R25, R8, UR20 ;  /* 0x0000001419089e25 */ /* 0x000fca000f8e0208 */
[----:B--2---:R2:W-:Y:S04]  /*1250*/  @!P1 STG.E desc[UR22][R8.64], R19 ;  /* 0x0000001308009986 */ /* 0x0045e8000c101916 */
[----:B-1----:R-:W3:Y:S01]  /*1260*/  @!P2 LDG.E R21, desc[UR22][R10.64] ;  /* 0x000000160a15a981 */ /* 0x002ee2000c1e1900 */
[----:B------:R-:W-:-:S04]  /*1270*/  @!P2 IMAD.WIDE R12, R27, 0x4, R2 ;  /* 0x000000041b0ca825 */ /* 0x000fc800078e0202 */
[----:B0-----:R-:W-:Y:S02]  /*1280*/  VIADD R23, R7, 0x180 ;  /* 0x0000018007177836 */ /* 0x001fe40000000000 */
[----:B------:R-:W-:-:S03]  /*1290*/  HFMA2 R14, -RZ, RZ, 0, 4.76837158203125e-07 ;  /* 0x00000008ff0e7431 */ /* 0x000fc600000001ff */
[----:B------:R-:W-:Y:S01]  /*12a0*/  ISETP.GE.AND P1, PT, R23, UR15, PT ;  /* 0x0000000f17007c0c */ /* 0x000fe2000bf26270 */
[----:B---3--:R0:W-:Y:S04]  /*12b0*/  @!P2 STG.E desc[UR22][R12.64], R21 ;  /* 0x000000150c00a986 */ /* 0x0081e8000c101916 */
[----:B------:R-:W3:Y:S01]  /*12c0*/  @!P2 LDG.E R17, desc[UR22][R10.64+0x4] ;  /* 0x000004160a11a981 */ /* 0x000ee2000c1e1900 */
[----:B------:R-:W-:-:S07]  /*12d0*/  MOV R6, 0x4 ;  /* 0x0000000400067802 */ /* 0x000fce0000000f00 */
[----:B------:R-:W-:-:S04]  /*12e0*/  @!P1 IMAD.WIDE R14, R23, R14, UR18 ;  /* 0x00000012170e9e25 */ /* 0x000fc8000f8e020e */
[----:B------:R-:W-:-:S05]  /*12f0*/  @!P2 IMAD.WIDE R6, R27, R6, UR20 ;  /* 0x000000141b06ae25 */ /* 0x000fca000f8e0206 */
[----:B---3--:R1:W-:Y:S04]  /*1300*/  @!P2 STG.E desc[UR22][R6.64], R17 ;  /* 0x000000110600a986 */ /* 0x0083e8000c101916 */
[----:B--2---:R-:W2:Y:S01]  /*1310*/  @!P1 LDG.E R19, desc[UR22][R14.64] ;  /* 0x000000160e139981 */ /* 0x004ea2000c1e1900 */
[----:B------:R-:W-:-:S04]  /*1320*/  @!P1 IMAD.WIDE R8, R23, 0x4, R2 ;  /* 0x0000000417089825 */ /* 0x000fc800078e0202 */
[----:B------:R-:W-:Y:S01]  /*1330*/  IMAD.MOV.U32 R10, RZ, RZ, 0x4 ;  /* 0x00000004ff0a7424 */ /* 0x000fe200078e00ff */
[----:B--2---:R1:W-:Y:S04]  /*1340*/  @!P1 STG.E desc[UR22][R8.64], R19 ;  /* 0x0000001308009986 */ /* 0x0043e8000c101916 */
[----:B0-----:R-:W2:Y:S01]  /*1350*/  @!P1 LDG.E R13, desc[UR22][R14.64+0x4] ;  /* 0x000004160e0d9981 */ /* 0x001ea2000c1e1900 */
[----:B------:R-:W-:Y:S01]  /*1360*/  @!P1 IMAD.WIDE R10, R23, R10, UR20 ;  /* 0x00000014170a9e25 */ /* 0x000fe2000f8e020a */
[----:B------:R-:W-:-:S04]  /*1370*/  IADD3 R5, PT, PT, R5, 0x4, RZ ;  /* 0x0000000405057810 */ /* 0x000fc80007ffe0ff */
[----:B--2---:R1:W-:Y:S03]  /*1380*/  @!P1 STG.E desc[UR22][R10.64], R13 ;  /* 0x0000000d0a009986 */ /* 0x0043e6000c101916 */
.L_x_721:
[----:B------:R-:W-:Y:S05]  /*1390*/  @!P0 EXIT ;  /* 0x000000000000894d */ /* 0x000fea0003800000 */
[----:B------:R-:W-:Y:S02]  /*13a0*/  ISETP.NE.AND P1, PT, R18, 0x1, PT ;  /* 0x000000011200780c */ /* 0x000fe40003f25270 */
[----:B------:R-:W-:-:S04]  /*13b0*/  LOP3.LUT R4, R4, 0x1, RZ, 0xc0, !PT ;  /* 0x0000000104047812 */ /* 0x000fc800078ec0ff */
[----:B------:R-:W-:-:S07]  /*13c0*/  ISETP.NE.U32.AND P0, PT, R4, 0x1, PT ;  /* 0x000000010400780c */ /* 0x000fce0003f05070 */
[----:B------:R-:W-:Y:S06]  /*13d0*/  @!P1 BRA `(.L_x_722) ;  /* 0x00000000005c9947 */ /* 0x000fec0003800000 */
[----:B01----:R-:W-:Y:S01]  /*13e0*/  LEA R11, R5, R0, 0x7 ;  /* 0x00000000050b7211 */ /* 0x003fe200078e38ff */
[----:B------:R-:W-:-:S03]  /*13f0*/  IMAD.MOV.U32 R6, RZ, RZ, 0x8 ;  /* 0x00000008ff067424 */ /* 0x000fc600078e00ff */
[----:B------:R-:W-:-:S13]  /*1400*/  ISETP.GE.AND P1, PT, R11, UR15, PT ;  /* 0x0000000f0b007c0c */ /* 0x000fda000bf26270 */
[----:B------:R-:W-:-:S05]  /*1410*/  @!P1 IMAD.WIDE R6, R11, R6, UR18 ;  /* 0x000000120b069e25 */ /* 0x000fca000f8e0206 */
[----:B------:R-:W2:Y:S01]  /*1420*/  @!P1 LDG.E R17, desc[UR22][R6.64] ;  /* 0x0000001606119981 */ /* 0x000ea2000c1e1900 */
[C---:B------:R-:W-:Y:S01]  /*1430*/  @!P1 IMAD.WIDE R8, R11.reuse, 0x4, R2 ;  /* 0x000000040b089825 */ /* 0x040fe200078e0202 */
[----:B------:R-:W-:-:S04]  /*1440*/  IADD3 R23, PT, PT, R11, 0x80, RZ ;  /* 0x000000800b177810 */ /* 0x000fc80007ffe0ff */
[----:B------:R-:W-:Y:S02]  /*1450*/  ISETP.GE.AND P2, PT, R23, UR15, PT ;  /* 0x0000000f17007c0c */ /* 0x000fe4000bf46270 */
[----:B------:R-:W-:Y:S01]  /*1460*/  MOV R10, 0x4 ;  /* 0x00000004000a7802 */ /* 0x000fe20000000f00 */
[----:B--2---:R0:W-:Y:S04]  /*1470*/  @!P1 STG.E desc[UR22][R8.64], R17 ;  /* 0x0000001108009986 */ /* 0x0041e8000c101916 */
[----:B------:R-:W2:Y:S01]  /*1480*/  @!P1 LDG.E R19, desc[UR22][R6.64+0x4] ;  /* 0x0000041606139981 */ /* 0x000ea2000c1e1900 */
[----:B------:R-:W-:Y:S02]  /*1490*/  IMAD.MOV.U32 R12, RZ, RZ, 0x8 ;  /* 0x00000008ff0c7424 */ /* 0x000fe400078e00ff */
[----:B------:R-:W-:-:S04]  /*14a0*/  @!P1 IMAD.WIDE R10, R11, R10, UR20 ;  /* 0x000000140b0a9e25 */ /* 0x000fc8000f8e020a */
[C---:B------:R-:W-:Y:S01]  /*14b0*/  @!P2 IMAD.WIDE R12, R23.reuse, R12, UR18 ;  /* 0x00000012170cae25 */ /* 0x040fe2000f8e020c */
[----:B--2---:R2:W-:Y:S04]  /*14c0*/  @!P1 STG.E desc[UR22][R10.64], R19 ;  /* 0x000000130a009986 */ /* 0x0045e8000c101916 */
[----:B------:R-:W3:Y:S01]  /*14d0*/  @!P2 LDG.E R21, desc[UR22][R12.64] ;  /* 0x000000160c15a981 */ /* 0x000ee2000c1e1900 */
[----:B------:R-:W-:-:S04]  /*14e0*/  @!P2 IMAD.WIDE R14, R23, 0x4, R2 ;  /* 0x00000004170ea825 */ /* 0x000fc800078e0202 */
[----:B------:R-:W-:Y:S01]  /*14f0*/  HFMA2 R6, -RZ, RZ, 0, 2.384185791015625e-07 ;  /* 0x00000004ff067431 */ /* 0x000fe200000001ff */
[----:B---3--:R2:W-:Y:S04]  /*1500*/  @!P2 STG.E desc[UR22][R14.64], R21 ;  /* 0x000000150e00a986 */ /* 0x0085e8000c101916 */
[----:B0-----:R-:W3:Y:S01]  /*1510*/  @!P2 LDG.E R9, desc[UR22][R12.64+0x4] ;  /* 0x000004160c09a981 */ /* 0x001ee2000c1e1900 */
[----:B------:R-:W-:Y:S01]  /*1520*/  @!P2 IMAD.WIDE R6, R23, R6, UR20 ;  /* 0x000000141706ae25 */ /* 0x000fe2000f8e0206 */
[----:B------:R-:W-:-:S04]  /*1530*/  IADD3 R5, PT, PT, R5, 0x2, RZ ;  /* 0x0000000205057810 */ /* 0x000fc80007ffe0ff */
[----:B---3--:R2:W-:Y:S03]  /*1540*/  @!P2 STG.E desc[UR22][R6.64], R9 ;  /* 0x000000090600a986 */ /* 0x0085e6000c101916 */
.L_x_722:
[----:B------:R-:W-:Y:S05]  /*1550*/  @P0 EXIT ;  /* 0x000000000000094d */ /* 0x000fea0003800000 */
[----:B-12---:R-:W-:-:S05]  /*1560*/  IMAD R7, R5, 0x80, R0 ;  /* 0x0000008005077824 */ /* 0x006fca00078e0200 */
[----:B------:R-:W-:-:S13]  /*1570*/  ISETP.GE.AND P0, PT, R7, UR15, PT ;  /* 0x0000000f07007c0c */ /* 0x000fda000bf06270 */
[----:B------:R-:W-:Y:S05]  /*1580*/  @P0 EXIT ;  /* 0x000000000000094d */ /* 0x000fea0003800000 */
[----:B------:R-:W-:-:S05]  /*1590*/  MOV R4, 0x8 ;  /* 0x0000000800047802 */ /* 0x000fca0000000f00 */
[----:B------:R-:W-:-:S05]  /*15a0*/  IMAD.WIDE R4, R7, R4, UR18 ;  /* 0x0000001207047e25 */ /* 0x000fca000f8e0204 */
[----:B0-----:R-:W2:Y:S01]  /*15b0*/  LDG.E R9, desc[UR22][R4.64] ;  /* 0x0000001604097981 */ /* 0x001ea2000c1e1900 */
[----:B------:R-:W-:-:S04]  /*15c0*/  IMAD.WIDE R2, R7, 0x4, R2 ;  /* 0x0000000407027825 */ /* 0x000fc800078e0202 */
[----:B------:R-:W-:Y:S01]  /*15d0*/  HFMA2 R6, -RZ, RZ, 0, 2.384185791015625e-07 ;  /* 0x00000004ff067431 */ /* 0x000fe200000001ff */
[----:B--2---:R-:W-:Y:S04]  /*15e0*/  STG.E desc[UR22][R2.64], R9 ;  /* 0x0000000902007986 */ /* 0x004fe8000c101916 */
[----:B------:R-:W2:Y:S01]  /*15f0*/  LDG.E R11, desc[UR22][R4.64+0x4] ;  /* 0x00000416040b7981 */ /* 0x000ea2000c1e1900 */
[----:B------:R-:W-:-:S05]  /*1600*/  IMAD.WIDE R6, R7, R6, UR20 ;  /* 0x0000001407067e25 */ /* 0x000fca000f8e0206 */
[----:B--2---:R-:W-:Y:S01]  /*1610*/  STG.E desc[UR22][R6.64], R11 ;  /* 0x0000000b06007986 */ /* 0x004fe2000c101916 */
[----:B------:R-:W-:Y:S05]  /*1620*/  EXIT ;  /* 0x000000000000794d */ /* 0x000fea0003800000 */
.L_x_723:
        /* <DEDUP_REMOVED lines=13> */
.L_x_1599:


//--------------------- .text._ZN3cub18CUB_300001_SM_10006detail9transform16transform_kernelINS2_10policy_hubILb1EN4cuda3std3__45tupleIJN6thrust24THRUST_300001_SM_1000_NS12zip_iteratorINS8_IJNSA_6detail15normal_iteratorINSA_10device_ptrIfEEEENSD_INSE_IiEEEEEEEEEEEEE10policy1000ElNS7_10__identityENSA_7pointerINS8_IJfiEEENSA_8cuda_cub3tagENSA_11use_defaultEST_EEJSK_EEEvT0_iT1_T2_DpNS2_10kernel_argIT3_EE --------------------------
	.section	.text._ZN3cub18CUB_300001_SM_10006detail9transform16transform_kernelINS2_10policy_hubILb1EN4cuda3std3__45tupleIJN6thrust24THRUST_300001_SM_1000_NS12zip_iteratorINS8_IJNSA_6detail15normal_iteratorINSA_10device_ptrIfEEEENSD_INSE_IiEEEEEEEEEEEEE10policy1000ElNS7_10__identityENSA_7pointerINS8_IJfiEEENSA_8cuda_cub3tagENSA_11use_defaultEST_EEJSK_EEEvT0_iT1_T2_DpNS2_10kernel_argIT3_EE,"ax",@progbits
	.align	128
        .global         _ZN3cub18CUB_300001_SM_10006detail9transform16transform_kernelINS2_10policy_hubILb1EN4cuda3std3__45tupleIJN6thrust24THRUST_300001_SM_1000_NS12zip_iteratorINS8_IJNSA_6detail15normal_iteratorINSA_10device_ptrIfEEEENSD_INSE_IiEEEEEEEEEEEEE10policy1000ElNS7_10__identityENSA_7pointerINS8_IJfiEEENSA_8cuda_cub3tagENSA_11use_defaultEST_EEJSK_EEEvT0_iT1_T2_DpNS2_10kernel_argIT3_EE
        .type           _ZN3cub18CUB_300001_SM_10006detail9transform16transform_kernelINS2_10policy_hubILb1EN4cuda3std3__45tupleIJN6thrust24THRUST_300001_SM_1000_NS12zip_iteratorINS8_IJNSA_6detail15normal_iteratorINSA_10device_ptrIfEEEENSD_INSE_IiEEEEEEEEEEEEE10policy1000ElNS7_10__identityENSA_7pointerINS8_IJfiEEENSA_8cuda_cub3tagENSA_11use_defaultEST_EEJSK_EEEvT0_iT1_T2_DpNS2_10kernel_argIT3_EE,@function
        .size           _ZN3cub18CUB_300001_SM_10006detail9transform16transform_kernelINS2_10policy_hubILb1EN4cuda3std3__45tupleIJN6thrust24THRUST_300001_SM_1000_NS12zip_iteratorINS8_IJNSA_6detail15normal_iteratorINSA_10device_ptrIfEEEENSD_INSE_IiEEEEEEEEEEEEE10policy1000ElNS7_10__identityENSA_7pointerINS8_IJfiEEENSA_8cuda_cub3tagENSA_11use_defaultEST_EEJSK_EEEvT0_iT1_T2_DpNS2_10kernel_argIT3_EE,(.L_x_1600 - _ZN3cub18CUB_300001_SM_10006detail9transform16transform_kernelINS2_10policy_hubILb1EN4cuda3std3__45tupleIJN6thrust24THRUST_300001_SM_1000_NS12zip_iteratorINS8_IJNSA_6detail15normal_iteratorINSA_10device_ptrIfEEEENSD_INSE_IiEEEEEEEEEEEEE10policy1000ElNS7_10__identityENSA_7pointerINS8_IJfiEEENSA_8cuda_cub3tagENSA_11use_defaultEST_EEJSK_EEEvT0_iT1_T2_DpNS2_10kernel_argIT3_EE)
        .other          _ZN3cub18CUB_300001_SM_10006detail9transform16transform_kernelINS2_10policy_hubILb1EN4cuda3std3__45tupleIJN6thrust24THRUST_300001_SM_1000_NS12zip_iteratorINS8_IJNSA_6detail15normal_iteratorINSA_10device_ptrIfEEEENSD_INSE_IiEEEEEEEEEEEEE10policy1000ElNS7_10__identityENSA_7pointerINS8_IJfiEEENSA_8cuda_cub3tagENSA_11use_defaultEST_EEJSK_EEEvT0_iT1_T2_DpNS2_10kernel_argIT3_EE,@"STO_CUDA_ENTRY STV_DEFAULT"
_ZN3cub18CUB_300001_SM_10006detail9transform16transform_kernelINS2_10policy_hubILb1EN4cuda3std3__45tupleIJN6thrust24THRUST_300001_SM_1000_NS12zip_iteratorINS8_IJNSA_6detail15normal_iteratorINSA_10device_ptrIfEEEENSD_INSE_IiEEEEEEEEEEEEE10policy1000ElNS7_10__identityENSA_7pointerINS8_IJfiEEENSA_8cuda_cub3tagENSA_11use_defaultEST_EEJSK_EEEvT0_iT1_T2_DpNS2_10kernel_argIT3_EE:
.text._ZN3cub18CUB_300001_SM_10006detail9transform16transform_kernelINS2_10policy_hubILb1EN4cuda3std3__45tupleIJN6thrust24THRUST_300001_SM_1000_NS12zip_iteratorINS8_IJNSA_6detail15normal_iteratorINSA_10device_ptrIfEEEENSD_INSE_IiEEEEEEEEEEEEE10policy1000ElNS7_10__identityENSA_7pointerINS8_IJfiEEENSA_8cuda_cub3tagENSA_11use_defaultEST_EEJSK_EEEvT0_iT1_T2_DpNS2_10kernel_argIT3_EE:
[----:B------:R-:W-:Y:S01]  /*0000*/  LDC R1, c[0x0][0x37c] ;  /* 0x0000df00ff017b82 */ /* 0x000fe20000000800 */
[----:B------:R-:W0:Y:S07]  /*0010*/  LDCU UR11, c[0x0][0x388] ;  /* 0x00007100ff0b77ac */ /* 0x000e2e0008000800 */
[----:B------:R-:W1:Y:S01]  /*0020*/  S2UR UR4, SR_CTAID.X ;  /* 0x00000000000479c3 */ /* 0x000e620000002500 */
[----:B------:R-:W2:Y:S01]  /*0030*/  LDCU.64 UR12, c[0x0][0x380] ;  /* 0x00007000ff0c77ac */ /* 0x000ea20008000a00 */
[----:B------:R-:W3:Y:S01]  /*0040*/  LDCU.128 UR16, c[0x0][0x390] ;  /* 0x00007200ff1077ac */ /* 0x000ee20008000c00 */
[----:B------:R-:W4:Y:S01]  /*0050*/  LDCU.64 UR28, c[0x0][0x3a0] ;  /* 0x00007400ff1c77ac */ /* 0x000f220008000a00 */
[----:B0-----:R-:W-:-:S04]  /*0060*/  USHF.L.U32 UR14, UR11, 0x7, URZ ;  /* 0x000000070b0e7899 */ /* 0x001fc800080006ff */
[----:B------:R-:W-:Y:S02]  /*0070*/  USHF.R.S32.HI UR10, URZ, 0x1f, UR14 ;  /* 0x0000001fff0a7899 */ /* 0x000fe4000801140e */
[----:B-1----:R-:W-:Y:S02]  /*0080*/  UIMAD.WIDE.U32 UR6, UR14, UR4, URZ ;  /* 0x000000040e0672a5 */ /* 0x002fe4000f8e00ff */
[----:B------:R-:W-:Y:S02]  /*0090*/  UIMAD UR8, UR10, UR4, URZ ;  /* 0x000000040a0872a4 */ /* 0x000fe4000f8e02ff */
[----:B--2---:R-:W-:Y:S02]  /*00a0*/  UIADD3 UR5, UP0, UPT, -UR6, UR12, URZ ;  /* 0x0000000c06057290 */ /* 0x004fe4000ff1e1ff */
[----:B------:R-:W-:Y:S02]  /*00b0*/  UIADD3 UR8, UPT, UPT, UR7, UR8, URZ ;  /* 0x0000000807087290 */ /* 0x000fe4000fffe0ff */
[----:B------:R-:W-:-:S02]  /*00c0*/  USHF.L.U32 UR20, UR6, 0x2, URZ ;  /* 0x0000000206147899 */ /* 0x000fc400080006ff */
[----:B------:R-:W-:Y:S02]  /*00d0*/  UIADD3.X UR4, UPT, UPT, ~UR8, UR13, URZ, UP0, !UPT ;  /* 0x0000000d08047290 */ /* 0x000fe400087fe5ff */
[----:B------:R-:W-:Y:S02]  /*00e0*/  UISETP.LT.U32.AND UP0, UPT, UR5, UR14, UPT ;  /* 0x0000000e0500728c */ /* 0x000fe4000bf01070 */
[----:B------:R-:W-:Y:S02]  /*00f0*/  USHF.L.U32 UR22, UR6, 0x3, URZ ;  /* 0x0000000306167899 */ /* 0x000fe400080006ff */
[----:B------:R-:W-:Y:S02]  /*0100*/  UISETP.LT.AND.EX UP0, UPT, UR4, UR10, UPT, UP0 ;  /* 0x0000000a0400728c */ /* 0x000fe4000bf01300 */
[----:B---3--:R-:W-:Y:S02]  /*0110*/  UIADD3 UR24, UP1, UPT, UR20, UR18, URZ ;  /* 0x0000001214187290 */ /* 0x008fe4000ff3e0ff */
[----:B------:R-:W-:-:S02]  /*0120*/  USEL UR5, UR5, UR14, UP0 ;  /* 0x0000000e05057287 */ /* 0x000fc40008000000 */
[----:B----4-:R-:W-:Y:S02]  /*0130*/  UIADD3 UR26, UP2, UPT, UR20, UR28, URZ ;  /* 0x0000001c141a7290 */ /* 0x010fe4000ff5e0ff */
[----:B------:R-:W-:Y:S01]  /*0140*/  UISETP.NE.AND UP0, UPT, UR14, UR5, UPT ;  /* 0x000000050e00728c */ /* 0x000fe2000bf05270 */
[----:B------:R-:W-:Y:S01]  /*0150*/  IMAD.U32 R2, RZ, RZ, UR24 ;  /* 0x00000018ff027e24 */ /* 0x000fe2000f8e00ff */
[----:B------:R-:W-:Y:S02]  /*0160*/  UIADD3 UR9, UP3, UPT, UR22, UR16, URZ ;  /* 0x0000001016097290 */ /* 0x000fe4000ff7e0ff */
[----:B------:R-:W-:Y:S01]  /*0170*/  USHF.L.U64.HI UR21, UR6, 0x2, UR8 ;  /* 0x0000000206157899 */ /* 0x000fe20008010208 */
[----:B------:R-:W-:Y:S01]  /*0180*/  IMAD.U32 R4, RZ, RZ, UR26 ;  /* 0x0000001aff047e24 */ /* 0x000fe2000f8e00ff */
[----:B------:R-:W-:Y:S02]  /*0190*/  USHF.L.U64.HI UR23, UR6, 0x3, UR8 ;  /* 0x0000000306177899 */ /* 0x000fe40008010208 */
[----:B------:R-:W-:Y:S01]  /*01a0*/  UIADD3.X UR25, UPT, UPT, UR21, UR19, URZ, UP1, !UPT ;  /* 0x0000001315197290 */ /* 0x000fe20008ffe4ff */
[----:B------:R-:W-:Y:S01]  /*01b0*/  MOV R6, UR9 ;  /* 0x0000000900067c02 */ /* 0x000fe20008000f00 */
[----:B------:R-:W-:-:S02]  /*01c0*/  UIADD3.X UR27, UPT, UPT, UR21, UR29, URZ, UP2, !UPT ;  /* 0x0000001d151b7290 */ /* 0x000fc400097fe4ff */
[----:B------:R-:W-:Y:S02]  /*01d0*/  UIADD3.X UR10, UPT, UPT, UR23, UR17, URZ, UP3, !UPT ;  /* 0x00000011170a7290 */ /* 0x000fe40009ffe4ff */
[----:B------:R-:W-:Y:S01]  /*01e0*/  IMAD.U32 R3, RZ, RZ, UR25 ;  /* 0x00000019ff037e24 */ /* 0x000fe2000f8e00ff */
[----:B------:R-:W0:Y:S01]  /*01f0*/  LDCU.64 UR12, c[0x0][0x358] ;  /* 0x00006b00ff0c77ac */ /* 0x000e220008000a00 */
[----:B------:R-:W-:Y:S02]  /*0200*/  MOV R5, UR27 ;  /* 0x0000001b00057c02 */ /* 0x000fe40008000f00 */
[----:B------:R-:W-:Y:S01]  /*0210*/  IMAD.U32 R7, RZ, RZ, UR10 ;  /* 0x0000000aff077e24 */ /* 0x000fe2000f8e00ff */
[----:B------:R-:W-:Y:S06]  /*0220*/  BRA.U !UP0, `(.L_x_724) ;  /* 0x0000000d08807547 */ /* 0x000fec000b800000 */
[----:B------:R-:W-:-:S06]  /*0230*/  UISETP.GE.AND UP0, UPT, UR11, 0x1, UPT ;  /* 0x000000010b00788c */ /* 0x000fcc000bf06270 */
[----:B------:R-:W-:-:S13]  /*0240*/  PLOP3.LUT P0, PT, PT, PT, UP0, 0x80, 0x8 ;  /* 0x000000000008781c */ /* 0x000fda0003f0f008 */
[----:B0-----:R-:W-:Y:S05]  /*0250*/  @!P0 EXIT ;  /* 0x000000000000894d */ /* 0x001fea0003800000 */
[----:B------:R-:W0:Y:S01]  /*0260*/  S2R R9, SR_TID.X ;  /* 0x0000000000097919 */ /* 0x000e220000002100 */
[----:B------:R-:W-:Y:S01]  /*0270*/  UISETP.GE.U32.AND UP0, UPT, UR11, 0x8, UPT ;  /* 0x000000080b00788c */ /* 0x000fe2000bf06070 */
[----:B------:R-:W-:Y:S01]  /*0280*/  HFMA2 R0, -RZ, RZ, 0, 0 ;  /* 0x00000000ff007431 */ /* 0x000fe200000001ff */
[----:B------:R-:W-:-:S07]  /*0290*/  ULOP3.LUT UR6, UR11, 0x7, URZ, 0xc0, !UPT ;  /* 0x000000070b067892 */ /* 0x000fce000f8ec0ff */
[----:B------:R-:W-:Y:S05]  /*02a0*/  BRA.U !UP0, `(.L_x_725) ;  /* 0x0000000908207547 */ /* 0x000fea000b800000 */
[----:B0-----:R-:W-:-:S13]  /*02b0*/  ISETP.GE.AND P1, PT, R9, UR5, PT ;  /* 0x0000000509007c0c */ /* 0x001fda000bf26270 */
[----:B------:R-:W-:-:S04]  /*02c0*/  @!P1 IMAD.WIDE.U32 R14, R9, 0x4, R2 ;  /* 0x00000004090e9825 */ /* 0x000fc800078e0002 */
[C---:B------:R-:W-:Y:S02]  /*02d0*/  @!P1 IMAD.WIDE.U32 R16, R9.reuse, 0x4, R4 ;  /* 0x0000000409109825 */ /* 0x040fe400078e0004 */
[----:B------:R-:W2:Y:S04]  /*02e0*/  @!P1 LDG.E R15, desc[UR12][R14.64] ;  /* 0x0000000c0e0f9981 */ /* 0x000ea8000c1e1900 */
[----:B------:R-:W3:Y:S01]  /*02f0*/  @!P1 LDG.E R17, desc[UR12][R16.64] ;  /* 0x0000000c10119981 */ /* 0x000ee2000c1e1900 */
[C---:B------:R-:W-:Y:S02]  /*0300*/  VIADD R21, R9.reuse, 0x80 ;  /* 0x0000008009157836 */ /* 0x040fe40000000000 */
[----:B------:R-:W-:-:S03]  /*0310*/  @!P1 IMAD.WIDE.U32 R18, R9, 0x8, R6 ;  /* 0x0000000809129825 */ /* 0x000fc600078e0006 */
[C---:B------:R-:W-:Y:S01]  /*0320*/  ISETP.GE.AND P0, PT, R21.reuse, UR5, PT ;  /* 0x0000000515007c0c */ /* 0x040fe2000bf06270 */
[----:B------:R-:W-:-:S04]  /*0330*/  IMAD.WIDE R10, R21, 0x4, R2 ;  /* 0x00000004150a7825 */ /* 0x000fc800078e0202 */
[----:B------:R-:W-:Y:S01]  /*0340*/  IMAD.WIDE R12, R21, 0x4, R4 ;  /* 0x00000004150c7825 */ /* 0x000fe200078e0204 */
[C---:B------:R-:W-:Y:S01]  /*0350*/  IADD3 R0, PT, PT, R9.reuse, 0x100, RZ ;  /* 0x0000010009007810 */ /* 0x040fe20007ffe0ff */
[----:B--2---:R0:W-:Y:S04]  /*0360*/  @!P1 STG.E desc[UR12][R18.64], R15 ;  /* 0x0000000f12009986 */ /* 0x0041e8000c10190c */
[----:B---3--:R1:W-:Y:S04]  /*0370*/  @!P1 STG.E desc[UR12][R18.64+0x4], R17 ;  /* 0x0000041112009986 */ /* 0x0083e8000c10190c */
[----:B------:R-:W2:Y:S04]  /*0380*/  @!P0 LDG.E R23, desc[UR12][R10.64] ;  /* 0x0000000c0a178981 */ /* 0x000ea8000c1e1900 */
[----:B------:R-:W3:Y:S01]  /*0390*/  @!P0 LDG.E R25, desc[UR12][R12.64] ;  /* 0x0000000c0c198981 */ /* 0x000ee2000c1e1900 */
[----:B------:R-:W-:Y:S01]  /*03a0*/  ISETP.GE.AND P6, PT, R0, UR5, PT ;  /* 0x0000000500007c0c */ /* 0x000fe2000bfc6270 */
[C---:B------:R-:W-:Y:S01]  /*03b0*/  VIADD R8, R9.reuse, 0x180 ;  /* 0x0000018009087836 */ /* 0x040fe20000000000 */
[C---:B------:R-:W-:Y:S01]  /*03c0*/  IADD3 R14, PT, PT, R9.reuse, 0x200, RZ ;  /* 0x00000200090e7810 */ /* 0x040fe20007ffe0ff */
[----:B------:R-:W-:Y:S01]  /*03d0*/  ULOP3.LUT UR4, UR11, 0x7ffffff8, URZ, 0xc0, !UPT ;  /* 0x7ffffff80b047892 */ /* 0x000fe2000f8ec0ff */
[----:B------:R-:W-:Y:S01]  /*03e0*/  VIADD R0, R9, 0x280 ;  /* 0x0000028009007836 */ /* 0x000fe20000000000 */
[----:B------:R-:W-:Y:S01]  /*03f0*/  BSSY.RECONVERGENT B0, `(.L_x_726) ;  /* 0x0000012000007945 */ /* 0x000fe20003800200 */
[----:B------:R-:W-:Y:S01]  /*0400*/  ISETP.GE.AND P4, PT, R14, UR5, PT ;  /* 0x000000050e007c0c */ /* 0x000fe2000bf86270 */
[----:B0-----:R-:W-:Y:S01]  /*0410*/  IMAD.WIDE R14, R21, 0x8, R6 ;  /* 0x00000008150e7825 */ /* 0x001fe200078e0206 */
[----:B------:R-:W-:-:S02]  /*0420*/  ISETP.GE.AND P5, PT, R8, UR5, PT ;  /* 0x0000000508007c0c */ /* 0x000fc4000bfa6270 */
[----:B------:R-:W-:Y:S01]  /*0430*/  ISETP.GE.AND P3, PT, R0, UR5, PT ;  /* 0x0000000500007c0c */ /* 0x000fe2000bf66270 */
[C---:B------:R-:W-:Y:S01]  /*0440*/  VIADD R16, R9.reuse, 0x380 ;  /* 0x0000038009107836 */ /* 0x040fe20000000000 */
[----:B------:R-:W-:Y:S02]  /*0450*/  IADD3 R8, PT, PT, R9, 0x300, RZ ;  /* 0x0000030009087810 */ /* 0x000fe40007ffe0ff */
[----:B------:R-:W-:Y:S02]  /*0460*/  MOV R0, UR4 ;  /* 0x0000000400007c02 */ /* 0x000fe40008000f00 */
[----:B------:R-:W-:Y:S02]  /*0470*/  ISETP.GE.AND P2, PT, R8, UR5, PT ;  /* 0x0000000508007c0c */ /* 0x000fe4000bf46270 */
[----:B------:R-:W-:Y:S01]  /*0480*/  ISETP.GE.AND P1, PT, R16, UR5, PT ;  /* 0x0000000510007c0c */ /* 0x000fe2000bf26270 */
[----:B--2---:R1:W-:Y:S04]  /*0490*/  @!P0 STG.E desc[UR12][R14.64], R23 ;  /* 0x000000170e008986 */ /* 0x0043e8000c10190c */
[----:B---3--:R1:W-:Y:S01]  /*04a0*/  @!P0 STG.E desc[UR12][R14.64+0x4], R25 ;  /* 0x000004190e008986 */ /* 0x0083e2000c10190c */
[----:B------:R-:W-:Y:S01]  /*04b0*/  ISETP.NE.AND P0, PT, R0, 0x8, PT ;  /* 0x000000080000780c */ /* 0x000fe20003f05270 */
[----:B------:R-:W-:-:S12]  /*04c0*/  @P6 BRA `(.L_x_727) ;  /* 0x0000000000106947 */ /* 0x000fd80003800000 */
[----:B-1----:R-:W2:Y:S04]  /*04d0*/  LDG.E R17, desc[UR12][R10.64+0x200] ;  /* 0x0002000c0a117981 */ /* 0x002ea8000c1e1900 */
[----:B------:R-:W3:Y:S04]  /*04e0*/  LDG.E R19, desc[UR12][R12.64+0x200] ;  /* 0x0002000c0c137981 */ /* 0x000ee8000c1e1900 */
[----:B--2---:R0:W-:Y:S04]  /*04f0*/  STG.E desc[UR12][R14.64+0x400], R17 ;  /* 0x000400110e007986 */ /* 0x0041e8000c10190c */
[----:B---3--:R0:W-:Y:S02]  /*0500*/  STG.E desc[UR12][R14.64+0x404], R19 ;  /* 0x000404130e007986 */ /* 0x0081e4000c10190c */
.L_x_727:
[----:B------:R-:W-:Y:S05]  /*0510*/  BSYNC.RECONVERGENT B0 ;  /* 0x0000000000007941 */ /* 0x000fea0003800200 */
.L_x_726:
[----:B------:R-:W-:Y:S04]  /*0520*/  BSSY.RECONVERGENT B0, `(.L_x_728) ;  /* 0x0000006000007945 */ /* 0x000fe80003800200 */
[----:B------:R-:W-:Y:S05]  /*0530*/  @P5 BRA `(.L_x_729) ;  /* 0x0000000000105947 */ /* 0x000fea0003800000 */
[----:B01----:R-:W2:Y:S04]  /*0540*/  LDG.E R17, desc[UR12][R10.64+0x400] ;  /* 0x0004000c0a117981 */ /* 0x003ea8000c1e1900 */
[----:B------:R-:W3:Y:S04]  /*0550*/  LDG.E R19, desc[UR12][R12.64+0x400] ;  /* 0x0004000c0c137981 */ /* 0x000ee8000c1e1900 */
[----:B--2---:R2:W-:Y:S04]  /*0560*/  STG.E desc[UR12][R14.64+0x800], R17 ;  /* 0x000800110e007986 */ /* 0x0045e8000c10190c */
[----:B---3--:R2:W-:Y:S02]  /*0570*/  STG.E desc[UR12][R14.64+0x804], R19 ;  /* 0x000804130e007986 */ /* 0x0085e4000c10190c */
.L_x_729:
[----:B------:R-:W-:Y:S05]  /*0580*/  BSYNC.RECONVERGENT B0 ;  /* 0x0000000000007941 */ /* 0x000fea0003800200 */
.L_x_728:
[----:B------:R-:W-:Y:S04]  /*0590*/  BSSY.RECONVERGENT B0, `(.L_x_730) ;  /* 0x0000006000007945 */ /* 0x000fe80003800200 */
[----:B------:R-:W-:Y:S05]  /*05a0*/  @P4 BRA `(.L_x_731) ;  /* 0x0000000000104947 */ /* 0x000fea0003800000 */
[----:B012---:R-:W2:Y:S04]  /*05b0*/  LDG.E R17, desc[UR12][R10.64+0x600] ;  /* 0x0006000c0a117981 */ /* 0x007ea8000c1e1900 */
[----:B------:R-:W3:Y:S04]  /*05c0*/  LDG.E R19, desc[UR12][R12.64+0x600] ;  /* 0x0006000c0c137981 */ /* 0x000ee8000c1e1900 */
[----:B--2---:R4:W-:Y:S04]  /*05d0*/  STG.E desc[UR12][R14.64+0xc00], R17 ;  /* 0x000c00110e007986 */ /* 0x0049e8000c10190c */
[----:B---3--:R4:W-:Y:S02]  /*05e0*/  STG.E desc[UR12][R14.64+0xc04], R19 ;  /* 0x000c04130e007986 */ /* 0x0089e4000c10190c */
.L_x_731:
[----:B------:R-:W-:Y:S05]  /*05f0*/  BSYNC.RECONVERGENT B0 ;  /* 0x0000000000007941 */ /* 0x000fea0003800200 */
.L_x_730:
[----:B------:R-:W-:Y:S04]  /*0600*/  BSSY.RECONVERGENT B0, `(.L_x_732) ;  /* 0x0000006000007945 */ /* 0x000fe80003800200 */
[----:B------:R-:W-:Y:S05]  /*0610*/  @P3 BRA `(.L_x_733) ;  /* 0x0000000000103947 */ /* 0x000fea0003800000 */
[----:B012-4-:R-:W2:Y:S04]  /*0620*/  LDG.E R17, desc[UR12][R10.64+0x800] ;  /* 0x0008000c0a117981 */ /* 0x017ea8000c1e1900 */
[----:B------:R-:W3:Y:S04]  /*0630*/  LDG.E R19, desc[UR12][R12.64+0x800] ;  /* 0x0008000c0c137981 */ /* 0x000ee8000c1e1900 */
[----:B--2---:R0:W-:Y:S04]  /*0640*/  STG.E desc[UR12][R14.64+0x1000], R17 ;  /* 0x001000110e007986 */ /* 0x0041e8000c10190c */
[----:B---3--:R0:W-:Y:S02]  /*0650*/  STG.E desc[UR12][R14.64+0x1004], R19 ;  /* 0x001004130e007986 */ /* 0x0081e4000c10190c */
.L_x_733:
[----:B------:R-:W-:Y:S05]  /*0660*/  BSYNC.RECONVERGENT B0 ;  /* 0x0000000000007941 */ /* 0x000fea0003800200 */
.L_x_732:
[----:B------:R-:W-:Y:S04]  /*0670*/  BSSY.RECONVERGENT B0, `(.L_x_734) ;  /* 0x0000006000007945 */ /* 0x000fe80003800200 */
[----:B------:R-:W-:Y:S05]  /*0680*/  @P2 BRA `(.L_x_735) ;  /* 0x0000000000102947 */ /* 0x000fea0003800000 */
[----:B012-4-:R-:W2:Y:S04]  /*0690*/  LDG.E R17, desc[UR12][R10.64+0xa00] ;  /* 0x000a000c0a117981 */ /* 0x017ea8000c1e1900 */
[----:B------:R-:W3:Y:S04]  /*06a0*/  LDG.E R19, desc[UR12][R12.64+0xa00] ;  /* 0x000a000c0c137981 */ /* 0x000ee8000c1e1900 */
[----:B--2---:R0:W-:Y:S04]  /*06b0*/  STG.E desc[UR12][R14.64+0x1400], R17 ;  /* 0x001400110e007986 */ /* 0x0041e8000c10190c */
[----:B---3--:R0:W-:Y:S02]  /*06c0*/  STG.E desc[UR12][R14.64+0x1404], R19 ;  /* 0x001404130e007986 */ /* 0x0081e4000c10190c */
.L_x_735:
[----:B------:R-:W-:Y:S05]  /*06d0*/  BSYNC.RECONVERGENT B0 ;  /* 0x0000000000007941 */ /* 0x000fea0003800200 */
.L_x_734:
[----:B------:R-:W-:Y:S04]  /*06e0*/  BSSY.RECONVERGENT B0, `(.L_x_736) ;  /* 0x0000006000007945 */ /* 0x000fe80003800200 */
[----:B------:R-:W-:Y:S05]  /*06f0*/  @P1 BRA `(.L_x_737) ;  /* 0x0000000000101947 */ /* 0x000fea0003800000 */
[----:B------:R-:W3:Y:S04]  /*0700*/  LDG.E R11, desc[UR12][R10.64+0xc00] ;  /* 0x000c000c0a0b7981 */ /* 0x000ee8000c1e1900 */
[----:B------:R-:W5:Y:S04]  /*0710*/  LDG.E R13, desc[UR12][R12.64+0xc00] ;  /* 0x000c000c0c0d7981 */ /* 0x000f68000c1e1900 */
[----:B---3--:R3:W-:Y:S04]  /*0720*/  STG.E desc[UR12][R14.64+0x1800], R11 ;  /* 0x0018000b0e007986 */ /* 0x0087e8000c10190c */
[----:B-----5:R3:W-:Y:S02]  /*0730*/  STG.E desc[UR12][R14.64+0x1804], R13 ;  /* 0x0018040d0e007986 */ /* 0x0207e4000c10190c */
.L_x_737:
[----:B------:R-:W-:Y:S05]  /*0740*/  BSYNC.RECONVERGENT B0 ;  /* 0x0000000000007941 */ /* 0x000fea0003800200 */
.L_x_736:
[----:B------:R-:W-:Y:S05]  /*0750*/  @!P0 BRA `(.L_x_725) ;  /* 0x0000000000f48947 */ /* 0x000fea0003800000 */
[----:B------:R-:W-:-:S07]  /*0760*/  IMAD.MOV.U32 R8, RZ, RZ, 0x8 ;  /* 0x00000008ff087424 */ /* 0x000fce00078e00ff */
.L_x_740:
[----:B012-4-:R-:W-:-:S04]  /*0770*/  LEA R17, R8, R9, 0x7 ;  /* 0x0000000908117211 */ /* 0x017fc800078e38ff */
[----:B------:R-:W-:-:S13]  /*0780*/  ISETP.GE.AND P0, PT, R17, UR5, PT ;  /* 0x0000000511007c0c */ /* 0x000fda000bf06270 */
[----:B------:R-:W-:-:S04]  /*0790*/  @!P0 IMAD.WIDE.U32 R18, R17, 0x4, R4 ;  /* 0x0000000411128825 */ /* 0x000fc800078e0004 */
[C---:B---3--:R-:W-:Y:S02]  /*07a0*/  @!P0 IMAD.WIDE.U32 R12, R17.reuse, 0x4, R2 ;  /* 0x00000004110c8825 */ /* 0x048fe400078e0002 */
[----:B------:R-:W2:Y:S04]  /*07b0*/  @!P0 LDG.E R19, desc[UR12][R18.64] ;  /* 0x0000000c12138981 */ /* 0x000ea8000c1e1900 */
[----:B------:R-:W3:Y:S01]  /*07c0*/  @!P0 LDG.E R16, desc[UR12][R12.64] ;  /* 0x0000000c0c108981 */ /* 0x000ee2000c1e1900 */
[----:B------:R-:W-:-:S05]  /*07d0*/  VIADD R23, R17, 0x80 ;  /* 0x0000008011177836 */ /* 0x000fca0000000000 */
[----:B------:R-:W-:Y:S01]  /*07e0*/  ISETP.GE.AND P1, PT, R23, UR5, PT ;  /* 0x0000000517007c0c */ /* 0x000fe2000bf26270 */
[----:B------:R-:W-:-:S04]  /*07f0*/  @!P0 IMAD.WIDE.U32 R20, R17, 0x8, R6 ;  /* 0x0000000811148825 */ /* 0x000fc800078e0006 */
[----:B------:R-:W-:-:S04]  /*0800*/  IMAD.WIDE R14, R23, 0x4, R2 ;  /* 0x00000004170e7825 */ /* 0x000fc800078e0202 */
[----:B------:R-:W-:Y:S01]  /*0810*/  IMAD.WIDE R10, R23, 0x4, R4 ;  /* 0x00000004170a7825 */ /* 0x000fe200078e0204 */
[----:B--2---:R-:W-:Y:S04]  /*0820*/  @!P0 STG.E desc[UR12][R20.64+0x4], R19 ;  /* 0x0000041314008986 */ /* 0x004fe8000c10190c */
[----:B---3--:R0:W-:Y:S04]  /*0830*/  @!P0 STG.E desc[UR12][R20.64], R16 ;  /* 0x0000001014008986 */ /* 0x0081e8000c10190c */
[----:B------:R-:W2:Y:S04]  /*0840*/  @!P1 LDG.E R27, desc[UR12][R14.64] ;  /* 0x0000000c0e1b9981 */ /* 0x000ea8000c1e1900 */
[----:B------:R-:W3:Y:S01]  /*0850*/  @!P1 LDG.E R29, desc[UR12][R10.64] ;  /* 0x0000000c0a1d9981 */ /* 0x000ee2000c1e1900 */
[----:B------:R-:W-:-:S04]  /*0860*/  IADD3 R12, PT, PT, R17, 0x100, RZ ;  /* 0x00000100110c7810 */ /* 0x000fc80007ffe0ff */
[----:B------:R-:W-:Y:S01]  /*0870*/  ISETP.GE.AND P0, PT, R12, UR5, PT ;  /* 0x000000050c007c0c */ /* 0x000fe2000bf06270 */
[----:B------:R-:W-:-:S04]  /*0880*/  IMAD.WIDE R12, R23, 0x8, R6 ;  /* 0x00000008170c7825 */ /* 0x000fc800078e0206 */
[----:B0-----:R-:W-:Y:S01]  /*0890*/  VIADD R16, R17, 0x180 ;  /* 0x0000018011107836 */ /* 0x001fe20000000000 */
[----:B--2---:R0:W-:Y:S04]  /*08a0*/  @!P1 STG.E desc[UR12][R12.64], R27 ;  /* 0x0000001b0c009986 */ /* 0x0041e8000c10190c */
[----:B---3--:R1:W-:Y:S04]  /*08b0*/  @!P1 STG.E desc[UR12][R12.64+0x4], R29 ;  /* 0x0000041d0c009986 */ /* 0x0083e8000c10190c */
[----:B------:R-:W2:Y:S04]  /*08c0*/  @!P0 LDG.E R23, desc[UR12][R14.64+0x200] ;  /* 0x0002000c0e178981 */ /* 0x000ea8000c1e1900 */
[----:B------:R-:W3:Y:S01]  /*08d0*/  @!P0 LDG.E R25, desc[UR12][R10.64+0x200] ;  /* 0x0002000c0a198981 */ /* 0x000ee2000c1e1900 */
[----:B------:R-:W-:-:S02]  /*08e0*/  ISETP.GE.AND P1, PT, R16, UR5, PT ;  /* 0x0000000510007c0c */ /* 0x000fc4000bf26270 */
[C---:B------:R-:W-:Y:S01]  /*08f0*/  IADD3 R16, PT, PT, R17.reuse, 0x200, RZ ;  /* 0x0000020011107810 */ /* 0x040fe20007ffe0ff */
[----:B--2---:R2:W-:Y:S04]  /*0900*/  @!P0 STG.E desc[UR12][R12.64+0x400], R23 ;  /* 0x000400170c008986 */ /* 0x0045e8000c10190c */
[----:B---3--:R3:W-:Y:S06]  /*0910*/  @!P0 STG.E desc[UR12][R12.64+0x404], R25 ;  /* 0x000404190c008986 */ /* 0x0087ec000c10190c */
[----:B------:R-:W4:Y:S04]  /*0920*/  @!P1 LDG.E R19, desc[UR12][R14.64+0x400] ;  /* 0x0004000c0e139981 */ /* 0x000f28000c1e1900 */
[----:B------:R-:W5:Y:S01]  /*0930*/  @!P1 LDG.E R21, desc[UR12][R10.64+0x400] ;  /* 0x0004000c0a159981 */ /* 0x000f62000c1e1900 */
[----:B------:R-:W-:Y:S01]  /*0940*/  ISETP.GE.AND P0, PT, R16, UR5, PT ;  /* 0x0000000510007c0c */ /* 0x000fe2000bf06270 */
[----:B------:R-:W-:-:S02]  /*0950*/  VIADD R16, R17, 0x280 ;  /* 0x0000028011107836 */ /* 0x000fc40000000000 */
[----:B----4-:R4:W-:Y:S04]  /*0960*/  @!P1 STG.E desc[UR12][R12.64+0x800], R19 ;  /* 0x000800130c009986 */ /* 0x0109e8000c10190c */
[----:B-----5:R5:W-:Y:S06]  /*0970*/  @!P1 STG.E desc[UR12][R12.64+0x804], R21 ;  /* 0x000804150c009986 */ /* 0x020bec000c10190c */
[----:B0-----:R-:W2:Y:S04]  /*0980*/  @!P0 LDG.E R27, desc[UR12][R14.64+0x600] ;  /* 0x0006000c0e1b8981 */ /* 0x001ea8000c1e1900 */
[----:B-1----:R-:W3:Y:S01]  /*0990*/  @!P0 LDG.E R29, desc[UR12][R10.64+0x600] ;  /* 0x0006000c0a1d8981 */ /* 0x002ee2000c1e1900 */
[----:B------:R-:W-:-:S02]  /*09a0*/  ISETP.GE.AND P1, PT, R16, UR5, PT ;  /* 0x0000000510007c0c */ /* 0x000fc4000bf26270 */
[----:B------:R-:W-:Y:S01]  /*09b0*/  IADD3 R16, PT, PT, R17, 0x300, RZ ;  /* 0x0000030011107810 */ /* 0x000fe20007ffe0ff */
[----:B--2---:R0:W-:Y:S04]  /*09c0*/  @!P0 STG.E desc[UR12][R12.64+0xc00], R27 ;  /* 0x000c001b0c008986 */ /* 0x0041e8000c10190c */
[----:B---3--:R0:W-:Y:S06]  /*09d0*/  @!P0 STG.E desc[UR12][R12.64+0xc04], R29 ;  /* 0x000c041d0c008986 */ /* 0x0081ec000c10190c */
[----:B------:R-:W2:Y:S04]  /*09e0*/  @!P1 LDG.E R23, desc[UR12][R14.64+0x800] ;  /* 0x0008000c0e179981 */ /* 0x000ea8000c1e1900 */
[----:B------:R-:W3:Y:S01]  /*09f0*/  @!P1 LDG.E R25, desc[UR12][R10.64+0x800] ;  /* 0x0008000c0a199981 */ /* 0x000ee2000c1e1900 */
[----:B------:R-:W-:-:S03]  /*0a00*/  ISETP.GE.AND P0, PT, R16, UR5, PT ;  /* 0x0000000510007c0c */ /* 0x000fc6000bf06270 */
[----:B--2---:R0:W-:Y:S04]  /*0a10*/  @!P1 STG.E desc[UR12][R12.64+0x1000], R23 ;  /* 0x001000170c009986 */ /* 0x0041e8000c10190c */
[----:B---3--:R0:W-:Y:S06]  /*0a20*/  @!P1 STG.E desc[UR12][R12.64+0x1004], R25 ;  /* 0x001004190c009986 */ /* 0x0081ec000c10190c */
[----:B----4-:R-:W2:Y:S04]  /*0a30*/  @!P0 LDG.E R19, desc[UR12][R14.64+0xa00] ;  /* 0x000a000c0e138981 */ /* 0x010ea8000c1e1900 */
[----:B-----5:R-:W3:Y:S01]  /*0a40*/  @!P0 LDG.E R21, desc[UR12][R10.64+0xa00] ;  /* 0x000a000c0a158981 */ /* 0x020ee2000c1e1900 */
[----:B------:R-:W-:Y:S01]  /*0a50*/  VIADD R17, R17, 0x380 ;  /* 0x0000038011117836 */ /* 0x000fe20000000000 */
[----:B------:R-:W-:Y:S01]  /*0a60*/  IADD3 R8, PT, PT, R8, 0x8, RZ ;  /* 0x0000000808087810 */ /* 0x000fe20007ffe0ff */
[----:B------:R-:W-:Y:S03]  /*0a70*/  BSSY.RECONVERGENT B0, `(.L_x_738) ;  /* 0x000000a000007945 */ /* 0x000fe60003800200 */
[----:B------:R-:W-:Y:S01]  /*0a80*/  ISETP.NE.AND P1, PT, R8, R0, PT ;  /* 0x000000000800720c */ /* 0x000fe20003f25270 */
[----:B--2---:R0:W-:Y:S04]  /*0a90*/  @!P0 STG.E desc[UR12][R12.64+0x1400], R19 ;  /* 0x001400130c008986 */ /* 0x0041e8000c10190c */
[----:B---3--:R0:W-:Y:S01]  /*0aa0*/  @!P0 STG.E desc[UR12][R12.64+0x1404], R21 ;  /* 0x001404150c008986 */ /* 0x0081e2000c10190c */
[----:B------:R-:W-:-:S13]  /*0ab0*/  ISETP.GE.AND P0, PT, R17, UR5, PT ;  /* 0x0000000511007c0c */ /* 0x000fda000bf06270 */
[----:B0-----:R-:W-:Y:S05]  /*0ac0*/  @P0 BRA `(.L_x_739) ;  /* 0x0000000000100947 */ /* 0x001fea0003800000 */
[----:B------:R-:W2:Y:S04]  /*0ad0*/  LDG.E R15, desc[UR12][R14.64+0xc00] ;  /* 0x000c000c0e0f7981 */ /* 0x000ea8000c1e1900 */
[----:B------:R-:W3:Y:S04]  /*0ae0*/  LDG.E R11, desc[UR12][R10.64+0xc00] ;  /* 0x000c000c0a0b7981 */ /* 0x000ee8000c1e1900 */
[----:B--2---:R0:W-:Y:S04]  /*0af0*/  STG.E desc[UR12][R12.64+0x1800], R15 ;  /* 0x0018000f0c007986 */ /* 0x0041e8000c10190c */
[----:B---3--:R0:W-:Y:S02]  /*0b00*/  STG.E desc[UR12][R12.64+0x1804], R11 ;  /* 0x0018040b0c007986 */ /* 0x0081e4000c10190c */
.L_x_739:
[----:B------:R-:W-:Y:S05]  /*0b10*/  BSYNC.RECONVERGENT B0 ;  /* 0x0000000000007941 */ /* 0x000fea0003800200 */
.L_x_738:
[----:B------:R-:W-:Y:S05]  /*0b20*/  @P1 BRA `(.L_x_740) ;  /* 0xfffffffc00101947 */ /* 0x000fea000383ffff */
.L_x_725:
[----:B------:R-:W-:-:S13]  /*0b30*/  ISETP.NE.AND P0, PT, RZ, UR6, PT ;  /* 0x00000006ff007c0c */ /* 0x000fda000bf05270 */
[----:B------:R-:W-:Y:S05]  /*0b40*/  @!P0 EXIT ;  /* 0x000000000000894d */ /* 0x000fea0003800000 */
[----:B------:R-:W5:Y:S01]  /*0b50*/  LDC R8, c[0x0][0x388] ;  /* 0x0000e200ff087b82 */ /* 0x000f620000000800 */
[----:B------:R-:W-:Y:S01]  /*0b60*/  UISETP.GE.U32.AND UP0, UPT, UR6, 0x4, UPT ;  /* 0x000000040600788c */ /* 0x000fe2000bf06070 */
[----:B-----5:R-:W-:-:S04]  /*0b70*/  LOP3.LUT R24, R8, 0x3, RZ, 0xc0, !PT ;  /* 0x0000000308187812 */ /* 0x020fc800078ec0ff */
[----:B------:R-:W-:-:S04]  /*0b80*/  ISETP.NE.AND P2, PT, R24, RZ, PT ;  /* 0x000000ff1800720c */ /* 0x000fc80003f45270 */
[----:B------:R-:W-:Y:S09]  /*0b90*/  BRA.U !UP0, `(.L_x_741) ;  /* 0x0000000108947547 */ /* 0x000ff2000b800000 */
[----:B0--3--:R-:W-:-:S05]  /*0ba0*/  IMAD R11, R0, 0x80, R9 ;  /* 0x00000080000b7824 */ /* 0x009fca00078e0209 */
[----:B------:R-:W-:-:S13]  /*0bb0*/  ISETP.GE.AND P0, PT, R11, UR5, PT ;  /* 0x000000050b007c0c */ /* 0x000fda000bf06270 */
[----:B-12-4-:R-:W-:-:S04]  /*0bc0*/  @!P0 IMAD.WIDE R14, R11, 0x4, R2 ;  /* 0x000000040b0e8825 */ /* 0x016fc800078e0202 */
[C---:B------:R-:W-:Y:S01]  /*0bd0*/  @!P0 IMAD.WIDE R16, R11.reuse, 0x4, R4 ;  /* 0x000000040b108825 */ /* 0x040fe200078e0204 */
[----:B------:R-:W2:Y:S04]  /*0be0*/  @!P0 LDG.E R25, desc[UR12][R14.64] ;  /* 0x0000000c0e198981 */ /* 0x000ea8000c1e1900 */
[----:B------:R-:W3:Y:S01]  /*0bf0*/  @!P0 LDG.E R27, desc[UR12][R16.64] ;  /* 0x0000000c101b8981 */ /* 0x000ee2000c1e1900 */
[C---:B------:R-:W-:Y:S01]  /*0c00*/  IADD3 R23, PT, PT, R11.reuse, 0x80, RZ ;  /* 0x000000800b177810 */ /* 0x040fe20007ffe0ff */
[----:B------:R-:W-:-:S03]  /*0c10*/  @!P0 IMAD.WIDE R18, R11, 0x8, R6 ;  /* 0x000000080b128825 */ /* 0x000fc600078e0206 */
[----:B------:R-:W-:-:S13]  /*0c20*/  ISETP.GE.AND P1, PT, R23, UR5, PT ;  /* 0x0000000517007c0c */ /* 0x000fda000bf26270 */
[----:B------:R-:W-:-:S04]  /*0c30*/  @!P1 IMAD.WIDE R20, R23, 0x4, R2 ;  /* 0x0000000417149825 */ /* 0x000fc800078e0202 */
[----:B------:R-:W-:Y:S01]  /*0c40*/  @!P1 IMAD.WIDE R12, R23, 0x4, R4 ;  /* 0x00000004170c9825 */ /* 0x000fe200078e0204 */
[----:B--2---:R0:W-:Y:S04]  /*0c50*/  @!P0 STG.E desc[UR12][R18.64], R25 ;  /* 0x0000001912008986 */ /* 0x0041e8000c10190c */
[----:B---3--:R1:W-:Y:S04]  /*0c60*/  @!P0 STG.E desc[UR12][R18.64+0x4], R27 ;  /* 0x0000041b12008986 */ /* 0x0083e8000c10190c */
[----:B------:R-:W2:Y:S04]  /*0c70*/  @!P1 LDG.E R21, desc[UR12][R20.64] ;  /* 0x0000000c14159981 */ /* 0x000ea8000c1e1900 */
[----:B------:R-:W3:Y:S01]  /*0c80*/  @!P1 LDG.E R29, desc[UR12][R12.64] ;  /* 0x0000000c0c1d9981 */ /* 0x000ee2000c1e1900 */
[----:B------:R-:W-:-:S02]  /*0c90*/  VIADD R10, R11, 0x100 ;  /* 0x000001000b0a7836 */ /* 0x000fc40000000000 */
[----:B------:R-:W-:-:S03]  /*0ca0*/  @!P1 IMAD.WIDE R16, R23, 0x8, R6 ;  /* 0x0000000817109825 */ /* 0x000fc600078e0206 */
[----:B------:R-:W-:-:S13]  /*0cb0*/  ISETP.GE.AND P0, PT, R10, UR5, PT ;  /* 0x000000050a007c0c */ /* 0x000fda000bf06270 */
[----:B------:R-:W-:-:S04]  /*0cc0*/  @!P0 IMAD.WIDE R22, R10, 0x4, R2 ;  /* 0x000000040a168825 */ /* 0x000fc800078e0202 */
[C---:B------:R-:W-:Y:S01]  /*0cd0*/  @!P0 IMAD.WIDE R14, R10.reuse, 0x4, R4 ;  /* 0x000000040a0e8825 */ /* 0x040fe200078e0204 */
[----:B--2---:R-:W-:Y:S04]  /*0ce0*/  @!P1 STG.E desc[UR12][R16.64], R21 ;  /* 0x0000001510009986 */ /* 0x004fe8000c10190c */
[----:B---3--:R2:W-:Y:S04]  /*0cf0*/  @!P1 STG.E desc[UR12][R16.64+0x4], R29 ;  /* 0x0000041d10009986 */ /* 0x0085e8000c10190c */
[----:B------:R-:W3:Y:S04]  /*0d00*/  @!P0 LDG.E R23, desc[UR12][R22.64] ;  /* 0x0000000c16178981 */ /* 0x000ee8000c1e1900 */
[----:B------:R-:W4:Y:S01]  /*0d10*/  @!P0 LDG.E R15, desc[UR12][R14.64] ;  /* 0x0000000c0e0f8981 */ /* 0x000f22000c1e1900 */
[----:B0-----:R-:W-:Y:S01]  /*0d20*/  IADD3 R25, PT, PT, R11, 0x180, RZ ;  /* 0x000001800b197810 */ /* 0x001fe20007ffe0ff */
[----:B------:R-:W-:-:S03]  /*0d30*/  @!P0 IMAD.WIDE R10, R10, 0x8, R6 ;  /* 0x000000080a0a8825 */ /* 0x000fc600078e0206 */
[----:B------:R-:W-:-:S13]  /*0d40*/  ISETP.GE.AND P1, PT, R25, UR5, PT ;  /* 0x0000000519007c0c */ /* 0x000fda000bf26270 */
[----:B------:R-:W-:-:S04]  /*0d50*/  @!P1 IMAD.WIDE R12, R25, 0x4, R2 ;  /* 0x00000004190c9825 */ /* 0x000fc800078e0202 */
[C---:B-1----:R-:W-:Y:S01]  /*0d60*/  @!P1 IMAD.WIDE R18, R25.reuse, 0x4, R4 ;  /* 0x0000000419129825 */ /* 0x042fe200078e0204 */
[----:B---3--:R0:W-:Y:S04]  /*0d70*/  @!P0 STG.E desc[UR12][R10.64], R23 ;  /* 0x000000170a008986 */ /* 0x0081e8000c10190c */
[----:B----4-:R0:W-:Y:S04]  /*0d80*/  @!P0 STG.E desc[UR12][R10.64+0x4], R15 ;  /* 0x0000040f0a008986 */ /* 0x0101e8000c10190c */
[----:B------:R-:W3:Y:S04]  /*0d90*/  @!P1 LDG.E R13, desc[UR12][R12.64] ;  /* 0x0000000c0c0d9981 */ /* 0x000ee8000c1e1900 */
[----:B------:R-:W4:Y:S01]  /*0da0*/  @!P1 LDG.E R19, desc[UR12][R18.64] ;  /* 0x0000000c12139981 */ /* 0x000f22000c1e1900 */
[----:B--2---:R-:W-:-:S04]  /*0db0*/  @!P1 IMAD.WIDE R16, R25, 0x8, R6 ;  /* 0x0000000819109825 */ /* 0x004fc800078e0206 */
[----:B------:R-:W-:Y:S01]  /*0dc0*/  VIADD R0, R0, 0x4 ;  /* 0x0000000400007836 */ /* 0x000fe20000000000 */
[----:B---3--:R0:W-:Y:S04]  /*0dd0*/  @!P1 STG.E desc[UR12][R16.64], R13 ;  /* 0x0000000d10009986 */ /* 0x0081e8000c10190c */
[----:B----4-:R0:W-:Y:S02]  /*0de0*/  @!P1 STG.E desc[UR12][R16.64+0x4], R19 ;  /* 0x0000041310009986 */ /* 0x0101e4000c10190c */
.L_x_741:
[----:B------:R-:W-:Y:S05]  /*0df0*/  @!P2 EXIT ;  /* 0x000000000000a94d */ /* 0x000fea0003800000 */
[----:B------:R-:W-:Y:S02]  /*0e00*/  ISETP.NE.AND P0, PT, R24, 0x1, PT ;  /* 0x000000011800780c */ /* 0x000fe40003f05270 */
[----:B------:R-:W-:-:S04]  /*0e10*/  LOP3.LUT R8, R8, 0x1, RZ, 0xc0, !PT ;  /* 0x0000000108087812 */ /* 0x000fc800078ec0ff */
[----:B------:R-:W-:-:S07]  /*0e20*/  ISETP.NE.U32.AND P2, PT, R8, 0x1, PT ;  /* 0x000000010800780c */ /* 0x000fce0003f45070 */
[----:B------:R-:W-:Y:S06]  /*0e30*/  @!P0 BRA `(.L_x_742) ;  /* 0x00000000004c8947 */ /* 0x000fec0003800000 */
[----:B01234-:R-:W-:-:S04]  /*0e40*/  LEA R15, R0, R9, 0x7 ;  /* 0x00000009000f7211 */ /* 0x01ffc800078e38ff */
[----:B------:R-:W-:-:S13]  /*0e50*/  ISETP.GE.AND P0, PT, R15, UR5, PT ;  /* 0x000000050f007c0c */ /* 0x000fda000bf06270 */
[----:B------:R-:W-:-:S04]  /*0e60*/  @!P0 IMAD.WIDE R12, R15, 0x4, R4 ;  /* 0x000000040f0c8825 */ /* 0x000fc800078e0204 */
[C---:B------:R-:W-:Y:S02]  /*0e70*/  @!P0 IMAD.WIDE R10, R15.reuse, 0x4, R2 ;  /* 0x000000040f0a8825 */ /* 0x040fe400078e0202 */
[----:B------:R-:W2:Y:S04]  /*0e80*/  @!P0 LDG.E R13, desc[UR12][R12.64] ;  /* 0x0000000c0c0d8981 */ /* 0x000ea8000c1e1900 */
[----:B------:R-:W3:Y:S01]  /*0e90*/  @!P0 LDG.E R21, desc[UR12][R10.64] ;  /* 0x0000000c0a158981 */ /* 0x000ee2000c1e1900 */
[----:B------:R-:W-:-:S05]  /*0ea0*/  VIADD R23, R15, 0x80 ;  /* 0x000000800f177836 */ /* 0x000fca0000000000 */
[----:B------:R-:W-:Y:S01]  /*0eb0*/  ISETP.GE.AND P1, PT, R23, UR5, PT ;  /* 0x0000000517007c0c */ /* 0x000fe2000bf26270 */
[----:B------:R-:W-:-:S12]  /*0ec0*/  @!P0 IMAD.WIDE R14, R15, 0x8, R6 ;  /* 0x000000080f0e8825 */ /* 0x000fd800078e0206 */
[----:B------:R-:W-:-:S04]  /*0ed0*/  @!P1 IMAD.WIDE R16, R23, 0x4, R2 ;  /* 0x0000000417109825 */ /* 0x000fc800078e0202 */
[C---:B------:R-:W-:Y:S01]  /*0ee0*/  @!P1 IMAD.WIDE R18, R23.reuse, 0x4, R4 ;  /* 0x0000000417129825 */ /* 0x040fe200078e0204 */
[----:B--2---:R0:W-:Y:S04]  /*0ef0*/  @!P0 STG.E desc[UR12][R14.64+0x4], R13 ;  /* 0x0000040d0e008986 */ /* 0x0041e8000c10190c */
[----:B---3--:R0:W-:Y:S04]  /*0f00*/  @!P0 STG.E desc[UR12][R14.64], R21 ;  /* 0x000000150e008986 */ /* 0x0081e8000c10190c */
[----:B------:R-:W2:Y:S04]  /*0f10*/  @!P1 LDG.E R17, desc[UR12][R16.64] ;  /* 0x0000000c10119981 */ /* 0x000ea8000c1e1900 */
[----:B------:R-:W3:Y:S01]  /*0f20*/  @!P1 LDG.E R19, desc[UR12][R18.64] ;  /* 0x0000000c12139981 */ /* 0x000ee2000c1e1900 */
[----:B------:R-:W-:Y:S01]  /*0f30*/  @!P1 IMAD.WIDE R10, R23, 0x8, R6 ;  /* 0x00000008170a9825 */ /* 0x000fe200078e0206 */
[----:B------:R-:W-:-:S04]  /*0f40*/  IADD3 R0, PT, PT, R0, 0x2, RZ ;  /* 0x0000000200007810 */ /* 0x000fc80007ffe0ff */
[----:B--2---:R0:W-:Y:S04]  /*0f50*/  @!P1 STG.E desc[UR12][R10.64], R17 ;  /* 0x000000110a009986 */ /* 0x0041e8000c10190c */
[----:B---3--:R0:W-:Y:S02]  /*0f60*/  @!P1 STG.E desc[UR12][R10.64+0x4], R19 ;  /* 0x000004130a009986 */ /* 0x0081e4000c10190c */
.L_x_742:
[----:B------:R-:W-:Y:S05]  /*0f70*/  @P2 EXIT ;  /* 0x000000000000294d */ /* 0x000fea0003800000 */
[----:B0-----:R-:W-:-:S05]  /*0f80*/  IMAD R9, R0, 0x80, R9 ;  /* 0x0000008000097824 */ /* 0x001fca00078e0209 */
[----:B------:R-:W-:-:S13]  /*0f90*/  ISETP.GE.AND P0, PT, R9, UR5, PT ;  /* 0x0000000509007c0c */ /* 0x000fda000bf06270 */
[----:B------:R-:W-:Y:S05]  /*0fa0*/  @P0 EXIT ;  /* 0x000000000000094d */ /* 0x000fea0003800000 */
[----:B------:R-:W-:-:S04]  /*0fb0*/  IMAD.WIDE R2, R9, 0x4, R2 ;  /* 0x0000000409027825 */ /* 0x000fc800078e0202 */
[C---:B------:R-:W-:Y:S02]  /*0fc0*/  IMAD.WIDE R4, R9.reuse, 0x4, R4 ;  /* 0x0000000409047825 */ /* 0x040fe400078e0204 */
[----:B------:R-:W5:Y:S04]  /*0fd0*/  LDG.E R3, desc[UR12][R2.64] ;  /* 0x0000000c02037981 */ /* 0x000f68000c1e1900 */
[----:B------:R-:W2:Y:S01]  /*0fe0*/  LDG.E R5, desc[UR12][R4.64] ;  /* 0x0000000c04057981 */ /* 0x000ea2000c1e1900 */
[----:B------:R-:W-:-:S05]  /*0ff0*/  IMAD.WIDE R6, R9, 0x8, R6 ;  /* 0x0000000809067825 */ /* 0x000fca00078e0206 */
[----:B-----5:R-:W-:Y:S04]  /*1000*/  STG.E desc[UR12][R6.64], R3 ;  /* 0x0000000306007986 */ /* 0x020fe8000c10190c */
[----:B--2---:R-:W-:Y:S01]  /*1010*/  STG.E desc[UR12][R6.64+0x4], R5 ;  /* 0x0000040506007986 */ /* 0x004fe2000c10190c */
[----:B------:R-:W-:Y:S05]  /*1020*/  EXIT ;  /* 0x000000000000794d */ /* 0x000fea0003800000 */
.L_x_724:
[----:B------:R-:W-:-:S06]  /*1030*/  UISETP.GE.AND UP0, UPT, UR11, 0x1, UPT ;  /* 0x000000010b00788c */ /* 0x000fcc000bf06270 */
[----:B------:R-:W-:-:S13]  /*1040*/  PLOP3.LUT P0, PT, PT, PT, UP0, 0x80, 0x8 ;  /* 0x000000000008781c */ /* 0x000fda0003f0f008 */
[----:B0-----:R-:W-:Y:S05]  /*1050*/  @!P0 EXIT ;  /* 0x000000000000894d */ /* 0x001fea0003800000 */
[----:B------:R-:W0:Y:S01]  /*1060*/  S2R R13, SR_TID.X ;  /* 0x00000000000d7919 */ /* 0x000e220000002100 */
[----:B------:R-:W-:Y:S02]  /*1070*/  UISETP.GE.U32.AND UP0, UPT, UR11, 0x10, UPT ;  /* 0x000000100b00788c */ /* 0x000fe4000bf06070 */
[----:B------:R-:W-:Y:S01]  /*1080*/  ULOP3.LUT UR30, UR11, 0xf, URZ, 0xc0, !UPT ;  /* 0x0000000f0b1e7892 */ /* 0x000fe2000f8ec0ff */
[----:B------:R-:W-:-:S05]  /*1090*/  UMOV UR4, URZ ;  /* 0x000000ff00047c82 */ /* 0x000fca0008000000 */
[----:B------:R-:W-:Y:S01]  /*10a0*/  ISETP.NE.AND P0, PT, RZ, UR30, PT ;  /* 0x0000001eff007c0c */ /* 0x000fe2000bf05270 */
[----:B------:R-:W-:-:S12]  /*10b0*/  BRA.U !UP0, `(.L_x_743) ;  /* 0x0000000508b07547 */ /* 0x000fd8000b800000 */
[----:B------:R-:W-:Y:S01]  /*10c0*/  MOV R8, UR22 ;  /* 0x0000001600087c02 */ /* 0x000fe20008000f00 */
[----:B------:R-:W-:Y:S01]  /*10d0*/  IMAD.U32 R9, RZ, RZ, UR23 ;  /* 0x00000017ff097e24 */ /* 0x000fe2000f8e00ff */
[----:B------:R-:W-:Y:S01]  /*10e0*/  UIADD3 UR5, UP0, UPT, UR20, 0x600, URZ ;  /* 0x0000060014057890 */ /* 0x000fe2000ff1e0ff */
[C---:B0-----:R-:W-:Y:S01]  /*10f0*/  IMAD.WIDE.U32 R10, R13.reuse, 0x4, RZ ;  /* 0x000000040d0a7825 */ /* 0x041fe200078e00ff */
[----:B------:R-:W-:Y:S02]  /*1100*/  ULEA UR15, UP2, UR6, UR16, 0x3 ;  /* 0x00000010060f7291 */ /* 0x000fe4000f8418ff */
[----:B------:R-:W-:Y:S01]  /*1110*/  UIADD3.X UR7, UPT, UPT, URZ, UR21, URZ, UP0, !UPT ;  /* 0x00000015ff077290 */ /* 0x000fe200087fe4ff */
[----:B------:R-:W-:Y:S01]  /*1120*/  IMAD.WIDE.U32 R8, R13, 0x8, R8 ;  /* 0x000000080d087825 */ /* 0x000fe200078e0008 */
[----:B------:R-:W-:Y:S01]  /*1130*/  LOP3.LUT R0, R10, 0x1000, RZ, 0xfc, !PT ;  /* 0x000010000a007812 */ /* 0x000fe200078efcff */
[----:B------:R-:W-:Y:S02]  /*1140*/  UIADD3 UR22, UP0, UPT, UR5, UR18, URZ ;  /* 0x0000001205167290 */ /* 0x000fe4000ff1e0ff */
[----:B------:R-:W-:Y:S01]  /*1150*/  ULOP3.LUT UR4, UR11, 0x7ffffff0, URZ, 0xc0, !UPT ;  /* 0x7ffffff00b047892 */ /* 0x000fe2000f8ec0ff */
[----:B------:R-:W-:Y:S01]  /*1160*/  IADD3 R8, P1, PT, R8, UR16, RZ ;  /* 0x0000001008087c10 */ /* 0x000fe2000ff3e0ff */
[----:B------:R-:W-:Y:S01]  /*1170*/  UIADD3 UR5, UP1, UPT, UR5, UR28, URZ ;  /* 0x0000001c05057290 */ /* 0x000fe2000ff3e0ff */
[C---:B------:R-:W-:Y:S01]  /*1180*/  IADD3 R20, P3, PT, R0.reuse, UR18, RZ ;  /* 0x0000001200147c10 */ /* 0x040fe2000ff7e0ff */
[----:B------:R-:W-:Y:S01]  /*1190*/  ULEA.HI.X UR6, UR6, UR17, UR8, 0x3, UP2 ;  /* 0x0000001106067291 */ /* 0x000fe200090f1c08 */
[----:B------:R-:W-:Y:S01]  /*11a0*/  IADD3 R0, P4, PT, R0, UR28, RZ ;  /* 0x0000001c00007c10 */ /* 0x000fe2000ff9e0ff */
[----:B------:R-:W-:Y:S01]  /*11b0*/  UIADD3.X UR8, UPT, UPT, UR7, UR19, URZ, UP0, !UPT ;  /* 0x0000001307087290 */ /* 0x000fe200087fe4ff */
[----:B------:R-:W-:Y:S01]  /*11c0*/  IADD3 R8, P2, PT, R8, 0x1004, RZ ;  /* 0x0000100408087810 */ /* 0x000fe20007f5e0ff */
[----:B------:R-:W-:Y:S01]  /*11d0*/  UIADD3 UR14, UPT, UPT, -UR4, URZ, URZ ;  /* 0x000000ff040e7290 */ /* 0x000fe2000fffe1ff */
[----:B------:R-:W-:Y:S01]  /*11e0*/  IADD3.X R21, PT, PT, R11, UR19, RZ, P3, !PT ;  /* 0x000000130b157c10 */ /* 0x000fe20009ffe4ff */
[----:B------:R-:W-:-:S02]  /*11f0*/  UIADD3.X UR7, UPT, UPT, UR7, UR29, URZ, UP1, !UPT ;  /* 0x0000001d07077290 */ /* 0x000fc40008ffe4ff */
[----:B------:R-:W-:Y:S02]  /*1200*/  IADD3.X R10, PT, PT, R11, UR29, RZ, P4, !PT ;  /* 0x0000001d0b0a7c10 */ /* 0x000fe4000a7fe4ff */
[----:B------:R-:W-:Y:S02]  /*1210*/  IADD3.X R9, PT, PT, RZ, UR17, R9, P2, P1 ;  /* 0x00000011ff097c10 */ /* 0x000fe400097e2409 */
[----:B------:R-:W-:-:S07]  /*1220*/  IADD3 R11, PT, PT, R13, 0x480, RZ ;  /* 0x000004800d0b7810 */ /* 0x000fce0007ffe0ff */
.L_x_744:
[----:B---3--:R-:W-:Y:S02]  /*1230*/  IADD3 R14, P1, PT, R20, UR20, RZ ;  /* 0x00000014140e7c10 */ /* 0x008fe4000ff3e0ff */
[----:B------:R-:W-:Y:S02]  /*1240*/  IADD3 R12, P2, PT, R0, UR20, RZ ;  /* 0x00000014000c7c10 */ /* 0x000fe4000ff5e0ff */
[----:B------:R-:W-:Y:S02]  /*1250*/  IADD3.X R15, PT, PT, R21, UR21, RZ, P1, !PT ;  /* 0x00000015150f7c10 */ /* 0x000fe40008ffe4ff */
[----:B------:R-:W-:-:S03]  /*1260*/  IADD3.X R13, PT, PT, R10, UR21, RZ, P2, !PT ;  /* 0x000000150a0d7c10 */ /* 0x000fc600097fe4ff */
[----:B------:R-:W2:Y:S04]  /*1270*/  LDG.E R17, desc[UR12][R14.64+-0x1000] ;  /* 0xfff0000c0e117981 */ /* 0x000ea8000c1e1900 */
[----:B------:R-:W3:Y:S04]  /*1280*/  LDG.E R19, desc[UR12][R12.64+-0x1000] ;  /* 0xfff0000c0c137981 */ /* 0x000ee8000c1e1900 */
[----:B--2---:R0:W-:Y:S04]  /*1290*/  STG.E desc[UR12][R8.64+-0x1004], R17 ;  /* 0xffeffc1108007986 */ /* 0x0041e8000c10190c */
[----:B---3--:R1:W-:Y:S04]  /*12a0*/  STG.E desc[UR12][R8.64+-0x1000], R19 ;  /* 0xfff0001308007986 */ /* 0x0083e8000c10190c */
[----:B------:R-:W2:Y:S04]  /*12b0*/  LDG.E R23, desc[UR12][R14.64+-0xe00] ;  /* 0xfff2000c0e177981 */ /* 0x000ea8000c1e1900 */
[----:B------:R-:W3:Y:S04]  /*12c0*/  LDG.E R25, desc[UR12][R12.64+-0xe00] ;  /* 0xfff2000c0c197981 */ /* 0x000ee8000c1e1900 */
[----:B--2---:R2:W-:Y:S04]  /*12d0*/  STG.E desc[UR12][R8.64+-0xc04], R23 ;  /* 0xfff3fc1708007986 */ /* 0x0045e8000c10190c */
[----:B---3--:R3:W-:Y:S04]  /*12e0*/  STG.E desc[UR12][R8.64+-0xc00], R25 ;  /* 0xfff4001908007986 */ /* 0x0087e8000c10190c */
[----:B------:R-:W4:Y:S04]  /*12f0*/  LDG.E R27, desc[UR12][R14.64+-0xc00] ;  /* 0xfff4000c0e1b7981 */ /* 0x000f28000c1e1900 */
[----:B------:R-:W5:Y:S04]  /*1300*/  LDG.E R29, desc[UR12][R12.64+-0xc00] ;  /* 0xfff4000c0c1d7981 */ /* 0x000f68000c1e1900 */
[----:B----4-:R4:W-:Y:S04]  /*1310*/  STG.E desc[UR12][R8.64+-0x804], R27 ;  /* 0xfff7fc1b08007986 */ /* 0x0109e8000c10190c */
[----:B-----5:R5:W-:Y:S04]  /*1320*/  STG.E desc[UR12][R8.64+-0x800], R29 ;  /* 0xfff8001d08007986 */ /* 0x020be8000c10190c */
[----:B------:R-:W2:Y:S04]  /*1330*/  LDG.E R16, desc[UR12][R14.64+-0xa00] ;  /* 0xfff6000c0e107981 */ /* 0x000ea8000c1e1900 */
[----:B0-----:R-:W3:Y:S04]  /*1340*/  LDG.E R17, desc[UR12][R12.64+-0xa00] ;  /* 0xfff6000c0c117981 */ /* 0x001ee8000c1e1900 */
[----:B--2---:R-:W-:Y:S04]  /*1350*/  STG.E desc[UR12][R8.64+-0x404], R16 ;  /* 0xfffbfc1008007986 */ /* 0x004fe8000c10190c */
[----:B---3--:R0:W-:Y:S04]  /*1360*/  STG.E desc[UR12][R8.64+-0x400], R17 ;  /* 0xfffc001108007986 */ /* 0x0081e8000c10190c */
[----:B-1----:R-:W2:Y:S04]  /*1370*/  LDG.E R19, desc[UR12][R14.64+-0x800] ;  /* 0xfff8000c0e137981 */ /* 0x002ea8000c1e1900 */
[----:B------:R-:W3:Y:S04]  /*1380*/  LDG.E R23, desc[UR12][R12.64+-0x800] ;  /* 0xfff8000c0c177981 */ /* 0x000ee8000c1e1900 */
[----:B--2---:R1:W-:Y:S04]  /*1390*/  STG.E desc[UR12][R8.64+-0x4], R19 ;  /* 0xfffffc1308007986 */ /* 0x0043e8000c10190c */
[----:B---3--:R2:W-:Y:S04]  /*13a0*/  STG.E desc[UR12][R8.64], R23 ;  /* 0x0000001708007986 */ /* 0x0085e8000c10190c */
[----:B------:R-:W3:Y:S04]  /*13b0*/  LDG.E R25, desc[UR12][R14.64+-0x600] ;  /* 0xfffa000c0e197981 */ /* 0x000ee8000c1e1900 */
[----:B----4-:R-:W4:Y:S04]  /*13c0*/  LDG.E R27, desc[UR12][R12.64+-0x600] ;  /* 0xfffa000c0c1b7981 */ /* 0x010f28000c1e1900 */
[----:B---3--:R3:W-:Y:S04]  /*13d0*/  STG.E desc[UR12][R8.64+0x3fc], R25 ;  /* 0x0003fc1908007986 */ /* 0x0087e8000c10190c */
[----:B----4-:R4:W-:Y:S04]  /*13e0*/  STG.E desc[UR12][R8.64+0x400], R27 ;  /* 0x0004001b08007986 */ /* 0x0109e8000c10190c */
[----:B-----5:R-:W5:Y:S04]  /*13f0*/  LDG.E R29, desc[UR12][R14.64+-0x400] ;  /* 0xfffc000c0e1d7981 */ /* 0x020f68000c1e1900 */
[----:B------:R-:W2:Y:S04]  /*1400*/  LDG.E R22, desc[UR12][R12.64+-0x400] ;  /* 0xfffc000c0c167981 */ /* 0x000ea8000c1e1900 */
[----:B-----5:R5:W-:Y:S04]  /*1410*/  STG.E desc[UR12][R8.64+0x7fc], R29 ;  /* 0x0007fc1d08007986 */ /* 0x020be8000c10190c */
[----:B--2---:R-:W-:Y:S04]  /*1420*/  STG.E desc[UR12][R8.64+0x800], R22 ;  /* 0x0008001608007986 */ /* 0x004fe8000c10190c */
[----:B------:R-:W2:Y:S04]  /*1430*/  LDG.E R24, desc[UR12][R14.64+-0x200] ;  /* 0xfffe000c0e187981 */ /* 0x000ea8000c1e1900 */
[----:B------:R-:W3:Y:S01]  /*1440*/  LDG.E R26, desc[UR12][R12.64+-0x200] ;  /* 0xfffe000c0c1a7981 */ /* 0x000ee2000c1e1900 */
[----:B0-----:R-:W-:Y:S01]  /*1450*/  MOV R17, UR8 ;  /* 0x0000000800117c02 */ /* 0x001fe20008000f00 */
[----:B------:R-:W-:Y:S01]  /*1460*/  IMAD.U32 R16, RZ, RZ, UR22 ;  /* 0x00000016ff107e24 */ /* 0x000fe2000f8e00ff */
[----:B-1----:R-:W-:Y:S01]  /*1470*/  MOV R19, UR7 ;  /* 0x0000000700137c02 */ /* 0x002fe20008000f00 */
[----:B--2---:R-:W-:Y:S04]  /*1480*/  STG.E desc[UR12][R8.64+0xbfc], R24 ;  /* 0x000bfc1808007986 */ /* 0x004fe8000c10190c */
[----:B---3--:R-:W-:Y:S04]  /*1490*/  STG.E desc[UR12][R8.64+0xc00], R26 ;  /* 0x000c001a08007986 */ /* 0x008fe8000c10190c */
[----:B------:R-:W2:Y:S04]  /*14a0*/  LDG.E R23, desc[UR12][R14.64] ;  /* 0x0000000c0e177981 */ /* 0x000ea8000c1e1900 */
[----:B------:R-:W3:Y:S01]  /*14b0*/  LDG.E R25, desc[UR12][R12.64] ;  /* 0x0000000c0c197981 */ /* 0x000ee2000c1e1900 */
[----:B------:R-:W-:-:S02]  /*14c0*/  IMAD.U32 R18, RZ, RZ, UR5 ;  /* 0x00000005ff127e24 */ /* 0x000fc4000f8e00ff */
[----:B------:R-:W-:-:S04]  /*14d0*/  IMAD.WIDE R16, R11, 0x4, R16 ;  /* 0x000000040b107825 */ /* 0x000fc800078e0210 */
[----:B------:R-:W-:Y:S01]  /*14e0*/  IMAD.WIDE R18, R11, 0x4, R18 ;  /* 0x000000040b127825 */ /* 0x000fe200078e0212 */
[----:B--2---:R0:W-:Y:S04]  /*14f0*/  STG.E desc[UR12][R8.64+0xffc], R23 ;  /* 0x000ffc1708007986 */ /* 0x0041e8000c10190c */
[----:B---3--:R1:W-:Y:S04]  /*1500*/  STG.E desc[UR12][R8.64+0x1000], R25 ;  /* 0x0010001908007986 */ /* 0x0083e8000c10190c */
[----:B----4-:R-:W2:Y:S04]  /*1510*/  LDG.E R27, desc[UR12][R16.64+-0x600] ;  /* 0xfffa000c101b7981 */ /* 0x010ea8000c1e1900 */
[----:B------:R-:W3:Y:S01]  /*1520*/  LDG.E R15, desc[UR12][R18.64+-0x600] ;  /* 0xfffa000c120f7981 */ /* 0x000ee2000c1e1900 */
[----:B------:R-:W-:Y:S01]  /*1530*/  MOV R13, UR6 ;  /* 0x00000006000d7c02 */ /* 0x000fe20008000f00 */
[----:B------:R-:W-:-:S04]  /*1540*/  IMAD.U32 R12, RZ, RZ, UR15 ;  /* 0x0000000fff0c7e24 */ /* 0x000fc8000f8e00ff */
[----:B------:R-:W-:-:S05]  /*1550*/  IMAD.WIDE R12, R11, 0x8, R12 ;  /* 0x000000080b0c7825 */ /* 0x000fca00078e020c */
[----:B--2---:R2:W-:Y:S04]  /*1560*/  STG.E desc[UR12][R12.64], R27 ;  /* 0x0000001b0c007986 */ /* 0x0045e8000c10190c */
[----:B---3--:R3:W-:Y:S04]  /*1570*/  STG.E desc[UR12][R12.64+0x4], R15 ;  /* 0x0000040f0c007986 */ /* 0x0087e8000c10190c */
[----:B-----5:R-:W4:Y:S04]  /*1580*/  LDG.E R29, desc[UR12][R16.64+-0x400] ;  /* 0xfffc000c101d7981 */ /* 0x020f28000c1e1900 */
[----:B------:R-:W5:Y:S04]  /*1590*/  LDG.E R14, desc[UR12][R18.64+-0x400] ;  /* 0xfffc000c120e7981 */ /* 0x000f68000c1e1900 */
[----:B----4-:R4:W-:Y:S04]  /*15a0*/  STG.E desc[UR12][R12.64+0x400], R29 ;  /* 0x0004001d0c007986 */ /* 0x0109e8000c10190c */
[----:B-----5:R5:W-:Y:S04]  /*15b0*/  STG.E desc[UR12][R12.64+0x404], R14 ;  /* 0x0004040e0c007986 */ /* 0x020be8000c10190c */
[----:B0-----:R-:W2:Y:S04]  /*15c0*/  LDG.E R23, desc[UR12][R16.64+-0x200] ;  /* 0xfffe000c10177981 */ /* 0x001ea8000c1e1900 */
[----:B-1----:R-:W3:Y:S04]  /*15d0*/  LDG.E R25, desc[UR12][R18.64+-0x200] ;  /* 0xfffe000c12197981 */ /* 0x002ee8000c1e1900 */
[----:B--2---:R0:W-:Y:S04]  /*15e0*/  STG.E desc[UR12][R12.64+0x800], R23 ;  /* 0x000800170c007986 */ /* 0x0041e8000c10190c */
[----:B---3--:R1:W-:Y:S04]  /*15f0*/  STG.E desc[UR12][R12.64+0x804], R25 ;  /* 0x000804190c007986 */ /* 0x0083e8000c10190c */
[----:B------:R-:W2:Y:S04]  /*1600*/  LDG.E R22, desc[UR12][R16.64] ;  /* 0x0000000c10167981 */ /* 0x000ea8000c1e1900 */
[----:B------:R-:W3:Y:S04]  /*1610*/  LDG.E R27, desc[UR12][R18.64] ;  /* 0x0000000c121b7981 */ /* 0x000ee8000c1e1900 */
[----:B--2---:R2:W-:Y:S04]  /*1620*/  STG.E desc[UR12][R12.64+0xc00], R22 ;  /* 0x000c00160c007986 */ /* 0x0045e8000c10190c */
[----:B---3--:R3:W-:Y:S04]  /*1630*/  STG.E desc[UR12][R12.64+0xc04], R27 ;  /* 0x000c041b0c007986 */ /* 0x0087e8000c10190c */
[----:B------:R-:W5:Y:S04]  /*1640*/  LDG.E R15, desc[UR12][R16.64+0x200] ;  /* 0x0002000c100f7981 */ /* 0x000f68000c1e1900 */
[----:B----4-:R-:W4:Y:S04]  /*1650*/  LDG.E R29, desc[UR12][R18.64+0x200] ;  /* 0x0002000c121d7981 */ /* 0x010f28000c1e1900 */
[----:B-----5:R3:W-:Y:S04]  /*1660*/  STG.E desc[UR12][R12.64+0x1000], R15 ;  /* 0x0010000f0c007986 */ /* 0x0207e8000c10190c */
[----:B----4-:R3:W-:Y:S04]  /*1670*/  STG.E desc[UR12][R12.64+0x1004], R29 ;  /* 0x0010041d0c007986 */ /* 0x0107e8000c10190c */
[----:B------:R-:W4:Y:S04]  /*1680*/  LDG.E R14, desc[UR12][R16.64+0x400] ;  /* 0x0004000c100e7981 */ /* 0x000f28000c1e1900 */
[----:B0-----:R-:W5:Y:S04]  /*1690*/  LDG.E R23, desc[UR12][R18.64+0x400] ;  /* 0x0004000c12177981 */ /* 0x001f68000c1e1900 */
[----:B----4-:R3:W-:Y:S04]  /*16a0*/  STG.E desc[UR12][R12.64+0x1400], R14 ;  /* 0x0014000e0c007986 */ /* 0x0107e8000c10190c */
[----:B-----5:R3:W-:Y:S04]  /*16b0*/  STG.E desc[UR12][R12.64+0x1404], R23 ;  /* 0x001404170c007986 */ /* 0x0207e8000c10190c */
[----:B-1----:R-:W4:Y:S04]  /*16c0*/  LDG.E R25, desc[UR12][R16.64+0x600] ;  /* 0x0006000c10197981 */ /* 0x002f28000c1e1900 */
[----:B--2---:R-:W2:Y:S01]  /*16d0*/  LDG.E R22, desc[UR12][R18.64+0x600] ;  /* 0x0006000c12167981 */ /* 0x004ea2000c1e1900 */
[----:B------:R-:W-:Y:S01]  /*16e0*/  UIADD3 UR20, UP0, UPT, UR20, 0x2000, URZ ;  /* 0x0000200014147890 */ /* 0x000fe2000ff1e0ff */
[----:B------:R-:W-:Y:S01]  /*16f0*/  IADD3 R8, P1, PT, R8, 0x4000, RZ ;  /* 0x0000400008087810 */ /* 0x000fe20007f3e0ff */
[----:B------:R-:W-:Y:S01]  /*1700*/  UIADD3 UR14, UPT, UPT, UR14, 0x10, URZ ;  /* 0x000000100e0e7890 */ /* 0x000fe2000fffe0ff */
[----:B------:R-:W-:Y:S01]  /*1710*/  IADD3 R11, PT, PT, R11, 0x800, RZ ;  /* 0x000008000b0b7810 */ /* 0x000fe20007ffe0ff */
[----:B------:R-:W-:-:S02]  /*1720*/  UIADD3.X UR21, UPT, UPT, URZ, UR21, URZ, UP0, !UPT ;  /* 0x00000015ff157290 */ /* 0x000fc400087fe4ff */
[----:B------:R-:W-:Y:S01]  /*1730*/  UISETP.NE.AND UP0, UPT, UR14, URZ, UPT ;  /* 0x000000ff0e00728c */ /* 0x000fe2000bf05270 */
[----:B------:R-:W-:Y:S01]  /*1740*/  IMAD.X R9, RZ, RZ, R9, P1 ;  /* 0x000000ffff097224 */ /* 0x000fe200008e0609 */
[----:B----4-:R3:W-:Y:S04]  /*1750*/  STG.E desc[UR12][R12.64+0x1800], R25 ;  /* 0x001800190c007986 */ /* 0x0107e8000c10190c */
[----:B--2---:R3:W-:Y:S03]  /*1760*/  STG.E desc[UR12][R12.64+0x1804], R22 ;  /* 0x001804160c007986 */ /* 0x0047e6000c10190c */
[----:B------:R-:W-:Y:S05]  /*1770*/  BRA.U UP0, `(.L_x_744) ;  /* 0xfffffff900ac7547 */ /* 0x000fea000b83ffff */
.L_x_743:
[----:B------:R-:W-:Y:S05]  /*1780*/  @!P0 EXIT ;  /* 0x000000000000894d */ /* 0x000fea0003800000 */
[----:B------:R-:W1:Y:S01]  /*1790*/  S2R R0, SR_TID.X ;  /* 0x0000000000007919 */ /* 0x000e620000002100 */
[----:B------:R-:W-:Y:S02]  /*17a0*/  UISETP.GE.U32.AND UP0, UPT, UR30, 0x8, UPT ;  /* 0x000000081e00788c */ /* 0x000fe4000bf06070 */
[----:B------:R-:W-:-:S06]  /*17b0*/  ULOP3.LUT UR6, UR11, 0x7, URZ, 0xc0, !UPT ;  /* 0x000000070b067892 */ /* 0x000fcc000f8ec0ff */
[----:B------:R-:W-:Y:S01]  /*17c0*/  ISETP.NE.AND P0, PT, RZ, UR6, PT ;  /* 0x00000006ff007c0c */ /* 0x000fe2000bf05270 */
[----:B------:R-:W-:-:S12]  /*17d0*/  BRA.U !UP0, `(.L_x_745) ;  /* 0x0000000108987547 */ /* 0x000fd8000b800000 */
[----:B0--3--:R-:W-:-:S05]  /*17e0*/  IMAD.U32 R13, RZ, RZ, UR4 ;  /* 0x00000004ff0d7e24 */ /* 0x009fca000f8e00ff */
[----:B-1----:R-:W-:-:S05]  /*17f0*/  LEA R13, R13, R0, 0x7 ;  /* 0x000000000d0d7211 */ /* 0x002fca00078e38ff */
[----:B------:R-:W-:-:S04]  /*1800*/  IMAD.WIDE R10, R13, 0x4, R2 ;  /* 0x000000040d0a7825 */ /* 0x000fc800078e0202 */
[C---:B------:R-:W-:Y:S01]  /*1810*/  IMAD.WIDE R8, R13.reuse, 0x4, R4 ;  /* 0x000000040d087825 */ /* 0x040fe200078e0204 */
[----:B------:R-:W2:Y:S04]  /*1820*/  LDG.E R15, desc[UR12][R10.64] ;  /* 0x0000000c0a0f7981 */ /* 0x000ea8000c1e1900 */
[----:B------:R-:W3:Y:S01]  /*1830*/  LDG.E R17, desc[UR12][R8.64] ;  /* 0x0000000c08117981 */ /* 0x000ee2000c1e1900 */
[----:B------:R-:W-:-:S05]  /*1840*/  IMAD.WIDE R12, R13, 0x8, R6 ;  /* 0x000000080d0c7825 */ /* 0x000fca00078e0206 */
        /* <DEDUP_REMOVED lines=12> */
[----:B--2---:R0:W-:Y:S04]  /*1910*/  STG.E desc[UR12][R12.64+0xc00], R27 ;  /* 0x000c001b0c007986 */ /* 0x0041e8000c10190c */
[----:B---3--:R2:W-:Y:S04]  /*1920*/  STG.E desc[UR12][R12.64+0xc04], R15 ;  /* 0x000c040f0c007986 */ /* 0x0085e8000c10190c */
[----:B-1----:R-:W3:Y:S04]  /*1930*/  LDG.E R17, desc[UR12][R10.64+0x800] ;  /* 0x0008000c0a117981 */ /* 0x002ee8000c1e1900 */
[----:B------:R-:W4:Y:S04]  /*1940*/  LDG.E R19, desc[UR12][R8.64+0x800] ;  /* 0x0008000c08137981 */ /* 0x000f28000c1e1900 */
[----:B---3--:R1:W-:Y:S04]  /*1950*/  STG.E desc[UR12][R12.64+0x1000], R17 ;  /* 0x001000110c007986 */ /* 0x0083e8000c10190c */
[----:B----4-:R4:W-:Y:S04]  /*1960*/  STG.E desc[UR12][R12.64+0x1004], R19 ;  /* 0x001004130c007986 */ /* 0x0109e8000c10190c */
[----:B------:R-:W3:Y:S04]  /*1970*/  LDG.E R21, desc[UR12][R10.64+0xa00] ;  /* 0x000a000c0a157981 */ /* 0x000ee8000c1e1900 */
[----:B------:R-:W5:Y:S04]  /*1980*/  LDG.E R23, desc[UR12][R8.64+0xa00] ;  /* 0x000a000c08177981 */ /* 0x000f68000c1e1900 */
[----:B---3--:R4:W-:Y:S04]  /*1990*/  STG.E desc[UR12][R12.64+0x1400], R21 ;  /* 0x001400150c007986 */ /* 0x0089e8000c10190c */
[----:B-----5:R4:W-:Y:S04]  /*19a0*/  STG.E desc[UR12][R12.64+0x1404], R23 ;  /* 0x001404170c007986 */ /* 0x0209e8000c10190c */
[----:B------:R-:W3:Y:S04]  /*19b0*/  LDG.E R25, desc[UR12][R10.64+0xc00] ;  /* 0x000c000c0a197981 */ /* 0x000ee8000c1e1900 */
[----:B0-----:R-:W5:Y:S04]  /*19c0*/  LDG.E R27, desc[UR12][R8.64+0xc00] ;  /* 0x000c000c081b7981 */ /* 0x001f68000c1e1900 */
[----:B---3--:R4:W-:Y:S04]  /*19d0*/  STG.E desc[UR12][R12.64+0x1800], R25 ;  /* 0x001800190c007986 */ /* 0x0089e8000c10190c */
[----:B-----5:R4:W-:Y:S04]  /*19e0*/  STG.E desc[UR12][R12.64+0x1804], R27 ;  /* 0x0018041b0c007986 */ /* 0x0209e8000c10190c */
[----:B--2---:R-:W2:Y:S04]  /*19f0*/  LDG.E R15, desc[UR12][R10.64+0xe00] ;  /* 0x000e000c0a0f7981 */ /* 0x004ea8000c1e1900 */
[----:B-1----:R-:W3:Y:S01]  /*1a00*/  LDG.E R17, desc[UR12][R8.64+0xe00] ;  /* 0x000e000c08117981 */ /* 0x002ee2000c1e1900 */
[----:B------:R-:W-:-:S03]  /*1a10*/  UIADD3 UR4, UPT, UPT, UR4, 0x8, URZ ;  /* 0x0000000804047890 */ /* 0x000fc6000fffe0ff */
[----:B--2---:R4:W-:Y:S04]  /*1a20*/  STG.E desc[UR12][R12.64+0x1c00], R15 ;  /* 0x001c000f0c007986 */ /* 0x0049e8000c10190c */
[----:B---3--:R4:W-:Y:S05]  /*1a30*/  STG.E desc[UR12][R12.64+0x1c04], R17 ;  /* 0x001c04110c007986 */ /* 0x0089ea000c10190c */
.L_x_745:
[----:B------:R-:W-:Y:S05]  /*1a40*/  @!P0 EXIT ;  /* 0x000000000000894d */ /* 0x000fea0003800000 */
[----:B------:R-:W-:Y:S02]  /*1a50*/  UISETP.GE.U32.AND UP0, UPT, UR6, 0x4, UPT ;  /* 0x000000040600788c */ /* 0x000fe4000bf06070 */
[----:B------:R-:W-:-:S06]  /*1a60*/  ULOP3.LUT UR5, UR11, 0x3, URZ, 0xc0, !UPT ;  /* 0x000000030b057892 */ /* 0x000fcc000f8ec0ff */
[----:B------:R-:W-:Y:S01]  /*1a70*/  ISETP.NE.AND P0, PT, RZ, UR5, PT ;  /* 0x00000005ff007c0c */ /* 0x000fe2000bf05270 */
[----:B------:R-:W-:-:S12]  /*1a80*/  BRA.U !UP0, `(.L_x_746) ;  /* 0x0000000108587547 */ /* 0x000fd8000b800000 */
[----:B0--34-:R-:W-:-:S05]  /*1a90*/  IMAD.U32 R13, RZ, RZ, UR4 ;  /* 0x00000004ff0d7e24 */ /* 0x019fca000f8e00ff */
        /* <DEDUP_REMOVED lines=8> */
[----:B------:R-:W3:Y:S04]  /*1b20*/  LDG.E R13, desc[UR12][R2.64+0x200] ;  /* 0x0002000c020d7981 */ /* 0x000ee8000c1e1900 */
[----:B------:R-:W4:Y:S04]  /*1b30*/  LDG.E R15, desc[UR12][R4.64+0x200] ;  /* 0x0002000c040f7981 */ /* 0x000f28000c1e1900 */
[----:B---3--:R2:W-:Y:S04]  /*1b40*/  STG.E desc[UR12][R6.64+0x400], R13 ;  /* 0x0004000d06007986 */ /* 0x0085e8000c10190c */
[----:B----4-:R2:W-:Y:S04]  /*1b50*/  STG.E desc[UR12][R6.64+0x404], R15 ;  /* 0x0004040f06007986 */ /* 0x0105e8000c10190c */
[----:B------:R-:W3:Y:S04]  /*1b60*/  LDG.E R17, desc[UR12][R2.64+0x400] ;  /* 0x0004000c02117981 */ /* 0x000ee8000c1e1900 */
[----:B------:R-:W4:Y:S04]  /*1b70*/  LDG.E R19, desc[UR12][R4.64+0x400] ;  /* 0x0004000c04137981 */ /* 0x000f28000c1e1900 */
[----:B---3--:R2:W-:Y:S04]  /*1b80*/  STG.E desc[UR12][R6.64+0x800], R17 ;  /* 0x0008001106007986 */ /* 0x0085e8000c10190c */
[----:B----4-:R2:W-:Y:S04]  /*1b90*/  STG.E desc[UR12][R6.64+0x804], R19 ;  /* 0x0008041306007986 */ /* 0x0105e8000c10190c */
[----:B------:R-:W3:Y:S04]  /*1ba0*/  LDG.E R21, desc[UR12][R2.64+0x600] ;  /* 0x0006000c02157981 */ /* 0x000ee8000c1e1900 */
[----:B0-----:R-:W4:Y:S01]  /*1bb0*/  LDG.E R9, desc[UR12][R4.64+0x600] ;  /* 0x0006000c04097981 */ /* 0x001f22000c1e1900 */
[----:B------:R-:W-:-:S03]  /*1bc0*/  UIADD3 UR4, UPT, UPT, UR4, 0x4, URZ ;  /* 0x0000000404047890 */ /* 0x000fc6000fffe0ff */
[----:B---3--:R2:W-:Y:S04]  /*1bd0*/  STG.E desc[UR12][R6.64+0xc00], R21 ;  /* 0x000c001506007986 */ /* 0x0085e8000c10190c */
[----:B----4-:R2:W-:Y:S05]  /*1be0*/  STG.E desc[UR12][R6.64+0xc04], R9 ;  /* 0x000c040906007986 */ /* 0x0105ea000c10190c */
.L_x_746:
[----:B------:R-:W-:Y:S05]  /*1bf0*/  @!P0 EXIT ;  /* 0x000000000000894d */ /* 0x000fea0003800000 */
[----:B--2---:R-:W-:Y:S01]  /*1c00*/  IMAD.U32 R9, RZ, RZ, UR4 ;  /* 0x00000004ff097e24 */ /* 0x004fe2000f8e00ff */
[----:B------:R-:W-:Y:S02]  /*1c10*/  UIADD3 UR6, UP0, UPT, UR9, 0x4, URZ ;  /* 0x0000000409067890 */ /* 0x000fe4000ff1e0ff */
[----:B------:R-:W-:Y:S02]  /*1c20*/  UIADD3 UR5, UPT, UPT, -UR5, URZ, URZ ;  /* 0x000000ff05057290 */ /* 0x000fe4000fffe1ff */
[----:B-1----:R-:W-:Y:S01]  /*1c30*/  LEA R9, R9, R0, 0x7 ;  /* 0x0000000009097211 */ /* 0x002fe200078e38ff */
[----:B------:R-:W-:-:S12]  /*1c40*/  UIADD3.X UR7, UPT, UPT, URZ, UR10, URZ, UP0, !UPT ;  /* 0x0000000aff077290 */ /* 0x000fd800087fe4ff */
.L_x_747:
[----:B-1----:R-:W-:Y:S01]  /*1c50*/  MOV R5, UR27 ;  /* 0x0000001b00057c02 */ /* 0x002fe20008000f00 */
[----:B------:R-:W-:Y:S01]  /*1c60*/  IMAD.U32 R4, RZ, RZ, UR26 ;  /* 0x0000001aff047e24 */ /* 0x000fe2000f8e00ff */
[----:B------:R-:W-:Y:S01]  /*1c70*/  MOV R7, UR25 ;  /* 0x0000001900077c02 */ /* 0x000fe20008000f00 */
[----:B------:R-:W-:Y:S02]  /*1c80*/  IMAD.U32 R6, RZ, RZ, UR24 ;  /* 0x00000018ff067e24 */ /* 0x000fe4000f8e00ff */
[----:B------:R-:W-:-:S04]  /*1c90*/  IMAD.WIDE R4, R9, 0x4, R4 ;  /* 0x0000000409047825 */ /* 0x000fc800078e0204 */
[----:B------:R-:W-:Y:S02]  /*1ca0*/  IMAD.WIDE R6, R9, 0x4, R6 ;  /* 0x0000000409067825 */ /* 0x000fe400078e0206 */
[----:B------:R-:W2:Y:S04]  /*1cb0*/  LDG.E R5, desc[UR12][R4.64] ;  /* 0x0000000c04057981 */ /* 0x000ea8000c1e1900 */
[----:B------:R-:W5:Y:S01]  /*1cc0*/  LDG.E R7, desc[UR12][R6.64] ;  /* 0x0000000c06077981 */ /* 0x000f62000c1e1900 */
[----:B------:R-:W-:Y:S01]  /*1cd0*/  UIADD3 UR5, UPT, UPT, UR5, 0x1, URZ ;  /* 0x0000000105057890 */ /* 0x000fe2000fffe0ff */
[----:B------:R-:W-:Y:S01]  /*1ce0*/  MOV R3, UR7 ;  /* 0x0000000700037c02 */ /* 0x000fe20008000f00 */
[----:B------:R-:W-:-:S04]  /*1cf0*/  IMAD.U32 R2, RZ, RZ, UR6 ;  /* 0x00000006ff027e24 */ /* 0x000fc8000f8e00ff */
[----:B------:R-:W-:Y:S01]  /*1d00*/  ISETP.NE.AND P0, PT, RZ, UR5, PT ;  /* 0x00000005ff007c0c */ /* 0x000fe2000bf05270 */
[----:B------:R-:W-:-:S05]  /*1d10*/  IMAD.WIDE R2, R9, 0x8, R2 ;  /* 0x0000000809027825 */ /* 0x000fca00078e0202 */
[----:B--2---:R1:W-:Y:S04]  /*1d20*/  STG.E desc[UR12][R2.64], R5 ;  /* 0x0000000502007986 */ /* 0x0043e8000c10190c */
[----:B-----5:R1:W-:Y:S03]  /*1d30*/  STG.E desc[UR12][R2.64+-0x4], R7 ;  /* 0xfffffc0702007986 */ /* 0x0203e6000c10190c */
[----:B------:R-:W-:Y:S05]  /*1d40*/  @!P0 EXIT ;  /* 0x000000000000894d */ /* 0x000fea0003800000 */
[----:B------:R-:W-:Y:S01]  /*1d50*/  VIADD R9, R9, 0x80 ;  /* 0x0000008009097836 */ /* 0x000fe20000000000 */
[----:B------:R-:W-:Y:S06]  /*1d60*/  BRA `(.L_x_747) ;  /* 0xfffffffc00b87947 */ /* 0x000fec000383ffff */
.L_x_748:
        /* <DEDUP_REMOVED lines=9> */
.L_x_1600:


//--------------------- .text._ZN3cub18CUB_300001_SM_10006detail9transform16transform_kernelINS2_10policy_hubILb1EN4cuda3std3__45tupleIJN6thrust24THRUST_300001_SM_1000_NS12zip_iteratorINS8_IJNSA_6detail15normal_iteratorINSA_10device_ptrIfEEEENSD_INSE_IiEEEEEEEEEEEEE10policy1000EiNS7_10__identityENSA_7pointerINS8_IJfiEEENSA_8cuda_cub3tagENSA_11use_defaultEST_EEJSK_EEEvT0_iT1_T2_DpNS2_10kernel_argIT3_EE --------------------------
	.section	.text._ZN3cub18CUB_300001_SM_10006detail9transform16transform_kernelINS2_10policy_hubILb1EN4cuda3std3__45tupleIJN6thrust24THRUST_300001_SM_1000_NS12zip_iteratorINS8_IJNSA_6detail15normal_iteratorINSA_10device_ptrIfEEEENSD_INSE_IiEEEEEEEEEEEEE10policy1000EiNS7_10__identityENSA_7pointerINS8_IJfiEEENSA_8cuda_cub3tagENSA_11use_defaultEST_EEJSK_EEEvT0_iT1_T2_DpNS2_10kernel_argIT3_EE,"ax",@progbits
	.align	128
        .global         _ZN3cub18CUB_300001_SM_10006detail9transform16transform_kernelINS2_10policy_hubILb1EN4cuda3std3__45tupleIJN6thrust24THRUST_300001_SM_1000_NS12zip_iteratorINS8_IJNSA_6detail15normal_iteratorINSA_10device_ptrIfEEEENSD_INSE_IiEEEEEEEEEEEEE10policy1000EiNS7_10__identityENSA_7pointerINS8_IJfiEEENSA_8cuda_cub3tagENSA_11use_defaultEST_EEJSK_EEEvT0_iT1_T2_DpNS2_10kernel_argIT3_EE
        .type           _ZN3cub18CUB_300001_SM_10006detail9transform16transform_kernelINS2_10policy_hubILb1EN4cuda3std3__45tupleIJN6thrust24THRUST_300001_SM_1000_NS12zip_iteratorINS8_IJNSA_6detail15normal_iteratorINSA_10device_ptrIfEEEENSD_INSE_IiEEEEEEEEEEEEE10policy1000EiNS7_10__identityENSA_7pointerINS8_IJfiEEENSA_8cuda_cub3tagENSA_11use_defaultEST_EEJSK_EEEvT0_iT1_T2_DpNS2_10kernel_argIT3_EE,@function
        .size           _ZN3cub18CUB_300001_SM_10006detail9transform16transform_kernelINS2_10policy_hubILb1EN4cuda3std3__45tupleIJN6thrust24THRUST_300001_SM_1000_NS12zip_iteratorINS8_IJNSA_6detail15normal_iteratorINSA_10device_ptrIfEEEENSD_INSE_IiEEEEEEEEEEEEE10policy1000EiNS7_10__identityENSA_7pointerINS8_IJfiEEENSA_8cuda_cub3tagENSA_11use_defaultEST_EEJSK_EEEvT0_iT1_T2_DpNS2_10kernel_argIT3_EE,(.L_x_1601 - _ZN3cub18CUB_300001_SM_10006detail9transform16transform_kernelINS2_10policy_hubILb1EN4cuda3std3__45tupleIJN6thrust24THRUST_300001_SM_1000_NS12zip_iteratorINS8_IJNSA_6detail15normal_iteratorINSA_10device_ptrIfEEEENSD_INSE_IiEEEEEEEEEEEEE10policy1000EiNS7_10__identityENSA_7pointerINS8_IJfiEEENSA_8cuda_cub3tagENSA_11use_defaultEST_EEJSK_EEEvT0_iT1_T2_DpNS2_10kernel_argIT3_EE)
        .other          _ZN3cub18CUB_300001_SM_10006detail9transform16transform_kernelINS2_10policy_hubILb1EN4cuda3std3__45tupleIJN6thrust24THRUST_300001_SM_1000_NS12zip_iteratorINS8_IJNSA_6detail15normal_iteratorINSA_10device_ptrIfEEEENSD_INSE_IiEEEEEEEEEEEEE10policy1000EiNS7_10__identityENSA_7pointerINS8_IJfiEEENSA_8cuda_cub3tagENSA_11use_defaultEST_EEJSK_EEEvT0_iT1_T2_DpNS2_10kernel_argIT3_EE,@"STO_CUDA_ENTRY STV_DEFAULT"
_ZN3cub18CUB_300001_SM_10006detail9transform16transform_kernelINS2_10policy_hubILb1EN4cuda3std3__45tupleIJN6thrust24THRUST_300001_SM_1000_NS12zip_iteratorINS8_IJNSA_6detail15normal_iteratorINSA_10device_ptrIfEEEENSD_INSE_IiEEEEEEEEEEEEE10policy1000EiNS7_10__identityENSA_7pointerINS8_IJfiEEENSA_8cuda_cub3tagENSA_11use_defaultEST_EEJSK_EEEvT0_iT1_T2_DpNS2_10kernel_argIT3_EE:
.text._ZN3cub18CUB_300001_SM_10006detail9transform16transform_kernelINS2_10policy_hubILb1EN4cuda3std3__45tupleIJN6thrust24THRUST_300001_SM_1000_NS12zip_iteratorINS8_IJNSA_6detail15normal_iteratorINSA_10device_ptrIfEEEENSD_INSE_IiEEEEEEEEEEEEE10policy1000EiNS7_10__identityENSA_7pointerINS8_IJfiEEENSA_8cuda_cub3tagENSA_11use_defaultEST_EEJSK_EEEvT0_iT1_T2_DpNS2_10kernel_argIT3_EE:
[----:B------:R-:W-:Y:S08]  /*0000*/  LDC R1, c[0x0][0x37c] ;  /* 0x0000df00ff017b82 */ /* 0x000ff00000000800 */
[----:B------:R-:W0:Y:S01]  /*0010*/  S2UR UR5, SR_CTAID.X ;  /* 0x00000000000579c3 */ /* 0x000e220000002500 */
[----:B------:R-:W1:Y:S01]  /*0020*/  LDCU.64 UR12, c[0x0][0x380] ;  /* 0x00007000ff0c77ac */ /* 0x000e620008000a00 */
[----:B------:R-:W2:Y:S01]  /*0030*/  LDCU.64 UR18, c[0x0][0x398] ;  /* 0x00007300ff1277ac */ /* 0x000ea20008000a00 */
[----:B------:R-:W3:Y:S01]  /*0040*/  LDCU.64 UR20, c[0x0][0x3a0] ;  /* 0x00007400ff1477ac */ /* 0x000ee20008000a00 */
[----:B------:R-:W4:Y:S01]  /*0050*/  LDCU.64 UR6, c[0x0][0x390] ;  /* 0x00007200ff0677ac */ /* 0x000f220008000a00 */
[----:B------:R-:W0:Y:S01]  /*0060*/  LDCU.64 UR14, c[0x0][0x358] ;  /* 0x00006b00ff0e77ac */ /* 0x000e220008000a00 */
[----:B-1----:R-:W-:-:S04]  /*0070*/  USHF.L.U32 UR4, UR13, 0x7, URZ ;  /* 0x000000070d047899 */ /* 0x002fc800080006ff */
[----:B0-----:R-:W-:-:S04]  /*0080*/  UIMAD UR5, UR4, UR5, URZ ;  /* 0x00000005040572a4 */ /* 0x001fc8000f8e02ff */
[----:B------:R-:W-:Y:S02]  /*0090*/  UIADD3 UR10, UPT, UPT, -UR5, UR12, URZ ;  /* 0x0000000c050a7290 */ /* 0x000fe4000fffe1ff */
[----:B------:R-:W-:Y:S02]  /*00a0*/  UIMAD.WIDE UR8, UR5, 0x4, URZ ;  /* 0x00000004050878a5 */ /* 0x000fe4000f8e02ff */
[----:B------:R-:W-:Y:S02]  /*00b0*/  UISETP.GT.AND UP0, UPT, UR4, UR10, UPT ;  /* 0x0000000a0400728c */ /* 0x000fe4000bf04270 */
[----:B--2---:R-:W-:Y:S02]  /*00c0*/  UIADD3 UR11, UP1, UPT, UR8, UR18, URZ ;  /* 0x00000012080b7290 */ /* 0x004fe4000ff3e0ff */
[----:B---3--:R-:W-:Y:S02]  /*00d0*/  UIADD3 UR16, UP2, UPT, UR8, UR20, URZ ;  /* 0x0000001408107290 */ /* 0x008fe4000ff5e0ff */
[----:B------:R-:W-:-:S02]  /*00e0*/  UIADD3.X UR12, UPT, UPT, UR9, UR19, URZ, UP1, !UPT ;  /* 0x00000013090c7290 */ /* 0x000fc40008ffe4ff */
[----:B------:R-:W-:Y:S01]  /*00f0*/  UIADD3.X UR17, UPT, UPT, UR9, UR21, URZ, UP2, !UPT ;  /* 0x0000001509117290 */ /* 0x000fe200097fe4ff */
[----:B------:R-:W-:Y:S01]  /*0100*/  MOV R2, UR11 ;  /* 0x0000000b00027c02 */ /* 0x000fe20008000f00 */
[----:B------:R-:W-:Y:S01]  /*0110*/  UISETP.LT.AND UP3, UPT, UR4, UR10, UPT ;  /* 0x0000000a0400728c */ /* 0x000fe2000bf61270 */
[----:B------:R-:W-:Y:S01]  /*0120*/  IMAD.U32 R4, RZ, RZ, UR16 ;  /* 0x00000010ff047e24 */ /* 0x000fe2000f8e00ff */
[----:B------:R-:W-:Y:S01]  /*0130*/  MOV R3, UR12 ;  /* 0x0000000c00037c02 */ /* 0x000fe20008000f00 */
[----:B----4-:R-:W-:Y:S01]  /*0140*/  UIMAD.WIDE UR6, UR5, 0x8, UR6 ;  /* 0x00000008050678a5 */ /* 0x010fe2000f8e0206 */
[----:B------:R-:W-:Y:S01]  /*0150*/  IMAD.U32 R5, RZ, RZ, UR17 ;  /* 0x00000011ff057e24 */ /* 0x000fe2000f8e00ff */
[----:B------:R-:W-:Y:S01]  /*0160*/  USEL UR4, UR4, UR10, UP3 ;  /* 0x0000000a04047287 */ /* 0x000fe20009800000 */
[----:B------:R-:W-:Y:S11]  /*0170*/  BRA.U UP0, `(.L_x_749) ;  /* 0x0000000d00647547 */ /* 0x000ff6000b800000 */
[----:B------:R-:W-:-:S06]  /*0180*/  UISETP.GE.AND UP0, UPT, UR13, 0x1, UPT ;  /* 0x000000010d00788c */ /* 0x000fcc000bf06270 */
[----:B------:R-:W-:-:S13]  /*0190*/  PLOP3.LUT P0, PT, PT, PT, UP0, 0x80, 0x8 ;  /* 0x000000000008781c */ /* 0x000fda0003f0f008 */
[----:B------:R-:W-:Y:S05]  /*01a0*/  @!P0 EXIT ;  /* 0x000000000000894d */ /* 0x000fea0003800000 */
[----:B------:R-:W0:Y:S01]  /*01b0*/  S2R R0, SR_TID.X ;  /* 0x0000000000007919 */ /* 0x000e220000002100 */
[----:B------:R-:W-:Y:S02]  /*01c0*/  UISETP.GE.U32.AND UP0, UPT, UR13, 0x10, UPT ;  /* 0x000000100d00788c */ /* 0x000fe4000bf06070 */
[----:B------:R-:W-:Y:S01]  /*01d0*/  ULOP3.LUT UR23, UR13, 0xf, URZ, 0xc0, !UPT ;  /* 0x0000000f0d177892 */ /* 0x000fe2000f8ec0ff */
[----:B------:R-:W-:-:S05]  /*01e0*/  UMOV UR4, URZ ;  /* 0x000000ff00047c82 */ /* 0x000fca0008000000 */
[----:B------:R-:W-:Y:S01]  /*01f0*/  ISETP.NE.AND P0, PT, RZ, UR23, PT ;  /* 0x00000017ff007c0c */ /* 0x000fe2000bf05270 */
[----:B------:R-:W-:-:S12]  /*0200*/  BRA.U !UP0, `(.L_x_750) ;  /* 0x0000000508b07547 */ /* 0x000fd8000b800000 */
[----:B------:R-:W-:Y:S02]  /*0210*/  HFMA2 R7, -RZ, RZ, 0, 4.76837158203125e-07 ;  /* 0x00000008ff077431 */ /* 0x000fe400000001ff */
[C---:B0-----:R-:W-:Y:S01]  /*0220*/  IMAD.WIDE.U32 R10, R0.reuse, 0x4, RZ ;  /* 0x00000004000a7825 */ /* 0x041fe200078e00ff */
[----:B------:R-:W-:Y:S01]  /*0230*/  UIADD3 UR16, UP0, UPT, UR6, 0xc04, URZ ;  /* 0x00000c0406107890 */ /* 0x000fe2000ff1e0ff */
[----:B------:R-:W-:Y:S01]  /*0240*/  IADD3 R9, PT, PT, R0, 0x480, RZ ;  /* 0x0000048000097810 */ /* 0x000fe20007ffe0ff */
[----:B------:R-:W-:Y:S01]  /*0250*/  UMOV UR10, UR8 ;  /* 0x00000008000a7c82 */ /* 0x000fe20008000000 */
[----:B------:R-:W-:Y:S01]  /*0260*/  UMOV UR11, UR9 ;  /* 0x00000009000b7c82 */ /* 0x000fe20008000000 */
[----:B------:R-:W-:Y:S01]  /*0270*/  LOP3.LUT R8, R10, 0x1000, RZ, 0xfc, !PT ;  /* 0x000010000a087812 */ /* 0x000fe200078efcff */
[----:B------:R-:W-:Y:S02]  /*0280*/  UIADD3.X UR17, UPT, UPT, URZ, UR7, URZ, UP0, !UPT ;  /* 0x00000007ff117290 */ /* 0x000fe400087fe4ff */
[----:B------:R-:W-:Y:S01]  /*0290*/  UIADD3 UR8, UP0, UPT, UR10, 0x600, URZ ;  /* 0x000006000a087890 */ /* 0x000fe2000ff1e0ff */
[----:B------:R-:W-:Y:S01]  /*02a0*/  IMAD.WIDE.U32 R6, R0, R7, UR6 ;  /* 0x0000000600067e25 */ /* 0x000fe2000f8e0007 */
[C---:B------:R-:W-:Y:S01]  /*02b0*/  IADD3 R20, P2, PT, R8.reuse, UR18, RZ ;  /* 0x0000001208147c10 */ /* 0x040fe2000ff5e0ff */
[----:B------:R-:W-:Y:S01]  /*02c0*/  ULOP3.LUT UR4, UR13, 0x7ffffff0, URZ, 0xc0, !UPT ;  /* 0x7ffffff00d047892 */ /* 0x000fe2000f8ec0ff */
[----:B------:R-:W-:Y:S01]  /*02d0*/  IADD3 R8, P3, PT, R8, UR20, RZ ;  /* 0x0000001408087c10 */ /* 0x000fe2000ff7e0ff */
[----:B------:R-:W-:Y:S01]  /*02e0*/  UIADD3.X UR9, UPT, UPT, URZ, UR11, URZ, UP0, !UPT ;  /* 0x0000000bff097290 */ /* 0x000fe200087fe4ff */
[----:B------:R-:W-:Y:S01]  /*02f0*/  IADD3 R6, P1, PT, R6, 0x1004, RZ ;  /* 0x0000100406067810 */ /* 0x000fe20007f3e0ff */
[----:B------:R-:W-:Y:S01]  /*0300*/  UIADD3 UR22, UP0, UPT, UR8, UR18, URZ ;  /* 0x0000001208167290 */ /* 0x000fe2000ff1e0ff */
[C---:B------:R-:W-:Y:S01]  /*0310*/  IADD3.X R21, PT, PT, R11.reuse, UR19, RZ, P2, !PT ;  /* 0x000000130b157c10 */ /* 0x040fe200097fe4ff */
[----:B------:R-:W-:Y:S01]  /*0320*/  UIADD3 UR8, UP1, UPT, UR8, UR20, URZ ;  /* 0x0000001408087290 */ /* 0x000fe2000ff3e0ff */
[----:B------:R-:W-:Y:S01]  /*0330*/  IADD3.X R10, PT, PT, R11, UR21, RZ, P3, !PT ;  /* 0x000000150b0a7c10 */ /* 0x000fe20009ffe4ff */
[----:B------:R-:W-:Y:S01]  /*0340*/  IMAD.X R7, RZ, RZ, R7, P1 ;  /* 0x000000ffff077224 */ /* 0x000fe200008e0607 */
[----:B------:R-:W-:-:S02]  /*0350*/  UIADD3.X UR18, UPT, UPT, UR9, UR19, URZ, UP0, !UPT ;  /* 0x0000001309127290 */ /* 0x000fc400087fe4ff */
[----:B------:R-:W-:Y:S02]  /*0360*/  UIADD3 UR12, UPT, UPT, -UR4, URZ, URZ ;  /* 0x000000ff040c7290 */ /* 0x000fe4000fffe1ff */
[----:B------:R-:W-:-:S12]  /*0370*/  UIADD3.X UR9, UPT, UPT, UR9, UR21, URZ, UP1, !UPT ;  /* 0x0000001509097290 */ /* 0x000fd80008ffe4ff */
.L_x_751:
        /* <DEDUP_REMOVED lines=24> */
[----:B------:R-:W4:Y:S04]  /*0500*/  LDG.E R23, desc[UR14][R14.64+-0x600] ;  /* 0xfffa000e0e177981 */ /* 0x000f28000c1e1900 */
[----:B------:R-:W5:Y:S04]  /*0510*/  LDG.E R25, desc[UR14][R12.64+-0x600] ;  /* 0xfffa000e0c197981 */ /* 0x000f68000c1e1900 */
[----:B----4-:R4:W-:Y:S04]  /*0520*/  STG.E desc[UR14][R6.64+0x3fc], R23 ;  /* 0x0003fc1706007986 */ /* 0x0109e8000c10190e */
[----:B-----5:R-:W-:Y:S04]  /*0530*/  STG.E desc[UR14][R6.64+0x400], R25 ;  /* 0x0004001906007986 */ /* 0x020fe8000c10190e */
[----:B------:R-:W5:Y:S04]  /*0540*/  LDG.E R27, desc[UR14][R14.64+-0x400] ;  /* 0xfffc000e0e1b7981 */ /* 0x000f68000c1e1900 */
[----:B0-----:R-:W2:Y:S04]  /*0550*/  LDG.E R29, desc[UR14][R12.64+-0x400] ;  /* 0xfffc000e0c1d7981 */ /* 0x001ea8000c1e1900 */
[----:B-----5:R-:W-:Y:S04]  /*0560*/  STG.E desc[UR14][R6.64+0x7fc], R27 ;  /* 0x0007fc1b06007986 */ /* 0x020fe8000c10190e */
[----:B--2---:R-:W-:Y:S04]  /*0570*/  STG.E desc[UR14][R6.64+0x800], R29 ;  /* 0x0008001d06007986 */ /* 0x004fe8000c10190e */
[----:B------:R-:W2:Y:S04]  /*0580*/  LDG.E R11, desc[UR14][R14.64+-0x200] ;  /* 0xfffe000e0e0b7981 */ /* 0x000ea8000c1e1900 */
[----:B------:R-:W5:Y:S01]  /*0590*/  LDG.E R22, desc[UR14][R12.64+-0x200] ;  /* 0xfffe000e0c167981 */ /* 0x000f62000c1e1900 */
[----:B-1----:R-:W-:Y:S01]  /*05a0*/  MOV R17, UR18 ;  /* 0x0000001200117c02 */ /* 0x002fe20008000f00 */
[----:B------:R-:W-:Y:S01]  /*05b0*/  IMAD.U32 R16, RZ, RZ, UR22 ;  /* 0x00000016ff107e24 */ /* 0x000fe2000f8e00ff */
[----:B---3--:R-:W-:Y:S01]  /*05c0*/  MOV R19, UR9 ;  /* 0x0000000900137c02 */ /* 0x008fe20008000f00 */
[----:B--2---:R0:W-:Y:S04]  /*05d0*/  STG.E desc[UR14][R6.64+0xbfc], R11 ;  /* 0x000bfc0b06007986 */ /* 0x0041e8000c10190e */
[----:B-----5:R-:W-:Y:S04]  /*05e0*/  STG.E desc[UR14][R6.64+0xc00], R22 ;  /* 0x000c001606007986 */ /* 0x020fe8000c10190e */
[----:B------:R-:W2:Y:S04]  /*05f0*/  LDG.E R24, desc[UR14][R14.64] ;  /* 0x0000000e0e187981 */ /* 0x000ea8000c1e1900 */
[----:B----4-:R-:W3:Y:S01]  /*0600*/  LDG.E R23, desc[UR14][R12.64] ;  /* 0x0000000e0c177981 */ /* 0x010ee2000c1e1900 */
[----:B------:R-:W-:-:S02]  /*0610*/  IMAD.U32 R18, RZ, RZ, UR8 ;  /* 0x00000008ff127e24 */ /* 0x000fc4000f8e00ff */
[----:B------:R-:W-:-:S04]  /*0620*/  IMAD.WIDE R16, R9, 0x4, R16 ;  /* 0x0000000409107825 */ /* 0x000fc800078e0210 */
[----:B------:R-:W-:Y:S01]  /*0630*/  IMAD.WIDE R18, R9, 0x4, R18 ;  /* 0x0000000409127825 */ /* 0x000fe200078e0212 */
[----:B--2---:R-:W-:Y:S04]  /*0640*/  STG.E desc[UR14][R6.64+0xffc], R24 ;  /* 0x000ffc1806007986 */ /* 0x004fe8000c10190e */
[----:B---3--:R1:W-:Y:S04]  /*0650*/  STG.E desc[UR14][R6.64+0x1000], R23 ;  /* 0x0010001706007986 */ /* 0x0083e8000c10190e */
[----:B0-----:R-:W2:Y:S04]  /*0660*/  LDG.E R11, desc[UR14][R16.64+-0x600] ;  /* 0xfffa000e100b7981 */ /* 0x001ea8000c1e1900 */
[----:B------:R-:W3:Y:S01]  /*0670*/  LDG.E R15, desc[UR14][R18.64+-0x600] ;  /* 0xfffa000e120f7981 */ /* 0x000ee2000c1e1900 */
[----:B------:R-:W-:Y:S01]  /*0680*/  MOV R13, UR17 ;  /* 0x00000011000d7c02 */ /* 0x000fe20008000f00 */
[----:B------:R-:W-:-:S04]  /*0690*/  IMAD.U32 R12, RZ, RZ, UR16 ;  /* 0x00000010ff0c7e24 */ /* 0x000fc8000f8e00ff */
[----:B------:R-:W-:-:S05]  /*06a0*/  IMAD.WIDE R12, R9, 0x8, R12 ;  /* 0x00000008090c7825 */ /* 0x000fca00078e020c */
[----:B--2---:R0:W-:Y:S04]  /*06b0*/  STG.E desc[UR14][R12.64+-0xc04], R11 ;  /* 0xfff3fc0b0c007986 */ /* 0x0041e8000c10190e */
[----:B---3--:R2:W-:Y:S04]  /*06c0*/  STG.E desc[UR14][R12.64+-0xc00], R15 ;  /* 0xfff4000f0c007986 */ /* 0x0085e8000c10190e */
[----:B------:R-:W3:Y:S04]  /*06d0*/  LDG.E R25, desc[UR14][R16.64+-0x400] ;  /* 0xfffc000e10197981 */ /* 0x000ee8000c1e1900 */
[----:B------:R-:W4:Y:S04]  /*06e0*/  LDG.E R27, desc[UR14][R18.64+-0x400] ;  /* 0xfffc000e121b7981 */ /* 0x000f28000c1e1900 */
[----:B---3--:R3:W-:Y:S04]  /*06f0*/  STG.E desc[UR14][R12.64+-0x804], R25 ;  /* 0xfff7fc190c007986 */ /* 0x0087e8000c10190e */
[----:B----4-:R4:W-:Y:S04]  /*0700*/  STG.E desc[UR14][R12.64+-0x800], R27 ;  /* 0xfff8001b0c007986 */ /* 0x0109e8000c10190e */
[----:B-1----:R-:W5:Y:S04]  /*0710*/  LDG.E R23, desc[UR14][R16.64+-0x200] ;  /* 0xfffe000e10177981 */ /* 0x002f68000c1e1900 */
[----:B------:R-:W2:Y:S04]  /*0720*/  LDG.E R29, desc[UR14][R18.64+-0x200] ;  /* 0xfffe000e121d7981 */ /* 0x000ea8000c1e1900 */
[----:B-----5:R1:W-:Y:S04]  /*0730*/  STG.E desc[UR14][R12.64+-0x404], R23 ;  /* 0xfffbfc170c007986 */ /* 0x0203e8000c10190e */
[----:B--2---:R2:W-:Y:S04]  /*0740*/  STG.E desc[UR14][R12.64+-0x400], R29 ;  /* 0xfffc001d0c007986 */ /* 0x0045e8000c10190e */
[----:B------:R-:W5:Y:S04]  /*0750*/  LDG.E R14, desc[UR14][R16.64] ;  /* 0x0000000e100e7981 */ /* 0x000f68000c1e1900 */
[----:B0-----:R-:W3:Y:S04]  /*0760*/  LDG.E R11, desc[UR14][R18.64] ;  /* 0x0000000e120b7981 */ /* 0x001ee8000c1e1900 */
[----:B-----5:R0:W-:Y:S04]  /*0770*/  STG.E desc[UR14][R12.64+-0x4], R14 ;  /* 0xfffffc0e0c007986 */ /* 0x0201e8000c10190e */
[----:B---3--:R3:W-:Y:S04]  /*0780*/  STG.E desc[UR14][R12.64], R11 ;  /* 0x0000000b0c007986 */ /* 0x0087e8000c10190e */
[----:B------:R-:W5:Y:S04]  /*0790*/  LDG.E R15, desc[UR14][R16.64+0x200] ;  /* 0x0002000e100f7981 */ /* 0x000f68000c1e1900 */
[----:B------:R-:W4:Y:S04]  /*07a0*/  LDG.E R25, desc[UR14][R18.64+0x200] ;  /* 0x0002000e12197981 */ /* 0x000f28000c1e1900 */
[----:B-----5:R3:W-:Y:S04]  /*07b0*/  STG.E desc[UR14][R12.64+0x3fc], R15 ;  /* 0x0003fc0f0c007986 */ /* 0x0207e8000c10190e */
[----:B----4-:R3:W-:Y:S04]  /*07c0*/  STG.E desc[UR14][R12.64+0x400], R25 ;  /* 0x000400190c007986 */ /* 0x0107e8000c10190e */
[----:B------:R-:W4:Y:S04]  /*07d0*/  LDG.E R27, desc[UR14][R16.64+0x400] ;  /* 0x0004000e101b7981 */ /* 0x000f28000c1e1900 */
[----:B-1----:R-:W5:Y:S04]  /*07e0*/  LDG.E R23, desc[UR14][R18.64+0x400] ;  /* 0x0004000e12177981 */ /* 0x002f68000c1e1900 */
[----:B----4-:R3:W-:Y:S04]  /*07f0*/  STG.E desc[UR14][R12.64+0x7fc], R27 ;  /* 0x0007fc1b0c007986 */ /* 0x0107e8000c10190e */
[----:B-----5:R3:W-:Y:S04]  /*0800*/  STG.E desc[UR14][R12.64+0x800], R23 ;  /* 0x000800170c007986 */ /* 0x0207e8000c10190e */
[----:B--2---:R-:W2:Y:S04]  /*0810*/  LDG.E R29, desc[UR14][R16.64+0x600] ;  /* 0x0006000e101d7981 */ /* 0x004ea8000c1e1900 */
[----:B0-----:R-:W4:Y:S01]  /*0820*/  LDG.E R14, desc[UR14][R18.64+0x600] ;  /* 0x0006000e120e7981 */ /* 0x001f22000c1e1900 */
[----:B------:R-:W-:Y:S01]  /*0830*/  UIADD3 UR10, UP0, UPT, UR10, 0x2000, URZ ;  /* 0x000020000a0a7890 */ /* 0x000fe2000ff1e0ff */
[----:B------:R-:W-:Y:S01]  /*0840*/  IADD3 R6, P1, PT, R6, 0x4000, RZ ;  /* 0x0000400006067810 */ /* 0x000fe20007f3e0ff */
[----:B------:R-:W-:Y:S01]  /*0850*/  UIADD3 UR12, UPT, UPT, UR12, 0x10, URZ ;  /* 0x000000100c0c7890 */ /* 0x000fe2000fffe0ff */
[----:B------:R-:W-:Y:S01]  /*0860*/  IADD3 R9, PT, PT, R9, 0x800, RZ ;  /* 0x0000080009097810 */ /* 0x000fe20007ffe0ff */
[----:B------:R-:W-:-:S02]  /*0870*/  UIADD3.X UR11, UPT, UPT, URZ, UR11, URZ, UP0, !UPT ;  /* 0x0000000bff0b7290 */ /* 0x000fc400087fe4ff */
[----:B------:R-:W-:Y:S01]  /*0880*/  UISETP.NE.AND UP0, UPT, UR12, URZ, UPT ;  /* 0x000000ff0c00728c */ /* 0x000fe2000bf05270 */
[----:B------:R-:W-:Y:S01]  /*0890*/  IMAD.X R7, RZ, RZ, R7, P1 ;  /* 0x000000ffff077224 */ /* 0x000fe200008e0607 */
[----:B--2---:R3:W-:Y:S04]  /*08a0*/  STG.E desc[UR14][R12.64+0xbfc], R29 ;  /* 0x000bfc1d0c007986 */ /* 0x0047e8000c10190e */
[----:B----4-:R3:W-:Y:S03]  /*08b0*/  STG.E desc[UR14][R12.64+0xc00], R14 ;  /* 0x000c000e0c007986 */ /* 0x0107e6000c10190e */
[----:B------:R-:W-:Y:S05]  /*08c0*/  BRA.U UP0, `(.L_x_751) ;  /* 0xfffffff900ac7547 */ /* 0x000fea000b83ffff */
.L_x_750:
[----:B------:R-:W-:Y:S05]  /*08d0*/  @!P0 EXIT ;  /* 0x000000000000894d */ /* 0x000fea0003800000 */
[----:B------:R-:W-:Y:S02]  /*08e0*/  UISETP.GE.U32.AND UP0, UPT, UR23, 0x8, UPT ;  /* 0x000000081700788c */ /* 0x000fe4000bf06070 */
[----:B------:R-:W-:-:S06]  /*08f0*/  ULOP3.LUT UR8, UR13, 0x7, URZ, 0xc0, !UPT ;  /* 0x000000070d087892 */ /* 0x000fcc000f8ec0ff */
[----:B------:R-:W-:Y:S01]  /*0900*/  ISETP.NE.AND P0, PT, RZ, UR8, PT ;  /* 0x00000008ff007c0c */ /* 0x000fe2000bf05270 */
[----:B------:R-:W-:-:S12]  /*0910*/  BRA.U !UP0, `(.L_x_752) ;  /* 0x00000001089c7547 */ /* 0x000fd8000b800000 */
[----:B---3--:R-:W-:-:S05]  /*0920*/  IMAD.U32 R11, RZ, RZ, UR4 ;  /* 0x00000004ff0b7e24 */ /* 0x008fca000f8e00ff */
[----:B0-----:R-:W-:-:S05]  /*0930*/  LEA R11, R11, R0, 0x7 ;  /* 0x000000000b0b7211 */ /* 0x001fca00078e38ff */
[----:B------:R-:W-:-:S04]  /*0940*/  IMAD.WIDE R8, R11, 0x4, R2 ;  /* 0x000000040b087825 */ /* 0x000fc800078e0202 */
[----:B------:R-:W-:Y:S01]  /*0950*/  IMAD.WIDE R6, R11, 0x4, R4 ;  /* 0x000000040b067825 */ /* 0x000fe200078e0204 */
[----:B------:R-:W2:Y:S04]  /*0960*/  LDG.E R13, desc[UR14][R8.64] ;  /* 0x0000000e080d7981 */ /* 0x000ea8000c1e1900 */
[----:B------:R-:W3:Y:S01]  /*0970*/  LDG.E R15, desc[UR14][R6.64] ;  /* 0x0000000e060f7981 */ /* 0x000ee2000c1e1900 */
[----:B------:R-:W-:-:S04]  /*0980*/  IMAD.MOV.U32 R10, RZ, RZ, 0x8 ;  /* 0x00000008ff0a7424 */ /* 0x000fc800078e00ff */
[----:B------:R-:W-:-:S05]  /*0990*/  IMAD.WIDE R10, R11, R10, UR6 ;  /* 0x000000060b0a7e25 */ /* 0x000fca000f8e020a */
        /* <DEDUP_REMOVED lines=31> */
.L_x_752:
[----:B------:R-:W-:Y:S05]  /*0b90*/  @!P0 EXIT ;  /* 0x000000000000894d */ /* 0x000fea0003800000 */
[----:B------:R-:W-:Y:S02]  /*0ba0*/  UISETP.GE.U32.AND UP0, UPT, UR8, 0x4, UPT ;  /* 0x000000040800788c */ /* 0x000fe4000bf06070 */
[----:B------:R-:W-:-:S06]  /*0bb0*/  ULOP3.LUT UR12, UR13, 0x3, URZ, 0xc0, !UPT ;  /* 0x000000030d0c7892 */ /* 0x000fcc000f8ec0ff */
[----:B------:R-:W-:Y:S01]  /*0bc0*/  ISETP.NE.AND P0, PT, RZ, UR12, PT ;  /* 0x0000000cff007c0c */ /* 0x000fe2000bf05270 */
[----:B------:R-:W-:-:S12]  /*0bd0*/  BRA.U !UP0, `(.L_x_753) ;  /* 0x00000001085c7547 */ /* 0x000fd8000b800000 */
[----:B------:R-:W-:-:S05]  /*0be0*/  MOV R7, UR4 ;  /* 0x0000000400077c02 */ /* 0x000fca0008000f00 */
[----:B0-----:R-:W-:-:S04]  /*0bf0*/  IMAD R7, R7, 0x80, R0 ;  /* 0x0000008007077824 */ /* 0x001fc800078e0200 */
[----:B------:R-:W-:-:S04]  /*0c00*/  IMAD.WIDE R2, R7, 0x4, R2 ;  /* 0x0000000407027825 */ /* 0x000fc800078e0202 */
[----:B------:R-:W-:Y:S01]  /*0c10*/  IMAD.WIDE R4, R7, 0x4, R4 ;  /* 0x0000000407047825 */ /* 0x000fe200078e0204 */
[----:B------:R-:W2:Y:S04]  /*0c20*/  LDG.E R9, desc[UR14][R2.64] ;  /* 0x0000000e02097981 */ /* 0x000ea8000c1e1900 */
[----:B---34-:R-:W3:Y:S01]  /*0c30*/  LDG.E R11, desc[UR14][R4.64] ;  /* 0x0000000e040b7981 */ /* 0x018ee2000c1e1900 */
[----:B------:R-:W-:-:S05]  /*0c40*/  MOV R6, 0x8 ;  /* 0x0000000800067802 */ /* 0x000fca0000000f00 */
[----:B------:R-:W-:-:S05]  /*0c50*/  IMAD.WIDE R6, R7, R6, UR6 ;  /* 0x0000000607067e25 */ /* 0x000fca000f8e0206 */
[----:B--2---:R0:W-:Y:S04]  /*0c60*/  STG.E desc[UR14][R6.64], R9 ;  /* 0x0000000906007986 */ /* 0x0041e8000c10190e */
[----:B---3--:R1:W-:Y:S04]  /*0c70*/  STG.E desc[UR14][R6.64+0x4], R11 ;  /* 0x0000040b06007986 */ /* 0x0083e8000c10190e */
        /* <DEDUP_REMOVED lines=8> */
[----:B------:R-:W2:Y:S04]  /*0d00*/  LDG.E R21, desc[UR14][R2.64+0x600] ;  /* 0x0006000e02157981 */ /* 0x000ea8000c1e1900 */
[----:B0-----:R-:W3:Y:S01]  /*0d10*/  LDG.E R9, desc[UR14][R4.64+0x600] ;  /* 0x0006000e04097981 */ /* 0x001ee2000c1e1900 */
[----:B------:R-:W-:-:S03]  /*0d20*/  UIADD3 UR4, UPT, UPT, UR4, 0x4, URZ ;  /* 0x0000000404047890 */ /* 0x000fc6000fffe0ff */
[----:B--2---:R1:W-:Y:S04]  /*0d30*/  STG.E desc[UR14][R6.64+0xc00], R21 ;  /* 0x000c001506007986 */ /* 0x0043e8000c10190e */
[----:B---3--:R1:W-:Y:S05]  /*0d40*/  STG.E desc[UR14][R6.64+0xc04], R9 ;  /* 0x000c040906007986 */ /* 0x0083ea000c10190e */
.L_x_753:
[----:B------:R-:W-:Y:S05]  /*0d50*/  @!P0 EXIT ;  /* 0x000000000000894d */ /* 0x000fea0003800000 */
[----:B------:R-:W2:Y:S01]  /*0d60*/  LDCU.64 UR8, c[0x0][0x3a0] ;  /* 0x00007400ff0877ac */ /* 0x000ea20008000a00 */
[----:B-1----:R-:W-:Y:S01]  /*0d70*/  IMAD.U32 R9, RZ, RZ, UR4 ;  /* 0x00000004ff097e24 */ /* 0x002fe2000f8e00ff */
[----:B------:R-:W1:Y:S04]  /*0d80*/  LDCU.64 UR10, c[0x0][0x398] ;  /* 0x00007300ff0a77ac */ /* 0x000e680008000a00 */
[----:B0-----:R-:W-:Y:S01]  /*0d90*/  LEA R9, R9, R0, 0x7 ;  /* 0x0000000009097211 */ /* 0x001fe200078e38ff */
[----:B------:R-:W-:Y:S02]  /*0da0*/  UIADD3 UR13, UP0, UPT, UR6, 0x4, URZ ;  /* 0x00000004060d7890 */ /* 0x000fe4000ff1e0ff */
[----:B------:R-:W-:Y:S02]  /*0db0*/  UIADD3 UR12, UPT, UPT, -UR12, URZ, URZ ;  /* 0x000000ff0c0c7290 */ /* 0x000fe4000fffe1ff */
[----:B------:R-:W-:-:S02]  /*0dc0*/  UIADD3.X UR16, UPT, UPT, URZ, UR7, URZ, UP0, !UPT ;  /* 0x00000007ff107290 */ /* 0x000fc400087fe4ff */
[----:B--2---:R-:W-:Y:S02]  /*0dd0*/  UIMAD.WIDE UR8, UR5, 0x4, UR8 ;  /* 0x00000004050878a5 */ /* 0x004fe4000f8e0208 */
[----:B-1----:R-:W-:-:S12]  /*0de0*/  UIMAD.WIDE UR4, UR5, 0x4, UR10 ;  /* 0x00000004050478a5 */ /* 0x002fd8000f8e020a */
.L_x_754:
[----:B0-----:R-:W-:Y:S01]  /*0df0*/  MOV R7, UR5 ;  /* 0x0000000500077c02 */ /* 0x001fe20008000f00 */
[----:B------:R-:W-:Y:S01]  /*0e00*/  IMAD.U32 R6, RZ, RZ, UR4 ;  /* 0x00000004ff067e24 */ /* 0x000fe2000f8e00ff */
[----:B------:R-:W-:Y:S01]  /*0e10*/  MOV R5, UR9 ;  /* 0x0000000900057c02 */ /* 0x000fe20008000f00 */
[----:B------:R-:W-:Y:S02]  /*0e20*/  IMAD.U32 R4, RZ, RZ, UR8 ;  /* 0x00000008ff047e24 */ /* 0x000fe4000f8e00ff */
[----:B------:R-:W-:-:S04]  /*0e30*/  IMAD.WIDE R6, R9, 0x4, R6 ;  /* 0x0000000409067825 */ /* 0x000fc800078e0206 */
[----:B------:R-:W-:Y:S02]  /*0e40*/  IMAD.WIDE R4, R9, 0x4, R4 ;  /* 0x0000000409047825 */ /* 0x000fe400078e0204 */
[----:B------:R-:W2:Y:S04]  /*0e50*/  LDG.E R7, desc[UR14][R6.64] ;  /* 0x0000000e06077981 */ /* 0x000ea8000c1e1900 */
[----:B------:R-:W5:Y:S01]  /*0e60*/  LDG.E R5, desc[UR14][R4.64] ;  /* 0x0000000e04057981 */ /* 0x000f62000c1e1900 */
[----:B------:R-:W-:Y:S01]  /*0e70*/  MOV R3, UR16 ;  /* 0x0000001000037c02 */ /* 0x000fe20008000f00 */
[----:B------:R-:W-:Y:S01]  /*0e80*/  IMAD.U32 R2, RZ, RZ, UR13 ;  /* 0x0000000dff027e24 */ /* 0x000fe2000f8e00ff */
[----:B------:R-:W-:-:S03]  /*0e90*/  UIADD3 UR12, UPT, UPT, UR12, 0x1, URZ ;  /* 0x000000010c0c7890 */ /* 0x000fc6000fffe0ff */
[----:B------:R-:W-:Y:S01]  /*0ea0*/  IMAD.WIDE R2, R9, 0x8, R2 ;  /* 0x0000000809027825 */ /* 0x000fe200078e0202 */
[----:B------:R-:W-:-:S03]  /*0eb0*/  UISETP.NE.AND UP0, UPT, UR12, URZ, UPT ;  /* 0x000000ff0c00728c */ /* 0x000fc6000bf05270 */
[----:B------:R-:W-:Y:S01]  /*0ec0*/  VIADD R9, R9, 0x80 ;  /* 0x0000008009097836 */ /* 0x000fe20000000000 */
[----:B--2---:R0:W-:Y:S04]  /*0ed0*/  STG.E desc[UR14][R2.64+-0x4], R7 ;  /* 0xfffffc0702007986 */ /* 0x0041e8000c10190e */
[----:B-----5:R0:W-:Y:S01]  /*0ee0*/  STG.E desc[UR14][R2.64], R5 ;  /* 0x0000000502007986 */ /* 0x0201e2000c10190e */
[----:B------:R-:W-:Y:S05]  /*0ef0*/  BRA.U UP0, `(.L_x_754) ;  /* 0xfffffffd00bc7547 */ /* 0x000fea000b83ffff */
[----:B------:R-:W-:Y:S05]  /*0f00*/  EXIT ;  /* 0x000000000000794d */ /* 0x000fea0003800000 */
.L_x_749:
[----:B------:R-:W-:-:S06]  /*0f10*/  UISETP.GE.AND UP0, UPT, UR13, 0x1, UPT ;  /* 0x000000010d00788c */ /* 0x000fcc000bf06270 */
[----:B------:R-:W-:-:S13]  /*0f20*/  PLOP3.LUT P0, PT, PT, PT, UP0, 0x80, 0x8 ;  /* 0x000000000008781c */ /* 0x000fda0003f0f008 */
[----:B------:R-:W-:Y:S05]  /*0f30*/  @!P0 EXIT ;  /* 0x000000000000894d */ /* 0x000fea0003800000 */
[----:B------:R-:W0:Y:S01]  /*0f40*/  S2R R0, SR_TID.X ;  /* 0x0000000000007919 */ /* 0x000e220000002100 */
[----:B------:R-:W-:Y:S01]  /*0f50*/  UISETP.GE.U32.AND UP0, UPT, UR13, 0x8, UPT ;  /* 0x000000080d00788c */ /* 0x000fe2000bf06070 */
[----:B------:R-:W-:Y:S01]  /*0f60*/  HFMA2 R7, -RZ, RZ, 0, 0 ;  /* 0x00000000ff077431 */ /* 0x000fe200000001ff */
[----:B------:R-:W-:-:S07]  /*0f70*/  ULOP3.LUT UR8, UR13, 0x7, URZ, 0xc0, !UPT ;  /* 0x000000070d087892 */ /* 0x000fce000f8ec0ff */
[----:B------:R-:W-:Y:S05]  /*0f80*/  BRA.U !UP0, `(.L_x_755) ;  /* 0x0000000508047547 */ /* 0x000fea000b800000 */
[----:B------:R-:W-:Y:S01]  /*0f90*/  ULOP3.LUT UR5, UR13, 0x7ffffff8, URZ, 0xc0, !UPT ;  /* 0x7ffffff80d057892 */ /* 0x000fe2000f8ec0ff */
[----:B------:R-:W-:-:S05]  /*0fa0*/  IMAD.MOV.U32 R6, RZ, RZ, RZ ;  /* 0x000000ffff067224 */ /* 0x000fca00078e00ff */
[----:B------:R-:W-:-:S07]  /*0fb0*/  MOV R7, UR5 ;  /* 0x0000000500077c02 */ /* 0x000fce0008000f00 */
.L_x_758:
[----:B0-----:R-:W-:-:S05]  /*0fc0*/  IMAD R13, R6, 0x80, R0 ;  /* 0x00000080060d7824 */ /* 0x001fca00078e0200 */
[----:B------:R-:W-:-:S13]  /*0fd0*/  ISETP.GE.AND P0, PT, R13, UR4, PT ;  /* 0x000000040d007c0c */ /* 0x000fda000bf06270 */
[----:B------:R-:W-:-:S04]  /*0fe0*/  @!P0 IMAD.WIDE.U32 R16, R13, 0x4, R4 ;  /* 0x000000040d108825 */ /* 0x000fc800078e0004 */
[C---:B------:R-:W-:Y:S02]  /*0ff0*/  @!P0 IMAD.WIDE.U32 R14, R13.reuse, 0x4, R2 ;  /* 0x000000040d0e8825 */ /* 0x040fe400078e0002 */
[----:B------:R-:W2:Y:S04]  /*1000*/  @!P0 LDG.E R17, desc[UR14][R16.64] ;  /* 0x0000000e10118981 */ /* 0x000ea8000c1e1900 */
[----:B------:R-:W3:Y:S01]  /*1010*/  @!P0 LDG.E R21, desc[UR14][R14.64] ;  /* 0x0000000e0e158981 */ /* 0x000ee2000c1e1900 */
[----:B------:R-:W-:Y:S01]  /*1020*/  IADD3 R23, PT, PT, R13, 0x80, RZ ;  /* 0x000000800d177810 */ /* 0x000fe20007ffe0ff */
[----:B------:R-:W-:-:S03]  /*1030*/  IMAD.MOV.U32 R18, RZ, RZ, 0x8 ;  /* 0x00000008ff127424 */ /* 0x000fc600078e00ff */
[----:B------:R-:W-:Y:S01]  /*1040*/  ISETP.GE.AND P1, PT, R23, UR4, PT ;  /* 0x0000000417007c0c */ /* 0x000fe2000bf26270 */
[----:B------:R-:W-:-:S04]  /*1050*/  @!P0 IMAD.WIDE.U32 R18, R13, R18, UR6 ;  /* 0x000000060d128e25 */ /* 0x000fc8000f8e0012 */
[----:B------:R-:W-:-:S04]  /*1060*/  IMAD.WIDE R8, R23, 0x4, R2 ;  /* 0x0000000417087825 */ /* 0x000fc800078e0202 */
[----:B------:R-:W-:Y:S01]  /*1070*/  IMAD.WIDE R10, R23, 0x4, R4 ;  /* 0x00000004170a7825 */ /* 0x000fe200078e0204 */
[----:B--2---:R-:W-:Y:S04]  /*1080*/  @!P0 STG.E desc[UR14][R18.64+0x4], R17 ;  /* 0x0000041112008986 */ /* 0x004fe8000c10190e */
[----:B---3--:R0:W-:Y:S04]  /*1090*/  @!P0 STG.E desc[UR14][R18.64], R21 ;  /* 0x0000001512008986 */ /* 0x0081e8000c10190e */
[----:B------:R-:W2:Y:S04]  /*10a0*/  @!P1 LDG.E R25, desc[UR14][R8.64] ;  /* 0x0000000e08199981 */ /* 0x000ea8000c1e1900 */
[----:B------:R-:W3:Y:S01]  /*10b0*/  @!P1 LDG.E R27, desc[UR14][R10.64] ;  /* 0x0000000e0a1b9981 */ /* 0x000ee2000c1e1900 */
[----:B------:R-:W-:Y:S01]  /*10c0*/  IADD3 R12, PT, PT, R13, 0x100, RZ ;  /* 0x000001000d0c7810 */ /* 0x000fe20007ffe0ff */
[----:B------:R-:W-:-:S03]  /*10d0*/  IMAD.MOV.U32 R14, RZ, RZ, 0x8 ;  /* 0x00000008ff0e7424 */ /* 0x000fc600078e00ff */
[----:B------:R-:W-:Y:S01]  /*10e0*/  ISETP.GE.AND P0, PT, R12, UR4, PT ;  /* 0x000000040c007c0c */ /* 0x000fe2000bf06270 */
[----:B------:R-:W-:Y:S01]  /*10f0*/  IMAD.WIDE R14, R23, R14, UR6 ;  /* 0x00000006170e7e25 */ /* 0x000fe2000f8e020e */
[----:B------:R-:W-:-:S04]  /*1100*/  IADD3 R12, PT, PT, R13, 0x180, RZ ;  /* 0x000001800d0c7810 */ /* 0x000fc80007ffe0ff */
[----:B--2---:R1:W-:Y:S04]  /*1110*/  @!P1 STG.E desc[UR14][R14.64], R25 ;  /* 0x000000190e009986 */ /* 0x0043e8000c10190e */
[----:B---3--:R2:W-:Y:S04]  /*1120*/  @!P1 STG.E desc[UR14][R14.64+0x4], R27 ;  /* 0x0000041b0e009986 */ /* 0x0085e8000c10190e */
[----:B------:R-:W3:Y:S04]  /*1130*/  @!P0 LDG.E R23, desc[UR14][R8.64+0x200] ;  /* 0x0002000e08178981 */ /* 0x000ee8000c1e1900 */
[----:B0-----:R-:W4:Y:S01]  /*1140*/  @!P0 LDG.E R21, desc[UR14][R10.64+0x200] ;  /* 0x0002000e0a158981 */ /* 0x001f22000c1e1900 */
[----:B------:R-:W-:Y:S01]  /*1150*/  ISETP.GE.AND P1, PT, R12, UR4, PT ;  /* 0x000000040c007c0c */ /* 0x000fe2000bf26270 */
[----:B------:R-:W-:-:S02]  /*1160*/  VIADD R12, R13, 0x200 ;  /* 0x000002000d0c7836 */ /* 0x000fc40000000000 */
[----:B---3--:R-:W-:Y:S04]  /*1170*/  @!P0 STG.E desc[UR14][R14.64+0x400], R23 ;  /* 0x000400170e008986 */ /* 0x008fe8000c10190e */
[----:B----4-:R0:W-:Y:S06]  /*1180*/  @!P0 STG.E desc[UR14][R14.64+0x404], R21 ;  /* 0x000404150e008986 */ /* 0x0101ec000c10190e */
[----:B------:R-:W3:Y:S04]  /*1190*/  @!P1 LDG.E R17, desc[UR14][R8.64+0x400] ;  /* 0x0004000e08119981 */ /* 0x000ee8000c1e1900 */
[----:B------:R-:W4:Y:S01]  /*11a0*/  @!P1 LDG.E R19, desc[UR14][R10.64+0x400] ;  /* 0x0004000e0a139981 */ /* 0x000f22000c1e1900 */
[----:B------:R-:W-:-:S02]  /*11b0*/  ISETP.GE.AND P0, PT, R12, UR4, PT ;  /* 0x000000040c007c0c */ /* 0x000fc4000bf06270 */
[C---:B------:R-:W-:Y:S01]  /*11c0*/  IADD3 R12, PT, PT, R13.reuse, 0x280, RZ ;  /* 0x000002800d0c7810 */ /* 0x040fe20007ffe0ff */
[----:B---3--:R3:W-:Y:S04]  /*11d0*/  @!P1 STG.E desc[UR14][R14.64+0x800], R17 ;  /* 0x000800110e009986 */ /* 0x0087e8000c10190e */
[----:B----4-:R4:W-:Y:S06]  /*11e0*/  @!P1 STG.E desc[UR14][R14.64+0x804], R19 ;  /* 0x000804130e009986 */ /* 0x0109ec000c10190e */
[----:B-1----:R-:W5:Y:S04]  /*11f0*/  @!P0 LDG.E R25, desc[UR14][R8.64+0x600] ;  /* 0x0006000e08198981 */ /* 0x002f68000c1e1900 */
[----:B--2---:R-:W2:Y:S01]  /*1200*/  @!P0 LDG.E R27, desc[UR14][R10.64+0x600] ;  /* 0x0006000e0a1b8981 */ /* 0x004ea2000c1e1900 */
[----:B------:R-:W-:Y:S01]  /*1210*/  ISETP.GE.AND P1, PT, R12, UR4, PT ;  /* 0x000000040c007c0c */ /* 0x000fe2000bf26270 */
[----:B------:R-:W-:-:S02]  /*1220*/  VIADD R12, R13, 0x300 ;  /* 0x000003000d0c7836 */ /* 0x000fc40000000000 */
[----:B-----5:R1:W-:Y:S04]  /*1230*/  @!P0 STG.E desc[UR14][R14.64+0xc00], R25 ;  /* 0x000c00190e008986 */ /* 0x0203e8000c10190e */
[----:B--2---:R1:W-:Y:S06]  /*1240*/  @!P0 STG.E desc[UR14][R14.64+0xc04], R27 ;  /* 0x000c041b0e008986 */ /* 0x0043ec000c10190e */
[----:B0-----:R-:W2:Y:S04]  /*1250*/  @!P1 LDG.E R21, desc[UR14][R8.64+0x800] ;  /* 0x0008000e08159981 */ /* 0x001ea8000c1e1900 */
[----:B------:R-:W5:Y:S01]  /*1260*/  @!P1 LDG.E R23, desc[UR14][R10.64+0x800] ;  /* 0x0008000e0a179981 */ /* 0x000f62000c1e1900 */
[----:B------:R-:W-:-:S03]  /*1270*/  ISETP.GE.AND P0, PT, R12, UR4, PT ;  /* 0x000000040c007c0c */ /* 0x000fc6000bf06270 */
[----:B--2---:R1:W-:Y:S04]  /*1280*/  @!P1 STG.E desc[UR14][R14.64+0x1000], R21 ;  /* 0x001000150e009986 */ /* 0x0043e8000c10190e */
[----:B-----5:R1:W-:Y:S06]  /*1290*/  @!P1 STG.E desc[UR14][R14.64+0x1004], R23 ;  /* 0x001004170e009986 */ /* 0x0203ec000c10190e */
[----:B---3--:R-:W2:Y:S04]  /*12a0*/  @!P0 LDG.E R17, desc[UR14][R8.64+0xa00] ;  /* 0x000a000e08118981 */ /* 0x008ea8000c1e1900 */
[----:B----4-:R-:W3:Y:S01]  /*12b0*/  @!P0 LDG.E R19, desc[UR14][R10.64+0xa00] ;  /* 0x000a000e0a138981 */ /* 0x010ee2000c1e1900 */
[----:B------:R-:W-:Y:S01]  /*12c0*/  IADD3 R13, PT, PT, R13, 0x380, RZ ;  /* 0x000003800d0d7810 */ /* 0x000fe20007ffe0ff */
[----:B------:R-:W-:Y:S01]  /*12d0*/  VIADD R6, R6, 0x8 ;  /* 0x0000000806067836 */ /* 0x000fe20000000000 */
[----:B------:R-:W-:Y:S04]  /*12e0*/  BSSY.RECONVERGENT B0, `(.L_x_756) ;  /* 0x000000a000007945 */ /* 0x000fe80003800200 */
[----:B------:R-:W-:Y:S01]  /*12f0*/  ISETP.NE.AND P1, PT, R6, R7, PT ;  /* 0x000000070600720c */ /* 0x000fe20003f25270 */
[----:B--2---:R1:W-:Y:S04]  /*1300*/  @!P0 STG.E desc[UR14][R14.64+0x1400], R17 ;  /* 0x001400110e008986 */ /* 0x0043e8000c10190e */
[----:B---3--:R1:W-:Y:S01]  /*1310*/  @!P0 STG.E desc[UR14][R14.64+0x1404], R19 ;  /* 0x001404130e008986 */ /* 0x0083e2000c10190e */
[----:B------:R-:W-:-:S13]  /*1320*/  ISETP.GE.AND P0, PT, R13, UR4, PT ;  /* 0x000000040d007c0c */ /* 0x000fda000bf06270 */
[----:B-1----:R-:W-:Y:S05]  /*1330*/  @P0 BRA `(.L_x_757) ;  /* 0x0000000000100947 */ /* 0x002fea0003800000 */
[----:B------:R-:W2:Y:S04]  /*1340*/  LDG.E R9, desc[UR14][R8.64+0xc00] ;  /* 0x000c000e08097981 */ /* 0x000ea8000c1e1900 */
[----:B------:R-:W3:Y:S04]  /*1350*/  LDG.E R11, desc[UR14][R10.64+0xc00] ;  /* 0x000c000e0a0b7981 */ /* 0x000ee8000c1e1900 */
[----:B--2---:R0:W-:Y:S04]  /*1360*/  STG.E desc[UR14][R14.64+0x1800], R9 ;  /* 0x001800090e007986 */ /* 0x0041e8000c10190e */
[----:B---3--:R0:W-:Y:S02]  /*1370*/  STG.E desc[UR14][R14.64+0x1804], R11 ;  /* 0x0018040b0e007986 */ /* 0x0081e4000c10190e */
.L_x_757:
[----:B------:R-:W-:Y:S05]  /*1380*/  BSYNC.RECONVERGENT B0 ;  /* 0x0000000000007941 */ /* 0x000fea0003800200 */
.L_x_756:
[----:B------:R-:W-:Y:S05]  /*1390*/  @P1 BRA `(.L_x_758) ;  /* 0xfffffffc00081947 */ /* 0x000fea000383ffff */
.L_x_755:
[----:B------:R-:W-:-:S13]  /*13a0*/  ISETP.NE.AND P0, PT, RZ, UR8, PT ;  /* 0x00000008ff007c0c */ /* 0x000fda000bf05270 */
[----:B------:R-:W-:Y:S05]  /*13b0*/  @!P0 EXIT ;  /* 0x000000000000894d */ /* 0x000fea0003800000 */
[----:B------:R-:W1:Y:S01]  /*13c0*/  LDC R6, c[0x0][0x384] ;  /* 0x0000e100ff067b82 */ /* 0x000e620000000800 */
[----:B------:R-:W-:Y:S01]  /*13d0*/  UISETP.GE.U32.AND UP0, UPT, UR8, 0x4, UPT ;  /* 0x000000040800788c */ /* 0x000fe2000bf06070 */
[----:B-1----:R-:W-:-:S04]  /*13e0*/  LOP3.LUT R22, R6, 0x3, RZ, 0xc0, !PT ;  /* 0x0000000306167812 */ /* 0x002fc800078ec0ff */
[----:B------:R-:W-:-:S04]  /*13f0*/  ISETP.NE.AND P0, PT, R22, RZ, PT ;  /* 0x000000ff1600720c */ /* 0x000fc80003f05270 */
[----:B------:R-:W-:Y:S09]  /*1400*/  BRA.U !UP0, `(.L_x_759) ;  /* 0x0000000108a47547 */ /* 0x000ff2000b800000 */
[----:B0-----:R-:W-:-:S04]  /*1410*/  LEA R9, R7, R0, 0x7 ;  /* 0x0000000007097211 */ /* 0x001fc800078e38ff */
[----:B------:R-:W-:-:S13]  /*1420*/  ISETP.GE.AND P1, PT, R9, UR4, PT ;  /* 0x0000000409007c0c */ /* 0x000fda000bf26270 */
[----:B------:R-:W-:-:S04]  /*1430*/  @!P1 IMAD.WIDE R10, R9, 0x4, R2 ;  /* 0x00000004090a9825 */ /* 0x000fc800078e0202 */
[C---:B------:R-:W-:Y:S01]  /*1440*/  @!P1 IMAD.WIDE R12, R9.reuse, 0x4, R4 ;  /* 0x00000004090c9825 */ /* 0x040fe200078e0204 */
[----:B------:R-:W2:Y:S04]  /*1450*/  @!P1 LDG.E R23, desc[UR14][R10.64] ;  /* 0x0000000e0a179981 */ /* 0x000ea8000c1e1900 */
[----:B------:R-:W3:Y:S01]  /*1460*/  @!P1 LDG.E R25, desc[UR14][R12.64] ;  /* 0x0000000e0c199981 */ /* 0x000ee2000c1e1900 */
[----:B------:R-:W-:Y:S01]  /*1470*/  VIADD R21, R9, 0x80 ;  /* 0x0000008009157836 */ /* 0x000fe20000000000 */
[----:B------:R-:W-:-:S04]  /*1480*/  MOV R14, 0x8 ;  /* 0x00000008000e7802 */ /* 0x000fc80000000f00 */
[----:B------:R-:W-:Y:S01]  /*1490*/  ISETP.GE.AND P2, PT, R21, UR4, PT ;  /* 0x0000000415007c0c */ /* 0x000fe2000bf46270 */
[----:B------:R-:W-:-:S12]  /*14a0*/  @!P1 IMAD.WIDE R14, R9, R14, UR6 ;  /* 0x00000006090e9e25 */ /* 0x000fd8000f8e020e */
[----:B------:R-:W-:-:S04]  /*14b0*/  @!P2 IMAD.WIDE R18, R21, 0x4, R4 ;  /* 0x000000041512a825 */ /* 0x000fc800078e0204 */
[----:B------:R-:W-:Y:S01]  /*14c0*/  @!P2 IMAD.WIDE R16, R21, 0x4, R2 ;  /* 0x000000041510a825 */ /* 0x000fe200078e0202 */
[----:B--2---:R0:W-:Y:S04]  /*14d0*/  @!P1 STG.E desc[UR14][R14.64], R23 ;  /* 0x000000170e009986 */ /* 0x0041e8000c10190e */
[----:B---3--:R1:W-:Y:S04]  /*14e0*/  @!P1 STG.E desc[UR14][R14.64+0x4], R25 ;  /* 0x000004190e009986 */ /* 0x0083e8000c10190e */
[----:B------:R-:W2:Y:S04]  /*14f0*/  @!P2 LDG.E R27, desc[UR14][R16.64] ;  /* 0x0000000e101ba981 */ /* 0x000ea8000c1e1900 */
[----:B------:R-:W3:Y:S01]  /*1500*/  @!P2 LDG.E R19, desc[UR14][R18.64] ;  /* 0x0000000e1213a981 */ /* 0x000ee2000c1e1900 */
[----:B------:R-:W-:-:S02]  /*1510*/  VIADD R29, R9, 0x100 ;  /* 0x00000100091d7836 */ /* 0x000fc40000000000 */
[----:B------:R-:W-:-:S03]  /*1520*/  HFMA2 R10, -RZ, RZ, 0, 4.76837158203125e-07 ;  /* 0x00000008ff0a7431 */ /* 0x000fc600000001ff */
[----:B------:R-:W-:Y:S02]  /*1530*/  ISETP.GE.AND P1, PT, R29, UR4, PT ;  /* 0x000000041d007c0c */ /* 0x000fe4000bf26270 */
[----:B------:R-:W-:-:S11]  /*1540*/  @!P2 IMAD.WIDE R10, R21, R10, UR6 ;  /* 0x00000006150aae25 */ /* 0x000fd6000f8e020a */
[----:B------:R-:W-:-:S04]  /*1550*/  @!P1 IMAD.WIDE R12, R29, 0x4, R2 ;  /* 0x000000041d0c9825 */ /* 0x000fc800078e0202 */
[----:B------:R-:W-:Y:S01]  /*1560*/  @!P1 IMAD.WIDE R20, R29, 0x4, R4 ;  /* 0x000000041d149825 */ /* 0x000fe200078e0204 */
[----:B--2---:R-:W-:Y:S04]  /*1570*/  @!P2 STG.E desc[UR14][R10.64], R27 ;  /* 0x0000001b0a00a986 */ /* 0x004fe8000c10190e */
[----:B---3--:R2:W-:Y:S04]  /*1580*/  @!P2 STG.E desc[UR14][R10.64+0x4], R19 ;  /* 0x000004130a00a986 */ /* 0x0085e8000c10190e */
[----:B------:R-:W3:Y:S04]  /*1590*/  @!P1 LDG.E R13, desc[UR14][R12.64] ;  /* 0x0000000e0c0d9981 */ /* 0x000ee8000c1e1900 */
[----:B------:R-:W4:Y:S01]  /*15a0*/  @!P1 LDG.E R21, desc[UR14][R20.64] ;  /* 0x0000000e14159981 */ /* 0x000f22000c1e1900 */
[----:B0-----:R-:W-:Y:S01]  /*15b0*/  VIADD R23, R9, 0x180 ;  /* 0x0000018009177836 */ /* 0x001fe20000000000 */
[----:B------:R-:W-:-:S04]  /*15c0*/  MOV R8, 0x8 ;  /* 0x0000000800087802 */ /* 0x000fc80000000f00 */
[----:B------:R-:W-:Y:S01]  /*15d0*/  ISETP.GE.AND P2, PT, R23, UR4, PT ;  /* 0x0000000417007c0c */ /* 0x000fe2000bf46270 */
[----:B------:R-:W-:-:S12]  /*15e0*/  @!P1 IMAD.WIDE R8, R29, R8, UR6 ;  /* 0x000000061d089e25 */ /* 0x000fd8000f8e0208 */
[----:B-1----:R-:W-:-:S04]  /*15f0*/  @!P2 IMAD.WIDE R14, R23, 0x4, R2 ;  /* 0x00000004170ea825 */ /* 0x002fc800078e0202 */
[----:B------:R-:W-:Y:S01]  /*1600*/  @!P2 IMAD.WIDE R16, R23, 0x4, R4 ;  /* 0x000000041710a825 */ /* 0x000fe200078e0204 */
[----:B---3--:R1:W-:Y:S04]  /*1610*/  @!P1 STG.E desc[UR14][R8.64], R13 ;  /* 0x0000000d08009986 */ /* 0x0083e8000c10190e */
[----:B----4-:R1:W-:Y:S04]  /*1620*/  @!P1 STG.E desc[UR14][R8.64+0x4], R21 ;  /* 0x0000041508009986 */ /* 0x0103e8000c10190e */
[----:B------:R-:W3:Y:S04]  /*1630*/  @!P2 LDG.E R15, desc[UR14][R14.64] ;  /* 0x0000000e0e0fa981 */ /* 0x000ee8000c1e1900 */
[----:B------:R-:W4:Y:S01]  /*1640*/  @!P2 LDG.E R17, desc[UR14][R16.64] ;  /* 0x0000000e1011a981 */ /* 0x000f22000c1e1900 */
[----:B--2---:R-:W-:Y:S01]  /*1650*/  IMAD.MOV.U32 R10, RZ, RZ, 0x8 ;  /* 0x00000008ff0a7424 */ /* 0x004fe200078e00ff */
[----:B------:R-:W-:-:S03]  /*1660*/  IADD3 R7, PT, PT, R7, 0x4, RZ ;  /* 0x0000000407077810 */ /* 0x000fc60007ffe0ff */
[----:B------:R-:W-:-:S05]  /*1670*/  @!P2 IMAD.WIDE R10, R23, R10, UR6 ;  /* 0x00000006170aae25 */ /* 0x000fca000f8e020a */
[----:B---3--:R1:W-:Y:S04]  /*1680*/  @!P2 STG.E desc[UR14][R10.64], R15 ;  /* 0x0000000f0a00a986 */ /* 0x0083e8000c10190e */
[----:B----4-:R1:W-:Y:S02]  /*1690*/  @!P2 STG.E desc[UR14][R10.64+0x4], R17 ;  /* 0x000004110a00a986 */ /* 0x0103e4000c10190e */
.L_x_759:
[----:B------:R-:W-:Y:S05]  /*16a0*/  @!P0 EXIT ;  /* 0x000000000000894d */ /* 0x000fea0003800000 */
[----:B------:R-:W-:Y:S02]  /*16b0*/  ISETP.NE.AND P0, PT, R22, 0x1, PT ;  /* 0x000000011600780c */ /* 0x000fe40003f05270 */
[----:B------:R-:W-:-:S04]  /*16c0*/  LOP3.LUT R6, R6, 0x1, RZ, 0xc0, !PT ;  /* 0x0000000106067812 */ /* 0x000fc800078ec0ff */
[----:B------:R-:W-:-:S07]  /*16d0*/  ISETP.NE.U32.AND P2, PT, R6, 0x1, PT ;  /* 0x000000010600780c */ /* 0x000fce0003f45070 */
[----:B------:R-:W-:Y:S06]  /*16e0*/  @!P0 BRA `(.L_x_760) ;  /* 0x0000000000548947 */ /* 0x000fec0003800000 */
[----:B01----:R-:W-:-:S04]  /*16f0*/  LEA R13, R7, R0, 0x7 ;  /* 0x00000000070d7211 */ /* 0x003fc800078e38ff */
[----:B------:R-:W-:-:S13]  /*1700*/  ISETP.GE.AND P0, PT, R13, UR4, PT ;  /* 0x000000040d007c0c */ /* 0x000fda000bf06270 */
[----:B------:R-:W-:-:S04]  /*1710*/  @!P0 IMAD.WIDE R10, R13, 0x4, R4 ;  /* 0x000000040d0a8825 */ /* 0x000fc800078e0204 */
[C---:B------:R-:W-:Y:S02]  /*1720*/  @!P0 IMAD.WIDE R8, R13.reuse, 0x4, R2 ;  /* 0x000000040d088825 */ /* 0x040fe400078e0202 */
[----:B------:R-:W2:Y:S04]  /*1730*/  @!P0 LDG.E R11, desc[UR14][R10.64] ;  /* 0x0000000e0a0b8981 */ /* 0x000ea8000c1e1900 */
[----:B------:R-:W3:Y:S01]  /*1740*/  @!P0 LDG.E R19, desc[UR14][R8.64] ;  /* 0x0000000e08138981 */ /* 0x000ee2000c1e1900 */
[----:B------:R-:W-:Y:S02]  /*1750*/  VIADD R21, R13, 0x80 ;  /* 0x000000800d157836 */ /* 0x000fe40000000000 */
[----:B------:R-:W-:-:S03]  /*1760*/  HFMA2 R12, -RZ, RZ, 0, 4.76837158203125e-07 ;  /* 0x00000008ff0c7431 */ /* 0x000fc600000001ff */
[----:B------:R-:W-:Y:S02]  /*1770*/  ISETP.GE.AND P1, PT, R21, UR4, PT ;  /* 0x0000000415007c0c */ /* 0x000fe4000bf26270 */
[----:B------:R-:W-:-:S11]  /*1780*/  @!P0 IMAD.WIDE R12, R13, R12, UR6 ;  /* 0x000000060d0c8e25 */ /* 0x000fd6000f8e020c */
[----:B------:R-:W-:-:S04]  /*1790*/  @!P1 IMAD.WIDE R14, R21, 0x4, R2 ;  /* 0x00000004150e9825 */ /* 0x000fc800078e0202 */
[----:B------:R-:W-:Y:S01]  /*17a0*/  @!P1 IMAD.WIDE R16, R21, 0x4, R4 ;  /* 0x0000000415109825 */ /* 0x000fe200078e0204 */
[----:B--2---:R2:W-:Y:S04]  /*17b0*/  @!P0 STG.E desc[UR14][R12.64+0x4], R11 ;  /* 0x0000040b0c008986 */ /* 0x0045e8000c10190e */
[----:B---3--:R2:W-:Y:S04]  /*17c0*/  @!P0 STG.E desc[UR14][R12.64], R19 ;  /* 0x000000130c008986 */ /* 0x0085e8000c10190e */
[----:B------:R-:W3:Y:S04]  /*17d0*/  @!P1 LDG.E R15, desc[UR14][R14.64] ;  /* 0x0000000e0e0f9981 */ /* 0x000ee8000c1e1900 */
[----:B------:R-:W4:Y:S01]  /*17e0*/  @!P1 LDG.E R17, desc[UR14][R16.64] ;  /* 0x0000000e10119981 */ /* 0x000f22000c1e1900 */
[----:B------:R-:W-:-:S05]  /*17f0*/  MOV R8, 0x8 ;  /* 0x0000000800087802 */ /* 0x000fca0000000f00 */
[----:B------:R-:W-:-:S04]  /*1800*/  @!P1 IMAD.WIDE R8, R21, R8, UR6 ;  /* 0x0000000615089e25 */ /* 0x000fc8000f8e0208 */
[----:B------:R-:W-:Y:S01]  /*1810*/  VIADD R7, R7, 0x2 ;  /* 0x0000000207077836 */ /* 0x000fe20000000000 */
[----:B---3--:R2:W-:Y:S04]  /*1820*/  @!P1 STG.E desc[UR14][R8.64], R15 ;  /* 0x0000000f08009986 */ /* 0x0085e8000c10190e */
[----:B----4-:R2:W-:Y:S02]  /*1830*/  @!P1 STG.E desc[UR14][R8.64+0x4], R17 ;  /* 0x0000041108009986 */ /* 0x0105e4000c10190e */
.L_x_760:
[----:B------:R-:W-:Y:S05]  /*1840*/  @P2 EXIT ;  /* 0x000000000000294d */ /* 0x000fea0003800000 */
[----:B0-----:R-:W-:-:S04]  /*1850*/  LEA R7, R7, R0, 0x7 ;  /* 0x0000000007077211 */ /* 0x001fc800078e38ff */
[----:B------:R-:W-:-:S13]  /*1860*/  ISETP.GE.AND P0, PT, R7, UR4, PT ;  /* 0x0000000407007c0c */ /* 0x000fda000bf06270 */
[----:B------:R-:W-:Y:S05]  /*1870*/  @P0 EXIT ;  /* 0x000000000000094d */ /* 0x000fea0003800000 */
[----:B------:R-:W-:-:S04]  /*1880*/  IMAD.WIDE R2, R7, 0x4, R2 ;  /* 0x0000000407027825 */ /* 0x000fc800078e0202 */
[----:B------:R-:W-:Y:S02]  /*1890*/  IMAD.WIDE R4, R7, 0x4, R4 ;  /* 0x0000000407047825 */ /* 0x000fe400078e0204 */
[----:B------:R-:W3:Y:S04]  /*18a0*/  LDG.E R3, desc[UR14][R2.64] ;  /* 0x0000000e02037981 */ /* 0x000ee8000c1e1900 */
[----:B------:R-:W4:Y:S01]  /*18b0*/  LDG.E R5, desc[UR14][R4.64] ;  /* 0x0000000e04057981 */ /* 0x000f22000c1e1900 */
[----:B------:R-:W-:-:S05]  /*18c0*/  HFMA2 R6, -RZ, RZ, 0, 4.76837158203125e-07 ;  /* 0x00000008ff067431 */ /* 0x000fca00000001ff */
[----:B------:R-:W-:-:S05]  /*18d0*/  IMAD.WIDE R6, R7, R6, UR6 ;  /* 0x0000000607067e25 */ /* 0x000fca000f8e0206 */
[----:B---3--:R-:W-:Y:S04]  /*18e0*/  STG.E desc[UR14][R6.64], R3 ;  /* 0x0000000306007986 */ /* 0x008fe8000c10190e */
[----:B----4-:R-:W-:Y:S01]  /*18f0*/  STG.E desc[UR14][R6.64+0x4], R5 ;  /* 0x0000040506007986 */ /* 0x010fe2000c10190e */
[----:B------:R-:W-:Y:S05]  /*1900*/  EXIT ;  /* 0x000000000000794d */ /* 0x000fea0003800000 */
.L_x_761:
        /* <DEDUP_REMOVED lines=15> */
.L_x_1601:


//--------------------- .text._ZN3cub18CUB_300001_SM_10006detail6reduce23DeviceReduceByKeyKernelINS1_13reduce_by_key10policy_hubI9CustomMaxfiE10Policy1000EPiS9_PfSA_S9_NS0_24ReduceByKeyScanTileStateIfyLb1EEEN4cuda3std3__48equal_toIvEES6_yfEEvT0_T1_T2_T3_T4_T5_iT6_T7_T8_ --------------------------
	.section	.text._ZN3cub18CUB_300001_SM_10006detail6reduce23DeviceReduceByKeyKernelINS1_13reduce_by_key10policy_hubI9CustomMaxfiE10Policy1000EPiS9_PfSA_S9_NS0_24ReduceByKeyScanTileStateIfyLb1EEEN4cuda3std3__48equal_toIvEES6_yfEEvT0_T1_T2_T3_T4_T5_iT6_T7_T8_,"ax",@progbits
	.align	128
        .global         _ZN3cub18CUB_300001_SM_10006detail6reduce23DeviceReduceByKeyKernelINS1_13reduce_by_key10policy_hubI9CustomMaxfiE10Policy1000EPiS9_PfSA_S9_NS0_24ReduceByKeyScanTileStateIfyLb1EEEN4cuda3std3__48equal_toIvEES6_yfEEvT0_T1_T2_T3_T4_T5_iT6_T7_T8_
        .type           _ZN3cub18CUB_300001_SM_10006detail6reduce23DeviceReduceByKeyKernelINS1_13reduce_by_key10policy_hubI9CustomMaxfiE10Policy1000EPiS9_PfSA_S9_NS0_24ReduceByKeyScanTileStateIfyLb1EEEN4cuda3std3__48equal_toIvEES6_yfEEvT0_T1_T2_T3_T4_T5_iT6_T7_T8_,@function
        .size           _ZN3cub18CUB_300001_SM_10006detail6reduce23DeviceReduceByKeyKernelINS1_13reduce_by_key10policy_hubI9CustomMaxfiE10Policy1000EPiS9_PfSA_S9_NS0_24ReduceByKeyScanTileStateIfyLb1EEEN4cuda3std3__48equal_toIvEES6_yfEEvT0_T1_T2_T3_T4_T5_iT6_T7_T8_,(.L_x_1602 - _ZN3cub18CUB_300001_SM_10006detail6reduce23DeviceReduceByKeyKernelINS1_13reduce_by_key10policy_hubI9CustomMaxfiE10Policy1000EPiS9_PfSA_S9_NS0_24ReduceByKeyScanTileStateIfyLb1EEEN4cuda3std3__48equal_toIvEES6_yfEEvT0_T1_T2_T3_T4_T5_iT6_T7_T8_)
        .other          _ZN3cub18CUB_300001_SM_10006detail6reduce23DeviceReduceByKeyKernelINS1_13reduce_by_key10policy_hubI9CustomMaxfiE10Policy1000EPiS9_PfSA_S9_NS0_24ReduceByKeyScanTileStateIfyLb1EEEN4cuda3std3__48equal_toIvEES6_yfEEvT0_T1_T2_T3_T4_T5_iT6_T7_T8_,@"STO_CUDA_ENTRY STV_DEFAULT"
_ZN3cub18CUB_300001_SM_10006detail6reduce23DeviceReduceByKeyKernelINS1_13reduce_by_key10policy_hubI9CustomMaxfiE10Policy1000EPiS9_PfSA_S9_NS0_24ReduceByKeyScanTileStateIfyLb1EEEN4cuda3std3__48equal_toIvEES6_yfEEvT0_T1_T2_T3_T4_T5_iT6_T7_T8_:
.text._ZN3cub18CUB_300001_SM_10006detail6reduce23DeviceReduceByKeyKernelINS1_13reduce_by_key10policy_hubI9CustomMaxfiE10Policy1000EPiS9_PfSA_S9_NS0_24ReduceByKeyScanTileStateIfyLb1EEEN4cuda3std3__48equal_toIvEES6_yfEEvT0_T1_T2_T3_T4_T5_iT6_T7_T8_:
[----:B------:R-:W-:Y:S08]  /*0000*/  LDC R1, c[0x0][0x37c] ;  /* 0x0000df00ff017b82 */ /* 0x000ff00000000800 */
[----:B------:R-:W0:Y:S01]  /*0010*/  S2UR UR4, SR_CTAID.X ;  /* 0x00000000000479c3 */ /* 0x000e220000002500 */
[----:B------:R-:W1:Y:S01]  /*0020*/  LDCU.64 UR6, c[0x0][0x3b8] ;  /* 0x00007700ff0677ac */ /* 0x000e620008000a00 */
[----:B------:R-:W2:Y:S06]  /*0030*/  LDCU.64 UR8, c[0x0][0x358] ;  /* 0x00006b00ff0877ac */ /* 0x000eac0008000a00 */
[----:B------:R-:W0:Y:S02]  /*0040*/  LDC R16, c[0x0][0x3b0] ;  /* 0x0000ec00ff107b82 */ /* 0x000e240000000800 */
[----:B0-----:R-:W-:-:S04]  /*0050*/  VIADD R16, R16, UR4 ;  /* 0x0000000410107c36 */ /* 0x001fc80008000000 */
[----:B------:R-:W-:-:S03]  /*0060*/  IMAD.WIDE R4, R16, 0x300, RZ ;  /* 0x0000030010047825 */ /* 0x000fc600078e02ff */
[----:B-1----:R-:W-:-:S04]  /*0070*/  IADD3 R0, P0, PT, -R4, UR6, RZ ;  /* 0x0000000604007c10 */ /* 0x002fc8000ff1e1ff */
[----:B------:R-:W-:Y:S02]  /*0080*/  IADD3.X R2, PT, PT, ~R5, UR7, RZ, P0, !PT ;  /* 0x0000000705027c10 */ /* 0x000fe400087fe5ff */
[----:B------:R-:W-:-:S04]  /*0090*/  ISETP.GE.U32.AND P0, PT, R0, 0x301, PT ;  /* 0x000003010000780c */ /* 0x000fc80003f06070 */
[----:B------:R-:W-:-:S13]  /*00a0*/  ISETP.GE.U32.AND.EX P0, PT, R2, RZ, PT, P0 ;  /* 0x000000ff0200720c */ /* 0x000fda0003f06100 */
[----:B--2---:R-:W-:Y:S05]  /*00b0*/  @!P0 BRA `(.L_x_762) ;  /* 0x0000002800488947 */ /* 0x004fea0003800000 */
[----:B------:R-:W0:Y:S01]  /*00c0*/  S2R R37, SR_TID.X ;  /* 0x0000000000257919 */ /* 0x000e220000002100 */
[----:B------:R-:W1:Y:S01]  /*00d0*/  LDCU.64 UR4, c[0x0][0x380] ;  /* 0x00007000ff0477ac */ /* 0x000e620008000a00 */
[----:B0-----:R-:W-:-:S05]  /*00e0*/  IMAD R3, R37, 0x6, RZ ;  /* 0x0000000625037824 */ /* 0x001fca00078e02ff */
[----:B------:R-:W-:-:S05]  /*00f0*/  IADD3 R0, P0, PT, R3, R4, RZ ;  /* 0x0000000403007210 */ /* 0x000fca0007f1e0ff */
[----:B------:R-:W-:Y:S02]  /*0100*/  IMAD.X R5, RZ, RZ, R5, P0 ;  /* 0x000000ffff057224 */ /* 0x000fe400000e0605 */
[----:B------:R-:W-:-:S03]  /*0110*/  IMAD.SHL.U32 R4, R0, 0x4, RZ ;  /* 0x0000000400047824 */ /* 0x000fc600078e00ff */
[----:B------:R-:W-:Y:S02]  /*0120*/  SHF.L.U64.HI R0, R0, 0x2, R5 ;  /* 0x0000000200007819 */ /* 0x000fe40000010205 */
[----:B-1----:R-:W-:-:S04]  /*0130*/  IADD3 R2, P0, PT, R4, UR4, RZ ;  /* 0x0000000404027c10 */ /* 0x002fc8000ff1e0ff */
[----:B------:R-:W-:-:S05]  /*0140*/  IADD3.X R3, PT, PT, R0, UR5, RZ, P0, !PT ;  /* 0x0000000500037c10 */ /* 0x000fca00087fe4ff */
[----:B------:R0:W5:Y:S01]  /*0150*/  LDG.E R17, desc[UR8][R2.64+0x14] ;  /* 0x0000140802117981 */ /* 0x000162000c1e1900 */
[----:B------:R-:W-:-:S03]  /*0160*/  ISETP.NE.AND P1, PT, R37, RZ, PT ;  /* 0x000000ff2500720c */ /* 0x000fc60003f25270 */
[----:B------:R0:W5:Y:S01]  /*0170*/  LDG.E R12, desc[UR8][R2.64] ;  /* 0x00000008020c7981 */ /* 0x000162000c1e1900 */
[----:B------:R-:W-:Y:S09]  /*0180*/  BSSY.RECONVERGENT B0, `(.L_x_763) ;  /* 0x0000008000007945 */ /* 0x000ff20003800200 */
[----:B0-----:R-:W-:Y:S05]  /*0190*/  @P1 BRA `(.L_x_764) ;  /* 0x0000000000181947 */ /* 0x001fea0003800000 */
[----:B------:R-:W-:Y:S01]  /*01a0*/  ISETP.NE.AND P0, PT, R16, RZ, PT ;  /* 0x000000ff1000720c */ /* 0x000fe20003f05270 */
[----:B-----5:R-:W-:-:S12]  /*01b0*/  IMAD.MOV.U32 R28, RZ, RZ, R12 ;  /* 0x000000ffff1c7224 */ /* 0x020fd800078e000c */
[----:B------:R-:W-:Y:S05]  /*01c0*/  @!P0 BRA `(.L_x_764) ;  /* 0x00000000000c8947 */ /* 0x000fea0003800000 */
[----:B------:R-:W0:Y:S02]  /*01d0*/  LDC.64 R28, c[0x0][0x380] ;  /* 0x0000e000ff1c7b82 */ /* 0x000e240000000a00 */
[----:B0-----:R-:W-:-:S06]  /*01e0*/  IMAD.WIDE R28, R16, 0xc00, R28 ;  /* 0x00000c00101c7825 */ /* 0x001fcc00078e021c */
[----:B------:R0:W5:Y:S02]  /*01f0*/  LDG.E R28, desc[UR8][R28.64+-0x4] ;  /* 0xfffffc081c1c7981 */ /* 0x000164000c1e1900 */
.L_x_764:
[----:B------:R-:W-:Y:S05]  /*0200*/  BSYNC.RECONVERGENT B0 ;  /* 0x0000000000007941 */ /* 0x000fea0003800200 */
.L_x_763:
[----:B------:R-:W2:Y:S01]  /*0210*/  LDG.E R20, desc[UR8][R2.64+0x4] ;  /* 0x0000040802147981 */ /* 0x000ea2000c1e1900 */
[----:B------:R-:W1:Y:S03]  /*0220*/  LDCU.64 UR4, c[0x0][0x390] ;  /* 0x00007200ff0477ac */ /* 0x000e660008000a00 */
[----:B------:R-:W3:Y:S04]  /*0230*/  LDG.E R22, desc[UR8][R2.64+0x8] ;  /* 0x0000080802167981 */ /* 0x000ee8000c1e1900 */
[----:B------:R-:W4:Y:S04]  /*0240*/  LDG.E R24, desc[UR8][R2.64+0xc] ;  /* 0x00000c0802187981 */ /* 0x000f28000c1e1900 */
[----:B------:R2:W4:Y:S01]  /*0250*/  LDG.E R26, desc[UR8][R2.64+0x10] ;  /* 0x00001008021a7981 */ /* 0x000522000c1e1900 */
[----:B------:R-:W-:Y:S01]  /*0260*/  BAR.SYNC.DEFER_BLOCKING 0x0 ;  /* 0x0000000000007b1d */ /* 0x000fe20000010000 */
[----:B-1----:R-:W-:-:S04]  /*0270*/  IADD3 R4, P0, PT, R4, UR4, RZ ;  /* 0x0000000404047c10 */ /* 0x002fc8000ff1e0ff */
[----:B------:R-:W-:-:S03]  /*0280*/  IADD3.X R5, PT, PT, R0, UR5, RZ, P0, !PT ;  /* 0x0000000500057c10 */ /* 0x000fc600087fe4ff */
[----:B------:R-:W1:Y:S01]  /*0290*/  S2UR UR5, SR_CgaCtaId ;  /* 0x00000000000579c3 */ /* 0x000e620000008800 */
[----:B------:R-:W-:Y:S01]  /*02a0*/  UMOV UR4, 0x400 ;  /* 0x0000040000047882 */ /* 0x000fe20000000000 */
[----:B0-----:R-:W5:Y:S04]  /*02b0*/  LDG.E R29, desc[UR8][R4.64+0x14] ;  /* 0x00001408041d7981 */ /* 0x001f68000c1e1900 */
[----:B------:R-:W5:Y:S04]  /*02c0*/  LDG.E R13, desc[UR8][R4.64] ;  /* 0x00000008040d7981 */ /* 0x000f68000c1e1900 */
[----:B------:R-:W5:Y:S04]  /*02d0*/  LDG.E R21, desc[UR8][R4.64+0x4] ;  /* 0x0000040804157981 */ /* 0x000f68000c1e1900 */
[----:B------:R-:W5:Y:S04]  /*02e0*/  LDG.E R23, desc[UR8][R4.64+0x8] ;  /* 0x0000080804177981 */ /* 0x000f68000c1e1900 */
[----:B------:R-:W5:Y:S04]  /*02f0*/  LDG.E R25, desc[UR8][R4.64+0xc] ;  /* 0x00000c0804197981 */ /* 0x000f68000c1e1900 */
[----:B------:R0:W5:Y:S01]  /*0300*/  LDG.E R27, desc[UR8][R4.64+0x10] ;  /* 0x00001008041b7981 */ /* 0x000162000c1e1900 */
[----:B-1----:R-:W-:-:S06]  /*0310*/  ULEA UR4, UR5, UR4, 0x18 ;  /* 0x0000000405047291 */ /* 0x002fcc000f8ec0ff */
[C---:B------:R-:W-:Y:S01]  /*0320*/  LEA R0, R37.reuse, UR4, 0x2 ;  /* 0x0000000425007c11 */ /* 0x040fe2000f8e10ff */
[----:B------:R-:W-:Y:S01]  /*0330*/  BAR.SYNC.DEFER_BLOCKING 0x0 ;  /* 0x0000000000007b1d */ /* 0x000fe20000010000 */
[----:B------:R-:W-:-:S05]  /*0340*/  ISETP.NE.AND P0, PT, R37, RZ, PT ;  /* 0x000000ff2500720c */ /* 0x000fca0003f05270 */
[----:B-----5:R-:W-:Y:S02]  /*0350*/  STS [R0+0x298], R17 ;  /* 0x0002981100007388 */ /* 0x020fe40000000800 */
[----:B------:R-:W-:Y:S06]  /*0360*/  BAR.SYNC.DEFER_BLOCKING 0x0 ;  /* 0x0000000000007b1d */ /* 0x000fec0000010000 */
[----:B------:R-:W1:Y:S01]  /*0370*/  @P0 LDS R28, [R0+0x294] ;  /* 0x00029400001c0984 */ /* 0x000e620000000800 */
[C---:B------:R-:W-:Y:S02]  /*0380*/  ISETP.NE.AND P2, PT, R16.reuse, RZ, PT ;  /* 0x000000ff1000720c */ /* 0x040fe40003f45270 */
[----:B------:R-:W-:Y:S01]  /*0390*/  LOP3.LUT P0, RZ, R16, R37, RZ, 0xfc, !PT ;  /* 0x0000002510ff7212 */ /* 0x000fe2000780fcff */
[----:B------:R-:W-:Y:S03]  /*03a0*/  BSSY.RECONVERGENT B0, `(.L_x_765) ;  /* 0x0000193000007945 */ /* 0x000fe60003800200 */
[----:B-1----:R-:W-:-:S04]  /*03b0*/  ISETP.NE.AND P0, PT, R28, R12, P0 ;  /* 0x0000000c1c00720c */ /* 0x002fc80000705270 */
[----:B------:R-:W-:Y:S02]  /*03c0*/  SEL R0, RZ, 0x1, !P0 ;  /* 0x00000001ff007807 */ /* 0x000fe40004000000 */
[----:B--2---:R-:W-:-:S04]  /*03d0*/  ISETP.NE.AND P6, PT, R12, R20, PT ;  /* 0x000000140c00720c */ /* 0x004fc80003fc5270 */
[----:B------:R-:W-:Y:S02]  /*03e0*/  SEL R3, RZ, 0x1, !P6 ;  /* 0x00000001ff037807 */ /* 0x000fe40007000000 */
[----:B---3--:R-:W-:Y:S02]  /*03f0*/  ISETP.NE.AND P3, PT, R20, R22, PT ;  /* 0x000000161400720c */ /* 0x008fe40003f65270 */
[----:B----4-:R-:W-:Y:S02]  /*0400*/  ISETP.NE.AND P4, PT, R22, R24, PT ;  /* 0x000000181600720c */ /* 0x010fe40003f85270 */
[----:B------:R-:W-:Y:S02]  /*0410*/  ISETP.NE.AND P5, PT, R24, R26, PT ;  /* 0x0000001a1800720c */ /* 0x000fe40003fa5270 */
[----:B------:R-:W-:Y:S02]  /*0420*/  ISETP.NE.AND P6, PT, R26, R17, PT ;  /* 0x000000111a00720c */ /* 0x000fe40003fc5270 */
[----:B------:R-:W-:-:S02]  /*0430*/  SEL R2, RZ, 0x1, !P3 ;  /* 0x00000001ff027807 */ /* 0x000fc40005800000 */
[----:B------:R-:W-:Y:S02]  /*0440*/  SEL R32, RZ, 0x1, !P4 ;  /* 0x00000001ff207807 */ /* 0x000fe40006000000 */
[----:B------:R-:W-:Y:S02]  /*0450*/  SEL R34, RZ, 0x1, !P5 ;  /* 0x00000001ff227807 */ /* 0x000fe40006800000 */
[----:B0-----:R-:W-:Y:S01]  /*0460*/  SEL R4, RZ, 0x1, !P6 ;  /* 0x00000001ff047807 */ /* 0x001fe20007000000 */
[----:B------:R-:W-:Y:S06]  /*0470*/  @P2 BRA `(.L_x_766) ;  /* 0x0000000400642947 */ /* 0x000fec0003800000 */
[----:B------:R-:W-:Y:S01]  /*0480*/  IADD3 R7, P2, P3, R2, R0, R3 ;  /* 0x0000000002077210 */ /* 0x000fe20007b5e003 */
[----:B------:R-:W0:Y:S01]  /*0490*/  S2R R19, SR_LANEID ;  /* 0x0000000000137919 */ /* 0x000e220000000000 */
[----:B------:R-:W-:Y:S02]  /*04a0*/  SHF.R.U32.HI R10, RZ, 0x5, R37 ;  /* 0x00000005ff0a7819 */ /* 0x000fe40000011625 */
[----:B------:R-:W-:Y:S02]  /*04b0*/  IADD3 R7, P4, P5, R34, R7, R32 ;  /* 0x0000000722077210 */ /* 0x000fe40007d9e020 */
[----:B------:R-:W-:Y:S02]  /*04c0*/  IADD3.X R6, PT, PT, RZ, RZ, RZ, P2, P3 ;  /* 0x000000ffff067210 */ /* 0x000fe400017e64ff */
[----:B------:R-:W-:Y:S02]  /*04d0*/  IADD3 R7, P2, PT, R7, R4, RZ ;  /* 0x0000000407077210 */ /* 0x000fe40007f5e0ff */
[----:B------:R-:W-:-:S02]  /*04e0*/  IADD3.X R6, PT, PT, RZ, R6, RZ, P4, P5 ;  /* 0x00000006ff067210 */ /* 0x000fc400027ea4ff */
[----:B------:R-:W-:Y:S01]  /*04f0*/  ISETP.NE.AND P5, PT, R10, 0x2, PT ;  /* 0x000000020a00780c */ /* 0x000fe20003fa5270 */
[----:B------:R-:W1:Y:S02]  /*0500*/  SHFL.UP PT, R4, R7, 0x1, RZ ;  /* 0x0420000007047989 */ /* 0x000e6400000e00ff */
[----:B------:R-:W-:-:S05]  /*0510*/  IMAD.X R6, RZ, RZ, R6, P2 ;  /* 0x000000ffff067224 */ /* 0x000fca00010e0606 */
[----:B------:R-:W2:Y:S01]  /*0520*/  SHFL.UP PT, R5, R6, 0x1, RZ ;  /* 0x0420000006057989 */ /* 0x000ea200000e00ff */
[----:B0-----:R-:W-:-:S04]  /*0530*/  ISETP.GE.AND P2, PT, R19, 0x1, PT ;  /* 0x000000011300780c */ /* 0x001fc80003f46270 */
[----:B-1----:R-:W-:-:S04]  /*0540*/  SEL R4, R4, RZ, P2 ;  /* 0x000000ff04047207 */ /* 0x002fc80001000000 */
[----:B------:R-:W-:Y:S02]  /*0550*/  IADD3 R9, P3, PT, R4, R7, RZ ;  /* 0x0000000704097210 */ /* 0x000fe40007f7e0ff */
[----:B--2---:R-:W-:-:S03]  /*0560*/  SEL R5, R5, RZ, P2 ;  /* 0x000000ff05057207 */ /* 0x004fc60001000000 */
[----:B------:R-:W0:Y:S01]  /*0570*/  SHFL.UP PT, R4, R9, 0x2, RZ ;  /* 0x0440000009047989 */ /* 0x000e2200000e00ff */
[----:B------:R-:W-:Y:S01]  /*0580*/  ISETP.GE.AND P2, PT, R19, 0x2, PT ;  /* 0x000000021300780c */ /* 0x000fe20003f46270 */
[----:B------:R-:W-:-:S05]  /*0590*/  IMAD.X R8, R5, 0x1, R6, P3 ;  /* 0x0000000105087824 */ /* 0x000fca00018e0606 */
[----:B------:R-:W1:Y:S01]  /*05a0*/  SHFL.UP PT, R5, R8, 0x2, RZ ;  /* 0x0440000008057989 */ /* 0x000e6200000e00ff */
[----:B0-----:R-:W-:-:S04]  /*05b0*/  SEL R4, R4, RZ, P2 ;  /* 0x000000ff04047207 */ /* 0x001fc80001000000 */
[----:B------:R-:W-:Y:S02]  /*05c0*/  IADD3 R7, P3, PT, R4, R9, RZ ;  /* 0x0000000904077210 */ /* 0x000fe40007f7e0ff */
[----:B-1----:R-:W-:-:S03]  /*05d0*/  SEL R5, R5, RZ, P2 ;  /* 0x000000ff05057207 */ /* 0x002fc60001000000 */
        /* <DEDUP_REMOVED lines=16> */
[----:B------:R-:W-:Y:S01]  /*06e0*/  IMAD.X R6, R5, 0x1, R8, P3 ;  /* 0x0000000105067824 */ /* 0x000fe200018e0608 */
[----:B------:R-:W-:-:S04]  /*06f0*/  ISETP.NE.AND P3, PT, R19, 0x1f, PT ;  /* 0x0000001f1300780c */ /* 0x000fc80003f65270 */
[----:B------:R-:W1:Y:S09]  /*0700*/  SHFL.UP PT, R5, R6, 0x10, RZ ;  /* 0x0600000006057989 */ /* 0x000e7200000e00ff */
[----:B------:R-:W-:-:S05]  /*0710*/  @!P3 LEA R18, R10, UR4, 0x4 ;  /* 0x000000040a12bc11 */ /* 0x000fca000f8e20ff */
[----:B------:R-:W-:Y:S01]  /*0720*/  @!P3 STS [R18+0x8], R29 ;  /* 0x0000081d1200b388 */ /* 0x000fe20000000800 */
[----:B0-----:R-:W-:-:S03]  /*0730*/  SEL R4, R4, RZ, P2 ;  /* 0x000000ff04047207 */ /* 0x001fc60001000000 */
[----:B------:R-:W-:Y:S01]  /*0740*/  SHFL.UP PT, R29, R29, 0x1, RZ ;  /* 0x042000001d1d7989 */ /* 0x000fe200000e00ff */
[----:B------:R-:W-:Y:S02]  /*0750*/  IADD3 R8, P4, PT, R4, R7, RZ ;  /* 0x0000000704087210 */ /* 0x000fe40007f9e0ff */
[----:B-1----:R-:W-:-:S05]  /*0760*/  SEL R5, R5, RZ, P2 ;  /* 0x000000ff05057207 */ /* 0x002fca0001000000 */
[----:B------:R-:W-:Y:S01]  /*0770*/  IMAD.X R9, R5, 0x1, R6, P4 ;  /* 0x0000000105097824 */ /* 0x000fe200020e0606 */
[----:B------:R-:W-:-:S04]  /*0780*/  ISETP.GE.U32.AND P4, PT, R37, 0x20, PT ;  /* 0x000000202500780c */ /* 0x000fc80003f86070 */
[----:B------:R-:W-:Y:S01]  /*0790*/  @!P3 STS.64 [R18], R8 ;  /* 0x000000081200b388 */ /* 0x000fe20000000a00 */
[----:B------:R-:W-:Y:S01]  /*07a0*/  BAR.SYNC.DEFER_BLOCKING 0x0 ;  /* 0x0000000000007b1d */ /* 0x000fe20000010000 */
[----:B------:R-:W-:-:S07]  /*07b0*/  ISETP.NE.AND P3, PT, R10, 0x3, PT ;  /* 0x000000030a00780c */ /* 0x000fce0003f65270 */
[----:B------:R-:W-:Y:S01]  /*07c0*/  @P4 ISETP.NE.AND P2, PT, R19, RZ, PT ;  /* 0x000000ff1300420c */ /* 0x000fe20003f45270 */
[----:B------:R-:W-:Y:S04]  /*07d0*/  SHFL.UP PT, R18, R8, 0x1, RZ ;  /* 0x0420000008127989 */ /* 0x000fe800000e00ff */
[----:B------:R0:W-:Y:S02]  /*07e0*/  SHFL.UP PT, R31, R9, 0x1, RZ ;  /* 0x04200000091f7989 */ /* 0x0001e400000e00ff */
[----:B0-----:R-:W-:Y:S02]  /*07f0*/  CS2R R8, SRZ ;  /* 0x0000000000087805 */ /* 0x001fe4000001ff00 */
[----:B------:R-:W-:Y:S04]  /*0800*/  LDS.64 R4, [UR4] ;  /* 0x00000004ff047984 */ /* 0x000fe80008000a00 */
[----:B------:R-:W0:Y:S04]  /*0810*/  LDS.64 R6, [UR4+0x10] ;  /* 0x00001004ff067984 */ /* 0x000e280008000a00 */
[----:B------:R-:W1:Y:S04]  /*0820*/  LDS.64 R10, [UR4+0x20] ;  /* 0x00002004ff0a7984 */ /* 0x000e680008000a00 */
[----:B------:R-:W2:Y:S04]  /*0830*/  LDS.64 R14, [UR4+0x30] ;  /* 0x00003004ff0e7984 */ /* 0x000ea80008000a00 */
[----:B------:R-:W-:Y:S04]  /*0840*/  LDS R16, [UR4+0x8] ;  /* 0x00000804ff107984 */ /* 0x000fe80008000800 */
[----:B------:R-:W-:Y:S04]  /*0850*/  @!P5 LDS R16, [UR4+0x18] ;  /* 0x00001804ff10d984 */ /* 0x000fe80008000800 */
[----:B------:R-:W3:Y:S01]  /*0860*/  @!P3 LDS R16, [UR4+0x28] ;  /* 0x00002804ff10b984 */ /* 0x000ee20008000800 */
[----:B0-----:R-:W-:-:S04]  /*0870*/  IADD3 R33, P6, PT, R4, R6, RZ ;  /* 0x0000000604217210 */ /* 0x001fc80007fde0ff */
[----:B------:R-:W-:Y:S01]  /*0880*/  SEL R6, R33, R4, !P5 ;  /* 0x0000000421067207 */ /* 0x000fe20006800000 */
[----:B------:R-:W-:Y:S01]  /*0890*/  IMAD.X R35, R5, 0x1, R7, P6 ;  /* 0x0000000105237824 */ /* 0x000fe200030e0607 */
[----:B-1----:R-:W-:Y:S02]  /*08a0*/  IADD3 R19, P6, PT, R10, R33, RZ ;  /* 0x000000210a137210 */ /* 0x002fe40007fde0ff */
[----:B------:R-:W-:Y:S02]  /*08b0*/  @P4 SEL R4, R18, RZ, P2 ;  /* 0x000000ff12044207 */ /* 0x000fe40001000000 */
[----:B------:R-:W-:Y:S01]  /*08c0*/  SEL R7, R19, R6, !P3 ;  /* 0x0000000613077207 */ /* 0x000fe20005800000 */
[----:B------:R-:W-:Y:S01]  /*08d0*/  IMAD.X R11, R11, 0x1, R35, P6 ;  /* 0x000000010b0b7824 */ /* 0x000fe200030e0623 */
[----:B------:R-:W-:Y:S02]  /*08e0*/  SEL R6, R35, R5, !P5 ;  /* 0x0000000523067207 */ /* 0x000fe40006800000 */
[----:B------:R-:W-:-:S02]  /*08f0*/  @P4 IADD3 R18, P5, PT, R4, R7, RZ ;  /* 0x0000000704124210 */ /* 0x000fc40007fbe0ff */
[----:B------:R-:W-:Y:S02]  /*0900*/  @P4 SEL R4, R31, RZ, P2 ;  /* 0x000000ff1f044207 */ /* 0x000fe40001000000 */
[----:B------:R-:W-:Y:S02]  /*0910*/  SEL R5, R11, R6, !P3 ;  /* 0x000000060b057207 */ /* 0x000fe40005800000 */
[----:B--2---:R-:W-:Y:S01]  /*0920*/  IADD3 R6, P3, PT, R14, R19, RZ ;  /* 0x000000130e067210 */ /* 0x004fe20007f7e0ff */
[----:B------:R-:W-:Y:S01]  /*0930*/  IMAD.MOV.U32 R19, RZ, RZ, R18 ;  /* 0x000000ffff137224 */ /* 0x000fe200078e0012 */
[----:B---3--:R-:W-:Y:S01]  /*0940*/  @P4 FSEL R29, R16, R29, !P2 ;  /* 0x0000001d101d4208 */ /* 0x008fe20005000000 */
[----:B------:R-:W-:Y:S02]  /*0950*/  @P4 IMAD.X R31, R4, 0x1, R5, P5 ;  /* 0x00000001041f4824 */ /* 0x000fe400028e0605 */
[----:B------:R-:W-:Y:S02]  /*0960*/  IMAD.X R7, R15, 0x1, R11, P3 ;  /* 0x000000010f077824 */ /* 0x000fe400018e060b */
[----:B------:R-:W-:Y:S01]  /*0970*/  IMAD.MOV.U32 R14, RZ, RZ, R31 ;  /* 0x000000ffff0e7224 */ /* 0x000fe200078e001f */
[----:B------:R-:W-:Y:S06]  /*0980*/  @P1 BRA `(.L_x_767) ;  /* 0x0000001000d01947 */ /* 0x000fec0003800000 */
[----:B------:R-:W0:Y:S01]  /*0990*/  LDS R4, [UR4+0x38] ;  /* 0x00003804ff047984 */ /* 0x000e220008000800 */
[----:B------:R-:W0:Y:S01]  /*09a0*/  LDC.64 R10, c[0x0][0x3a8] ;  /* 0x0000ea00ff0a7b82 */ /* 0x000e220000000a00 */
[----:B------:R-:W-:Y:S01]  /*09b0*/  IMAD.MOV.U32 R5, RZ, RZ, 0x65 ;  /* 0x00000065ff057424 */ /* 0x000fe200078e00ff */
[----:B------:R-:W-:Y:S01]  /*09c0*/  CS2R R8, SRZ ;  /* 0x0000000000087805 */ /* 0x000fe2000001ff00 */
[----:B------:R-:W-:Y:S02]  /*09d0*/  IMAD.MOV.U32 R18, RZ, RZ, RZ ;  /* 0x000000ffff127224 */ /* 0x000fe400078e00ff */
[----:B------:R-:W-:Y:S01]  /*09e0*/  IMAD.MOV.U32 R31, RZ, RZ, RZ ;  /* 0x000000ffff1f7224 */ /* 0x000fe200078e00ff */
[----:B0-----:R0:W-:Y:S01]  /*09f0*/  ST.E.128.STRONG.GPU desc[UR8][R10.64+0x200], R4 ;  /* 0x000200040a007985 */ /* 0x0011e2000c10fd08 */
[----:B------:R-:W-:Y:S05]  /*0a00*/  BRA `(.L_x_767) ;  /* 0x0000001000b07947 */ /* 0x000fea0003800000 */
.L_x_766:
[----:B------:R-:W-:Y:S01]  /*0a10*/  IADD3 R5, P2, P3, R2, R0, R3 ;  /* 0x0000000002057210 */ /* 0x000fe20007b5e003 */
[----:B------:R-:W0:Y:S03]  /*0a20*/  S2R R39, SR_LANEID ;  /* 0x0000000000277919 */ /* 0x000e260000000000 */
[----:B------:R-:W-:Y:S02]  /*0a30*/  IADD3 R7, P4, P5, R34, R5, R32 ;  /* 0x0000000522077210 */ /* 0x000fe40007d9e020 */
[----:B------:R-:W-:Y:S02]  /*0a40*/  IADD3.X R5, PT, PT, RZ, RZ, RZ, P2, P3 ;  /* 0x000000ffff057210 */ /* 0x000fe400017e64ff */
[----:B------:R-:W-:Y:S02]  /*0a50*/  IADD3 R7, P2, PT, R7, R4, RZ ;  /* 0x0000000407077210 */ /* 0x000fe40007f5e0ff */
[----:B------:R-:W-:-:S03]  /*0a60*/  IADD3.X R5, PT, PT, RZ, R5, RZ, P4, P5 ;  /* 0x00000005ff057210 */ /* 0x000fc600027ea4ff */
[----:B------:R-:W1:Y:S02]  /*0a70*/  SHFL.UP PT, R4, R7, 0x1, RZ ;  /* 0x0420000007047989 */ /* 0x000e6400000e00ff */
[----:B------:R-:W-:-:S05]  /*0a80*/  IMAD.X R6, RZ, RZ, R5, P2 ;  /* 0x000000ffff067224 */ /* 0x000fca00010e0605 */
[----:B------:R-:W2:Y:S01]  /*0a90*/  SHFL.UP PT, R5, R6, 0x1, RZ ;  /* 0x0420000006057989 */ /* 0x000ea200000e00ff */
[C---:B0-----:R-:W-:Y:S02]  /*0aa0*/  ISETP.GE.AND P3, PT, R39.reuse, 0x1, PT ;  /* 0x000000012700780c */ /* 0x041fe40003f66270 */
[----:B------:R-:W-:Y:S02]  /*0ab0*/  ISETP.NE.AND P4, PT, R39, 0x1f, PT ;  /* 0x0000001f2700780c */ /* 0x000fe40003f85270 */
        /* <DEDUP_REMOVED lines=30> */
[----:B------:R-:W-:Y:S02]  /*0ca0*/  SHF.R.U32.HI R4, RZ, 0x5, R37 ;  /* 0x00000005ff047819 */ /* 0x000fe40000011625 */
[----:B-1----:R-:W-:Y:S02]  /*0cb0*/  SEL R5, R5, RZ, P3 ;  /* 0x000000ff05057207 */ /* 0x002fe40001800000 */
[C---:B------:R-:W-:Y:S02]  /*0cc0*/  @!P4 LEA R18, R4.reuse, UR4, 0x4 ;  /* 0x000000040412cc11 */ /* 0x040fe4000f8e20ff */
[C---:B------:R-:W-:Y:S01]  /*0cd0*/  ISETP.NE.AND P3, PT, R4.reuse, 0x3, PT ;  /* 0x000000030400780c */ /* 0x040fe20003f65270 */
[----:B------:R-:W-:Y:S01]  /*0ce0*/  IMAD.X R15, R5, 0x1, R6, P2 ;  /* 0x00000001050f7824 */ /* 0x000fe200010e0606 */
[----:B------:R-:W-:Y:S01]  /*0cf0*/  ISETP.GE.U32.AND P2, PT, R37, 0x20, PT ;  /* 0x000000202500780c */ /* 0x000fe20003f46070 */
[----:B------:R-:W-:Y:S04]  /*0d00*/  @!P4 STS [R18+0x8], R29 ;  /* 0x0000081d1200c388 */ /* 0x000fe80000000800 */
[----:B------:R-:W-:Y:S01]  /*0d10*/  @!P4 STS.64 [R18], R14 ;  /* 0x0000000e1200c388 */ /* 0x000fe20000000a00 */
[----:B------:R-:W-:Y:S01]  /*0d20*/  BAR.SYNC.DEFER_BLOCKING 0x0 ;  /* 0x0000000000007b1d */ /* 0x000fe20000010000 */
[----:B------:R-:W-:-:S05]  /*0d30*/  ISETP.NE.AND P4, PT, R4, 0x2, PT ;  /* 0x000000020400780c */ /* 0x000fca0003f85270 */
[----:B------:R-:W-:Y:S04]  /*0d40*/  SHFL.UP PT, R18, R14, 0x1, RZ ;  /* 0x042000000e127989 */ /* 0x000fe800000e00ff */
[----:B------:R-:W-:Y:S04]  /*0d50*/  SHFL.UP PT, R31, R15, 0x1, RZ ;  /* 0x042000000f1f7989 */ /* 0x000fe800000e00ff */
[----:B------:R-:W-:Y:S04]  /*0d60*/  SHFL.UP PT, R29, R29, 0x1, RZ ;  /* 0x042000001d1d7989 */ /* 0x000fe800000e00ff */
        /* <DEDUP_REMOVED lines=11> */
[----:B------:R-:W-:Y:S02]  /*0e20*/  @P2 ISETP.NE.AND P5, PT, R39, RZ, PT ;  /* 0x000000ff2700220c */ /* 0x000fe40003fa5270 */
[----:B------:R-:W-:Y:S01]  /*0e30*/  SEL R8, R33, R7, !P4 ;  /* 0x0000000721087207 */ /* 0x000fe20006000000 */
[----:B------:R-:W-:Y:S01]  /*0e40*/  IMAD.X R11, R11, 0x1, R33, P6 ;  /* 0x000000010b0b7824 */ /* 0x000fe200030e0621 */
[----:B------:R-:W-:Y:S02]  /*0e50*/  @P2 SEL R7, R18, RZ, P5 ;  /* 0x000000ff12072207 */ /* 0x000fe40002800000 */
[----:B------:R-:W-:-:S04]  /*0e60*/  SEL R6, R9, R6, !P3 ;  /* 0x0000000609067207 */ /* 0x000fc80005800000 */
[----:B------:R-:W-:Y:S02]  /*0e70*/  @P2 IADD3 R18, P4, PT, R6, R7, RZ ;  /* 0x0000000706122210 */ /* 0x000fe40007f9e0ff */
[----:B------:R-:W-:Y:S02]  /*0e80*/  SEL R6, R11, R8, !P3 ;  /* 0x000000080b067207 */ /* 0x000fe40005800000 */
[----:B--2---:R-:W-:Y:S02]  /*0e90*/  IADD3 R36, P3, PT, R4, R9, RZ ;  /* 0x0000000904247210 */ /* 0x004fe40007f7e0ff */
[----:B------:R-:W-:Y:S02]  /*0ea0*/  @P2 SEL R7, R31, RZ, P5 ;  /* 0x000000ff1f072207 */ /* 0x000fe40002800000 */
[----:B---3--:R-:W-:Y:S01]  /*0eb0*/  @P2 FSEL R29, R30, R29, !P5 ;  /* 0x0000001d1e1d2208 */ /* 0x008fe20006800000 */
[----:B------:R-:W-:Y:S02]  /*0ec0*/  IMAD.X R35, R5, 0x1, R11, P3 ;  /* 0x0000000105237824 */ /* 0x000fe400018e060b */
[----:B------:R-:W-:Y:S01]  /*0ed0*/  @P2 IMAD.X R31, R6, 0x1, R7, P4 ;  /* 0x00000001061f2824 */ /* 0x000fe200020e0607 */
[----:B------:R-:W-:Y:S06]  /*0ee0*/  @P2 BRA `(.L_x_768) ;  /* 0x0000000c00402947 */ /* 0x000fec0003800000 */
[----:B------:R-:W0:Y:S01]  /*0ef0*/  LDS R33, [UR4+0x38] ;  /* 0x00003804ff217984 */ /* 0x000e220008000800 */
[----:B------:R-:W1:Y:S01]  /*0f00*/  LDC.64 R8, c[0x0][0x3a8] ;  /* 0x0000ea00ff087b82 */ /* 0x000e620000000a00 */
[----:B------:R-:W2:Y:S01]  /*0f10*/  LDCU UR5, c[0x0][0x370] ;  /* 0x00006e00ff0577ac */ /* 0x000ea20008000800 */
[----:B------:R-:W-:Y:S01]  /*0f20*/  @!P1 IMAD.MOV.U32 R6, RZ, RZ, R36 ;  /* 0x000000ffff069224 */ /* 0x000fe200078e0024 */
[----:B------:R-:W-:Y:S01]  /*0f30*/  LOP3.LUT R11, RZ, R37, RZ, 0x33, !PT ;  /* 0x00000025ff0b7212 */ /* 0x000fe200078e33ff */
[----:B------:R-:W-:Y:S02]  /*0f40*/  @!P1 IMAD.MOV.U32 R7, RZ, RZ, R35 ;  /* 0x000000ffff079224 */ /* 0x000fe400078e0023 */
[----:B------:R-:W-:-:S03]  /*0f50*/  @!P1 IMAD.MOV.U32 R5, RZ, RZ, 0x64 ;  /* 0x00000064ff059424 */ /* 0x000fc600078e00ff */
[----:B------:R3:W-:Y:S01]  /*0f60*/  @!P1 STS.64 [UR4+0x88], R6 ;  /* 0x00008806ff009988 */ /* 0x0007e20008000a04 */
[----:B--2---:R-:W-:Y:S01]  /*0f70*/  UISETP.GT.U32.AND UP0, UPT, UR5, 0x1f3, UPT ;  /* 0x000001f30500788c */ /* 0x004fe2000bf04070 */
[----:B-1----:R-:W-:-:S04]  /*0f80*/  IMAD.WIDE R40, R16, 0x10, R8 ;  /* 0x0000001010287825 */ /* 0x002fc800078e0208 */
[----:B------:R-:W-:Y:S02]  /*0f90*/  IMAD.IADD R16, R16, 0x1, R11 ;  /* 0x0000000110107824 */ /* 0x000fe400078e020b */
[----:B0-----:R-:W-:Y:S01]  /*0fa0*/  @!P1 IMAD.MOV.U32 R4, RZ, RZ, R33 ;  /* 0x000000ffff049224 */ /* 0x001fe200078e0021 */
[----:B------:R3:W-:Y:S04]  /*0fb0*/  @!P1 STS [UR4+0x90], R33 ;  /* 0x00009021ff009988 */ /* 0x0007e80008000804 */
[----:B------:R3:W-:Y:S01]  /*0fc0*/  @!P1 ST.E.128.STRONG.GPU desc[UR8][R40.64+0x200], R4 ;  /* 0x0002000428009985 */ /* 0x0007e2000c10fd08 */
[----:B------:R-:W-:Y:S05]  /*0fd0*/  BRA.U UP0, `(.L_x_769) ;  /* 0x0000000100087547 */ /* 0x000fea000b800000 */
[----:B------:R0:W-:Y:S06]  /*0fe0*/  MEMBAR.SC.CTA ;  /* 0x0000000000007992 */ /* 0x0001ec0000000000 */
[----:B0-----:R-:W-:Y:S05]  /*0ff0*/  BRA `(.L_x_770) ;  /* 0x0000000000087947 */ /* 0x001fea0003800000 */
.L_x_769:
[----:B------:R-:W-:Y:S05]  /*1000*/  NANOSLEEP 0x1c2 ;  /* 0x000001c20000795d */ /* 0x000fea0003800000 */
[----:B------:R-:W-:Y:S01]  /*1010*/  NOP ;  /* 0x0000000000007918 */ /* 0x000fe20000000000 */
.L_x_770:
[----:B------:R-:W-:-:S07]  /*1020*/  IMAD.WIDE R8, R16, 0x10, R8 ;  /* 0x0000001010087825 */ /* 0x000fce00078e0208 */
.L_x_772:
[----:B---3--:R-:W2:Y:S01]  /*1030*/  LD.E.128.STRONG.GPU R4, desc[UR8][R8.64+0x200] ;  /* 0x0002000808047980 */ /* 0x008ea2000c10fd00 */
[----:B------:R-:W-:Y:S05]  /*1040*/  YIELD ;  /* 0x0000000000007946 */ /* 0x000fea0003800000 */
[----:B------:R-:W-:Y:S01]  /*1050*/  UMOV UR5, 0xffffffff ;  /* 0xffffffff00057882 */ /* 0x000fe20000000000 */
[----:B--2---:R-:W-:Y:S02]  /*1060*/  ISETP.NE.AND P5, PT, R5, 0x63, PT ;  /* 0x000000630500780c */ /* 0x004fe40003fa5270 */
[----:B------:R-:W-:Y:S11]  /*1070*/  BRA.DIV UR5, `(.L_x_771) ;  /* 0x0000004605a47947 */ /* 0x000ff6000b800000 */
[----:B------:R-:W-:-:S13]  /*1080*/  VOTE.ANY P5, !P5 ;  /* 0x0000000000ff7806 */ /* 0x000fda00068a0100 */
.L_x_895:
[----:B------:R-:W-:Y:S05]  /*1090*/  @P5 BRA `(.L_x_772) ;  /* 0xfffffffc00e45947 */ /* 0x000fea000383ffff */
[----:B------:R-:W-:Y:S01]  /*10a0*/  UMOV UR5, 0xffffffff ;  /* 0xffffffff00057882 */ /* 0x000fe20000000000 */
[----:B------:R-:W-:Y:S01]  /*10b0*/  ISETP.NE.AND P5, PT, R5, 0x65, PT ;  /* 0x000000650500780c */ /* 0x000fe20003fa5270 */
[----:B------:R-:W-:Y:S02]  /*10c0*/  IMAD.MOV.U32 R37, RZ, RZ, R6 ;  /* 0x000000ffff257224 */ /* 0x000fe400078e0006 */
[----:B------:R-:W-:Y:S01]  /*10d0*/  IMAD.MOV.U32 R38, RZ, RZ, R7 ;  /* 0x000000ffff267224 */ /* 0x000fe200078e0007 */
[----:B------:R-:W-:Y:S09]  /*10e0*/  BRA.DIV UR5, `(.L_x_773) ;  /* 0x0000004605a87947 */ /* 0x000ff2000b800000 */
[----:B------:R-:W0:Y:S01]  /*10f0*/  S2R R44, SR_GEMASK ;  /* 0x00000000002c7919 */ /* 0x000e220000003c00 */
[----:B------:R-:W-:-:S04]  /*1100*/  VOTE.ANY R30, PT, !P5 ;  /* 0x00000000001e7806 */ /* 0x000fc800068e0100 */
[----:B0-----:R-:W-:-:S05]  /*1110*/  LOP3.LUT R30, R30, 0x80000000, R44, 0xec, !PT ;  /* 0x800000001e1e7812 */ /* 0x001fca00078eec2c */
[----:B------:R-:W-:-:S05]  /*1120*/  VIADD R7, R30, 0xffffffff ;  /* 0xffffffff1e077836 */ /* 0x000fca0000000000 */
[----:B------:R-:W-:-:S04]  /*1130*/  LOP3.LUT R7, R30, R7, RZ, 0xc, !PT ;  /* 0x000000071e077212 */ /* 0x000fc800078e0cff */
[----:B------:R-:W0:Y:S02]  /*1140*/  POPC R19, R7 ;  /* 0x0000000700137309 */ /* 0x000e240000000000 */
[----:B0-----:R0:W1:Y:S04]  /*1150*/  SHFL.DOWN PT, R6, R37, 0x1, R19 ;  /* 0x0820000025067989 */ /* 0x00106800000e0013 */
[----:B------:R0:W2:Y:S02]  /*1160*/  SHFL.DOWN PT, R9, R38, 0x1, R19 ;  /* 0x0820000026097989 */ /* 0x0000a400000e0013 */
.L_x_900:
[----:B------:R-:W-:Y:S01]  /*1170*/  ISETP.GE.AND P2, PT, R39, R19, PT ;  /* 0x000000132700720c */ /* 0x000fe20003f46270 */
[----:B------:R-:W-:-:S12]  /*1180*/  UMOV UR5, 0xffffffff ;  /* 0xffffffff00057882 */ /* 0x000fd80000000000 */
[----:B01----:R-:W-:Y:S01]  /*1190*/  @!P2 IADD3 R37, P3, PT, R6, R37, RZ ;  /* 0x000000250625a210 */ /* 0x003fe20007f7e0ff */
[----:B------:R-:W-:-:S12]  /*11a0*/  BRA.DIV UR5, `(.L_x_774) ;  /* 0x0000004605e07947 */ /* 0x000fd8000b800000 */
.L_x_903:
[----:B------:R-:W-:-:S03]  /*11b0*/  UMOV UR5, 0xffffffff ;  /* 0xffffffff00057882 */ /* 0x000fc60000000000 */
[----:B------:R-:W-:Y:S05]  /*11c0*/  BRA.DIV UR5, `(.L_x_775) ;  /* 0x0000004605fc7947 */ /* 0x000fea000b800000 */
.L_x_906:
[----:B------:R-:W-:Y:S01]  /*11d0*/  UMOV UR5, 0xffffffff ;  /* 0xffffffff00057882 */ /* 0x000fe20000000000 */
[----:B--2---:R-:W-:Y:S02]  /*11e0*/  @!P2 IMAD.X R38, R9, 0x1, R38, P3 ;  /* 0x000000010926a824 */ /* 0x004fe400018e0626 */
[----:B------:R-:W-:Y:S05]  /*11f0*/  BRA.DIV UR5, `(.L_x_776) ;  /* 0x0000004a05107947 */ /* 0x000fea000b800000 */
[----:B------:R0:W1:Y:S04]  /*1200*/  SHFL.DOWN PT, R6, R37, 0x2, R19 ;  /* 0x0840000025067989 */ /* 0x00006800000e0013 */
[----:B------:R0:W2:Y:S02]  /*1210*/  SHFL.DOWN PT, R7, R38, 0x2, R19 ;  /* 0x0840000026077989 */ /* 0x0000a400000e0013 */
.L_x_910:
[----:B------:R-:W-:Y:S01]  /*1220*/  VIADD R8, R39, 0x2 ;  /* 0x0000000227087836 */ /* 0x000fe20000000000 */
[----:B------:R-:W-:-:S04]  /*1230*/  UMOV UR5, 0xffffffff ;  /* 0xffffffff00057882 */ /* 0x000fc80000000000 */
[----:B------:R-:W-:-:S13]  /*1240*/  ISETP.GT.AND P2, PT, R8, R19, PT ;  /* 0x000000130800720c */ /* 0x000fda0003f44270 */
[----:B01----:R-:W-:Y:S01]  /*1250*/  @!P2 IADD3 R37, P3, PT, R6, R37, RZ ;  /* 0x000000250625a210 */ /* 0x003fe20007f7e0ff */
[----:B------:R-:W-:-:S12]  /*1260*/  BRA.DIV UR5, `(.L_x_777) ;  /* 0x0000004a05387947 */ /* 0x000fd8000b800000 */
.L_x_913:
[----:B------:R-:W-:-:S03]  /*1270*/  UMOV UR5, 0xffffffff ;  /* 0xffffffff00057882 */ /* 0x000fc60000000000 */
[----:B------:R-:W-:Y:S05]  /*1280*/  BRA.DIV UR5, `(.L_x_778) ;  /* 0x0000004a05547947 */ /* 0x000fea000b800000 */
.L_x_916:
[----:B------:R-:W-:Y:S01]  /*1290*/  UMOV UR5, 0xffffffff ;  /* 0xffffffff00057882 */ /* 0x000fe20000000000 */
[----:B--2---:R-:W-:Y:S02]  /*12a0*/  @!P2 IMAD.X R38, R7, 0x1, R38, P3 ;  /* 0x000000010726a824 */ /* 0x004fe400018e0626 */
[----:B------:R-:W-:Y:S05]  /*12b0*/  BRA.DIV UR5, `(.L_x_779) ;  /* 0x0000004a05687947 */ /* 0x000fea000b800000 */
[----:B------:R0:W1:Y:S04]  /*12c0*/  SHFL.DOWN PT, R6, R37, 0x4, R19 ;  /* 0x0880000025067989 */ /* 0x00006800000e0013 */
[----:B------:R0:W2:Y:S02]  /*12d0*/  SHFL.DOWN PT, R7, R38, 0x4, R19 ;  /* 0x0880000026077989 */ /* 0x0000a400000e0013 */
.L_x_920:
[----:B------:R-:W-:Y:S01]  /*12e0*/  VIADD R8, R39, 0x4 ;  /* 0x0000000427087836 */ /* 0x000fe20000000000 */
[----:B------:R-:W-:-:S04]  /*12f0*/  UMOV UR5, 0xffffffff ;  /* 0xffffffff00057882 */ /* 0x000fc80000000000 */
[----:B------:R-:W-:-:S13]  /*1300*/  ISETP.GT.AND P2, PT, R8, R19, PT ;  /* 0x000000130800720c */ /* 0x000fda0003f44270 */
[----:B01----:R-:W-:Y:S01]  /*1310*/  @!P2 IADD3 R37, P3, PT, R6, R37, RZ ;  /* 0x000000250625a210 */ /* 0x003fe20007f7e0ff */
[----:B------:R-:W-:-:S12]  /*1320*/  BRA.DIV UR5, `(.L_x_780) ;  /* 0x0000004a05907947 */ /* 0x000fd8000b800000 */
.L_x_923:
[----:B------:R-:W-:-:S03]  /*1330*/  UMOV UR5, 0xffffffff ;  /* 0xffffffff00057882 */ /* 0x000fc60000000000 */
[----:B------:R-:W-:Y:S05]  /*1340*/  BRA.DIV UR5, `(.L_x_781) ;  /* 0x0000004a05ac7947 */ /* 0x000fea000b800000 */
.L_x_926:
[----:B------:R-:W-:Y:S01]  /*1350*/  UMOV UR5, 0xffffffff ;  /* 0xffffffff00057882 */ /* 0x000fe20000000000 */
[----:B--2---:R-:W-:Y:S02]  /*1360*/  @!P2 IMAD.X R38, R7, 0x1, R38, P3 ;  /* 0x000000010726a824 */ /* 0x004fe400018e0626 */
[----:B------:R-:W-:Y:S05]  /*1370*/  BRA.DIV UR5, `(.L_x_782) ;  /* 0x0000004a05c07947 */ /* 0x000fea000b800000 */
[----:B------:R0:W1:Y:S04]  /*1380*/  SHFL.DOWN PT, R6, R37, 0x8, R19 ;  /* 0x0900000025067989 */ /* 0x00006800000e0013 */
[----:B------:R0:W2:Y:S02]  /*1390*/  SHFL.DOWN PT, R7, R38, 0x8, R19 ;  /* 0x0900000026077989 */ /* 0x0000a400000e0013 */
.L_x_930:
[----:B------:R-:W-:Y:S01]  /*13a0*/  VIADD R45, R39, 0x8 ;  /* 0x00000008272d7836 */ /* 0x000fe20000000000 */
[----:B------:R-:W-:-:S04]  /*13b0*/  UMOV UR5, 0xffffffff ;  /* 0xffffffff00057882 */ /* 0x000fc80000000000 */
[----:B------:R-:W-:-:S13]  /*13c0*/  ISETP.GT.AND P2, PT, R45, R19, PT ;  /* 0x000000132d00720c */ /* 0x000fda0003f44270 */
[----:B01----:R-:W-:Y:S01]  /*13d0*/  @!P2 IADD3 R37, P3, PT, R6, R37, RZ ;  /* 0x000000250625a210 */ /* 0x003fe20007f7e0ff */
[----:B------:R-:W-:-:S12]  /*13e0*/  BRA.DIV UR5, `(.L_x_783) ;  /* 0x0000004a05e87947 */ /* 0x000fd8000b800000 */
.L_x_933:
[----:B------:R-:W-:-:S03]  /*13f0*/  UMOV UR5, 0xffffffff ;  /* 0xffffffff00057882 */ /* 0x000fc60000000000 */
[----:B------:R-:W-:Y:S05]  /*1400*/  BRA.DIV UR5, `(.L_x_784) ;  /* 0x0000004e05047947 */ /* 0x000fea000b800000 */
.L_x_936:
[----:B------:R-:W-:Y:S01]  /*1410*/  UMOV UR5, 0xffffffff ;  /* 0xffffffff00057882 */ /* 0x000fe20000000000 */
[----:B--2---:R-:W-:Y:S02]  /*1420*/  @!P2 IMAD.X R38, R7, 0x1, R38, P3 ;  /* 0x000000010726a824 */ /* 0x004fe400018e0626 */
[----:B------:R-:W-:Y:S05]  /*1430*/  BRA.DIV UR5, `(.L_x_785) ;  /* 0x0000004e05187947 */ /* 0x000fea000b800000 */
[----:B------:R0:W1:Y:S04]  /*1440*/  SHFL.DOWN PT, R9, R37, 0x10, R19 ;  /* 0x0a00000025097989 */ /* 0x00006800000e0013 */
[----:B------:R0:W2:Y:S02]  /*1450*/  SHFL.DOWN PT, R8, R38, 0x10, R19 ;  /* 0x0a00000026087989 */ /* 0x0000a400000e0013 */
.L_x_940:
[----:B------:R-:W3:Y:S01]  /*1460*/  LDC.64 R6, c[0x0][0x3a8] ;  /* 0x0000ea00ff067b82 */ /* 0x000ee20000000a00 */
[----:B------:R-:W-:Y:S01]  /*1470*/  ISETP.NE.AND P2, PT, R5, 0x65, PT ;  /* 0x000000650500780c */ /* 0x000fe20003f45270 */
[----:B------:R-:W-:Y:S01]  /*1480*/  VIADD R5, R39, 0x10 ;  /* 0x0000001027057836 */ /* 0x000fe20000000000 */
[----:B------:R-:W-:-:S04]  /*1490*/  UMOV UR5, 0xffffffff ;  /* 0xffffffff00057882 */ /* 0x000fc80000000000 */
[----:B------:R-:W-:-:S13]  /*14a0*/  ISETP.GT.AND P3, PT, R5, R19, PT ;  /* 0x000000130500720c */ /* 0x000fda0003f64270 */
[----:B01----:R-:W-:Y:S02]  /*14b0*/  @!P3 IADD3 R37, P4, PT, R9, R37, RZ ;  /* 0x000000250925b210 */ /* 0x003fe40007f9e0ff */
[----:B---3--:R-:W-:Y:S01]  /*14c0*/  IADD3 R6, P6, PT, R6, 0x200, RZ ;  /* 0x0000020006067810 */ /* 0x008fe20007fde0ff */
[----:B------:R-:W-:-:S12]  /*14d0*/  BRA.DIV UR5, `(.L_x_786) ;  /* 0x0000004e05347947 */ /* 0x000fd8000b800000 */
.L_x_943:
[----:B------:R-:W-:-:S03]  /*14e0*/  UMOV UR5, 0xffffffff ;  /* 0xffffffff00057882 */ /* 0x000fc60000000000 */
[----:B------:R-:W-:Y:S05]  /*14f0*/  BRA.DIV UR5, `(.L_x_787) ;  /* 0x0000004e05507947 */ /* 0x000fea000b800000 */
.L_x_946:
[----:B------:R-:W-:Y:S01]  /*1500*/  UMOV UR5, 0xffffffff ;  /* 0xffffffff00057882 */ /* 0x000fe20000000000 */
[----:B--2---:R-:W-:Y:S02]  /*1510*/  @!P3 IMAD.X R38, R8, 0x1, R38, P4 ;  /* 0x000000010826b824 */ /* 0x004fe400020e0626 */
[----:B------:R-:W-:Y:S01]  /*1520*/  IMAD.X R7, RZ, RZ, R7, P6 ;  /* 0x000000ffff077224 */ /* 0x000fe200030e0607 */
[----:B------:R-:W-:Y:S06]  /*1530*/  BRA.DIV UR5, `(.L_x_788) ;  /* 0x0000004e05607947 */ /* 0x000fec000b800000 */
[----:B------:R-:W-:-:S13]  /*1540*/  VOTE.ALL P5, P2 ;  /* 0x0000000000ff7806 */ /* 0x000fda00010a0000 */
.L_x_949:
[----:B------:R-:W-:Y:S05]  /*1550*/  @!P5 BRA `(.L_x_789) ;  /* 0x00000004003cd947 */ /* 0x000fea0003800000 */
.L_x_808:
[----:B------:R-:W-:-:S07]  /*1560*/  IMAD.WIDE R14, R16, 0x10, R6 ;  /* 0x00000010100e7825 */ /* 0x000fce00078e0206 */
.L_x_791:
[----:B------:R-:W2:Y:S01]  /*1570*/  LD.E.128.STRONG.GPU R8, desc[UR8][R14.64+-0x200] ;  /* 0xfffe00080e087980 */ /* 0x000ea2000c10fd00 */
[----:B------:R-:W-:Y:S05]  /*1580*/  YIELD ;  /* 0x0000000000007946 */ /* 0x000fea0003800000 */
[----:B------:R-:W-:Y:S01]  /*1590*/  UMOV UR5, 0xffffffff ;  /* 0xffffffff00057882 */ /* 0x000fe20000000000 */
[----:B--2---:R-:W-:Y:S02]  /*15a0*/  ISETP.NE.AND P5, PT, R9, 0x63, PT ;  /* 0x000000630900780c */ /* 0x004fe40003fa5270 */
[----:B------:R-:W-:Y:S11]  /*15b0*/  BRA.DIV UR5, `(.L_x_790) ;  /* 0x0000004e05607947 */ /* 0x000ff6000b800000 */
[----:B------:R-:W-:-:S13]  /*15c0*/  VOTE.ANY P5, !P5 ;  /* 0x0000000000ff7806 */ /* 0x000fda00068a0100 */
.L_x_952:
[----:B------:R-:W-:Y:S05]  /*15d0*/  @P5 BRA `(.L_x_791) ;  /* 0xfffffffc00e45947 */ /* 0x000fea000383ffff */
[----:B------:R-:W-:Y:S01]  /*15e0*/  UMOV UR5, 0xffffffff ;  /* 0xffffffff00057882 */ /* 0x000fe20000000000 */
[----:B------:R-:W-:Y:S02]  /*15f0*/  ISETP.NE.AND P5, PT, R9, 0x65, PT ;  /* 0x000000650900780c */ /* 0x000fe40003fa5270 */
[----:B------:R-:W-:Y:S11]  /*1600*/  BRA.DIV UR5, `(.L_x_792) ;  /* 0x0000004e056c7947 */ /* 0x000ff6000b800000 */
[----:B------:R-:W-:-:S04]  /*1610*/  VOTE.ANY R30, PT, !P5 ;  /* 0x00000000001e7806 */ /* 0x000fc800068e0100 */
[----:B------:R-:W-:-:S05]  /*1620*/  LOP3.LUT R30, R30, 0x80000000, R44, 0xec, !PT ;  /* 0x800000001e1e7812 */ /* 0x000fca00078eec2c */
[----:B------:R-:W-:-:S05]  /*1630*/  VIADD R15, R30, 0xffffffff ;  /* 0xffffffff1e0f7836 */ /* 0x000fca0000000000 */
[----:B------:R-:W-:-:S04]  /*1640*/  LOP3.LUT R15, R30, R15, RZ, 0xc, !PT ;  /* 0x0000000f1e0f7212 */ /* 0x000fc800078e0cff */
[----:B------:R-:W0:Y:S02]  /*1650*/  POPC R19, R15 ;  /* 0x0000000f00137309 */ /* 0x000e240000000000 */
[----:B0-----:R0:W1:Y:S04]  /*1660*/  SHFL.DOWN PT, R42, R10, 0x1, R19 ;  /* 0x082000000a2a7989 */ /* 0x00106800000e0013 */
[----:B------:R0:W2:Y:S02]  /*1670*/  SHFL.DOWN PT, R43, R11, 0x1, R19 ;  /* 0x082000000b2b7989 */ /* 0x0000a400000e0013 */
.L_x_957:
[----:B------:R-:W-:-:S03]  /*1680*/  UMOV UR5, 0xffffffff ;  /* 0xffffffff00057882 */ /* 0x000fc60000000000 */
[----:B------:R-:W-:Y:S05]  /*1690*/  BRA.DIV UR5, `(.L_x_793) ;  /* 0x0000004e05ac7947 */ /* 0x000fea000b800000 */
.L_x_960:
[----:B------:R-:W-:-:S03]  /*16a0*/  UMOV UR5, 0xffffffff ;  /* 0xffffffff00057882 */ /* 0x000fc60000000000 */
[----:B------:R-:W-:Y:S05]  /*16b0*/  BRA.DIV UR5, `(.L_x_794) ;  /* 0x0000004e05c87947 */ /* 0x000fea000b800000 */
.L_x_963:
[----:B------:R-:W-:Y:S01]  /*16c0*/  ISETP.GE.AND P2, PT, R39, R19, PT ;  /* 0x000000132700720c */ /* 0x000fe20003f46270 */
[----:B------:R-:W-:-:S12]  /*16d0*/  UMOV UR5, 0xffffffff ;  /* 0xffffffff00057882 */ /* 0x000fd80000000000 */
[----:B01----:R-:W-:-:S05]  /*16e0*/  @!P2 IADD3 R10, P3, PT, R42, R10, RZ ;  /* 0x0000000a2a0aa210 */ /* 0x003fca0007f7e0ff */
[----:B--2---:R-:W-:Y:S01]  /*16f0*/  @!P2 IMAD.X R11, R43, 0x1, R11, P3 ;  /* 0x000000012b0ba824 */ /* 0x004fe200018e060b */
[----:B------:R-:W-:Y:S07]  /*1700*/  BRA.DIV UR5, `(.L_x_795) ;  /* 0x0000004e05d47947 */ /* 0x000fee000b800000 */
[----:B------:R0:W1:Y:S04]  /*1710*/  SHFL.DOWN PT, R42, R10, 0x2, R19 ;  /* 0x084000000a2a7989 */ /* 0x00006800000e0013 */
[----:B------:R0:W2:Y:S02]  /*1720*/  SHFL.DOWN PT, R43, R11, 0x2, R19 ;  /* 0x084000000b2b7989 */ /* 0x0000a400000e0013 */
.L_x_967:
[----:B------:R-:W-:-:S03]  /*1730*/  UMOV UR5, 0xffffffff ;  /* 0xffffffff00057882 */ /* 0x000fc60000000000 */
[----:B------:R-:W-:Y:S05]  /*1740*/  BRA.DIV UR5, `(.L_x_796) ;  /* 0x0000005205087947 */ /* 0x000fea000b800000 */
.L_x_970:
[----:B------:R-:W-:-:S03]  /*1750*/  UMOV UR5, 0xffffffff ;  /* 0xffffffff00057882 */ /* 0x000fc60000000000 */
[----:B------:R-:W-:Y:S05]  /*1760*/  BRA.DIV UR5, `(.L_x_797) ;  /* 0x0000005205247947 */ /* 0x000fea000b800000 */
.L_x_973:
[----:B------:R-:W-:Y:S01]  /*1770*/  VIADD R14, R39, 0x2 ;  /* 0x00000002270e7836 */ /* 0x000fe20000000000 */
[----:B------:R-:W-:-:S04]  /*1780*/  UMOV UR5, 0xffffffff ;  /* 0xffffffff00057882 */ /* 0x000fc80000000000 */
[----:B------:R-:W-:-:S13]  /*1790*/  ISETP.GT.AND P2, PT, R14, R19, PT ;  /* 0x000000130e00720c */ /* 0x000fda0003f44270 */
[----:B01----:R-:W-:-:S05]  /*17a0*/  @!P2 IADD3 R10, P3, PT, R42, R10, RZ ;  /* 0x0000000a2a0aa210 */ /* 0x003fca0007f7e0ff */
[----:B--2---:R-:W-:Y:S01]  /*17b0*/  @!P2 IMAD.X R11, R43, 0x1, R11, P3 ;  /* 0x000000012b0ba824 */ /* 0x004fe200018e060b */
[----:B------:R-:W-:Y:S07]  /*17c0*/  BRA.DIV UR5, `(.L_x_798) ;  /* 0x00000052052c7947 */ /* 0x000fee000b800000 */
[----:B------:R0:W1:Y:S04]  /*17d0*/  SHFL.DOWN PT, R42, R10, 0x4, R19 ;  /* 0x088000000a2a7989 */ /* 0x00006800000e0013 */
[----:B------:R0:W2:Y:S02]  /*17e0*/  SHFL.DOWN PT, R43, R11, 0x4, R19 ;  /* 0x088000000b2b7989 */ /* 0x0000a400000e0013 */
.L_x_977:
[----:B------:R-:W-:-:S03]  /*17f0*/  UMOV UR5, 0xffffffff ;  /* 0xffffffff00057882 */ /* 0x000fc60000000000 */
[----:B------:R-:W-:Y:S05]  /*1800*/  BRA.DIV UR5, `(.L_x_799) ;  /* 0x0000005205607947 */ /* 0x000fea000b800000 */
.L_x_980:
[----:B------:R-:W-:-:S03]  /*1810*/  UMOV UR5, 0xffffffff ;  /* 0xffffffff00057882 */ /* 0x000fc60000000000 */
[----:B------:R-:W-:Y:S05]  /*1820*/  BRA.DIV UR5, `(.L_x_800) ;  /* 0x00000052057c7947 */ /* 0x000fea000b800000 */
.L_x_983:
        /* <DEDUP_REMOVED lines=8> */
.L_x_987:
[----:B------:R-:W-:-:S03]  /*18b0*/  UMOV UR5, 0xffffffff ;  /* 0xffffffff00057882 */ /* 0x000fc60000000000 */
[----:B------:R-:W-:Y:S05]  /*18c0*/  BRA.DIV UR5, `(.L_x_802) ;  /* 0x0000005205b87947 */ /* 0x000fea000b800000 */
.L_x_990:
[----:B------:R-:W-:-:S03]  /*18d0*/  UMOV UR5, 0xffffffff ;  /* 0xffffffff00057882 */ /* 0x000fc60000000000 */
[----:B------:R-:W-:Y:S05]  /*18e0*/  BRA.DIV UR5, `(.L_x_803) ;  /* 0x0000005205d47947 */ /* 0x000fea000b800000 */
.L_x_993:
[----:B------:R-:W-:Y:S01]  /*18f0*/  ISETP.GT.AND P2, PT, R45, R19, PT ;  /* 0x000000132d00720c */ /* 0x000fe20003f44270 */
[----:B------:R-:W-:-:S12]  /*1900*/  UMOV UR5, 0xffffffff ;  /* 0xffffffff00057882 */ /* 0x000fd80000000000 */
[----:B01----:R-:W-:-:S05]  /*1910*/  @!P2 IADD3 R10, P3, PT, R42, R10, RZ ;  /* 0x0000000a2a0aa210 */ /* 0x003fca0007f7e0ff */
[----:B--2---:R-:W-:Y:S01]  /*1920*/  @!P2 IMAD.X R11, R43, 0x1, R11, P3 ;  /* 0x000000012b0ba824 */ /* 0x004fe200018e060b */
[----:B------:R-:W-:Y:S07]  /*1930*/  BRA.DIV UR5, `(.L_x_804) ;  /* 0x0000005205e07947 */ /* 0x000fee000b800000 */
[----:B------:R0:W1:Y:S04]  /*1940*/  SHFL.DOWN PT, R42, R10, 0x10, R19 ;  /* 0x0a0000000a2a7989 */ /* 0x00006800000e0013 */
[----:B------:R0:W2:Y:S02]  /*1950*/  SHFL.DOWN PT, R43, R11, 0x10, R19 ;  /* 0x0a0000000b2b7989 */ /* 0x0000a400000e0013 */
.L_x_997:
[----:B------:R-:W-:-:S03]  /*1960*/  UMOV UR5, 0xffffffff ;  /* 0xffffffff00057882 */ /* 0x000fc60000000000 */
[----:B------:R-:W-:Y:S05]  /*1970*/  BRA.DIV UR5, `(.L_x_805) ;  /* 0x0000005605147947 */ /* 0x000fea000b800000 */
.L_x_1000:
[----:B------:R-:W-:-:S03]  /*1980*/  UMOV UR5, 0xffffffff ;  /* 0xffffffff00057882 */ /* 0x000fc60000000000 */
[----:B------:R-:W-:Y:S05]  /*1990*/  BRA.DIV UR5, `(.L_x_806) ;  /* 0x0000005605307947 */ /* 0x000fea000b800000 */
.L_x_1003:
[----:B------:R-:W-:Y:S01]  /*19a0*/  ISETP.GT.AND P2, PT, R5, R19, PT ;  /* 0x000000130500720c */ /* 0x000fe20003f44270 */
[----:B------:R-:W-:Y:S01]  /*19b0*/  UMOV UR5, 0xffffffff ;  /* 0xffffffff00057882 */ /* 0x000fe20000000000 */
[----:B------:R-:W-:Y:S01]  /*19c0*/  ISETP.NE.AND P5, PT, R9, 0x65, PT ;  /* 0x000000650900780c */ /* 0x000fe20003fa5270 */
[----:B------:R-:W-:-:S10]  /*19d0*/  VIADD R16, R16, 0xffffffe0 ;  /* 0xffffffe010107836 */ /* 0x000fd40000000000 */
[----:B01----:R-:W-:-:S04]  /*19e0*/  @!P2 IADD3 R10, P3, PT, R42, R10, RZ ;  /* 0x0000000a2a0aa210 */ /* 0x003fc80007f7e0ff */
[----:B------:R-:W-:Y:S01]  /*19f0*/  IADD3 R37, P4, PT, R37, R10, RZ ;  /* 0x0000000a25257210 */ /* 0x000fe20007f9e0ff */
[----:B--2---:R-:W-:-:S04]  /*1a00*/  @!P2 IMAD.X R11, R43, 0x1, R11, P3 ;  /* 0x000000012b0ba824 */ /* 0x004fc800018e060b */
[----:B------:R-:W-:Y:S01]  /*1a10*/  IMAD.X R38, R38, 0x1, R11, P4 ;  /* 0x0000000126267824 */ /* 0x000fe200020e060b */
[----:B------:R-:W-:Y:S07]  /*1a20*/  BRA.DIV UR5, `(.L_x_807) ;  /* 0x00000056052c7947 */ /* 0x000fee000b800000 */
[----:B------:R-:W-:-:S13]  /*1a30*/  VOTE.ALL P5, P5 ;  /* 0x0000000000ff7806 */ /* 0x000fda00028a0000 */
.L_x_1006:
[----:B------:R-:W-:Y:S05]  /*1a40*/  @P5 BRA `(.L_x_808) ;  /* 0xfffffff800c45947 */ /* 0x000fea000383ffff */
.L_x_789:
[----:B------:R-:W-:Y:S01]  /*1a50*/  ISETP.NE.AND P2, PT, R39, RZ, PT ;  /* 0x000000ff2700720c */ /* 0x000fe20003f45270 */
[----:B------:R-:W-:Y:S01]  /*1a60*/  BSSY.RECONVERGENT B1, `(.L_x_809) ;  /* 0x0000013000017945 */ /* 0x000fe20003800200 */
[----:B------:R-:W-:Y:S02]  /*1a70*/  IMAD.MOV.U32 R39, RZ, RZ, R38 ;  /* 0x000000ffff277224 */ /* 0x000fe400078e0026 */
[----:B------:R-:W-:-:S09]  /*1a80*/  IMAD.MOV.U32 R38, RZ, RZ, R37 ;  /* 0x000000ffff267224 */ /* 0x000fd200078e0025 */
[----:B------:R-:W0:Y:S01]  /*1a90*/  @!P2 S2R R6, SR_CgaCtaId ;  /* 0x000000000006a919 */ /* 0x000e220000008800 */
[----:B------:R-:W-:-:S04]  /*1aa0*/  @!P2 MOV R5, 0x400 ;  /* 0x000004000005a802 */ /* 0x000fc80000000f00 */
[----:B0-----:R-:W-:Y:S01]  /*1ab0*/  @!P2 LEA R5, R6, R5, 0x18 ;  /* 0x000000050605a211 */ /* 0x001fe200078ec0ff */
[----:B------:R-:W-:Y:S06]  /*1ac0*/  @P1 BRA `(.L_x_810) ;  /* 0x0000000000301947 */ /* 0x000fec0003800000 */
[----:B------:R-:W0:Y:S01]  /*1ad0*/  S2UR UR6, SR_CgaCtaId ;  /* 0x00000000000679c3 */ /* 0x000e220000008800 */
[----:B------:R-:W-:Y:S01]  /*1ae0*/  IADD3 R10, P1, PT, R38, R36, RZ ;  /* 0x00000024260a7210 */ /* 0x000fe20007f3e0ff */
[----:B------:R-:W-:Y:S01]  /*1af0*/  UMOV UR5, 0x400 ;  /* 0x0000040000057882 */ /* 0x000fe20000000000 */
[----:B------:R-:W-:Y:S02]  /*1b00*/  IMAD.MOV.U32 R8, RZ, RZ, R33 ;  /* 0x000000ffff087224 */ /* 0x000fe400078e0021 */
[----:B------:R-:W-:Y:S02]  /*1b10*/  IMAD.MOV.U32 R9, RZ, RZ, 0x65 ;  /* 0x00000065ff097424 */ /* 0x000fe400078e00ff */
[----:B------:R-:W-:-:S05]  /*1b20*/  IMAD.X R11, R39, 0x1, R35, P1 ;  /* 0x00000001270b7824 */ /* 0x000fca00008e0623 */
[----:B------:R1:W-:Y:S01]  /*1b30*/  ST.E.128.STRONG.GPU desc[UR8][R40.64+0x200], R8 ;  /* 0x0002000828007985 */ /* 0x0003e2000c10fd08 */
[----:B0-----:R-:W-:-:S09]  /*1b40*/  ULEA UR5, UR6, UR5, 0x18 ;  /* 0x0000000506057291 */ /* 0x001fd2000f8ec0ff */
[----:B------:R1:W-:Y:S04]  /*1b50*/  STS.64 [UR5+0x78], R10 ;  /* 0x0000780aff007988 */ /* 0x0003e80008000a05 */
[----:B------:R1:W-:Y:S04]  /*1b60*/  STS [UR5+0x80], R33 ;  /* 0x00008021ff007988 */ /* 0x0003e80008000805 */
[----:B------:R1:W-:Y:S04]  /*1b70*/  STS.64 [UR5+0x68], R38 ;  /* 0x00006826ff007988 */ /* 0x0003e80008000a05 */
[----:B------:R1:W-:Y:S02]  /*1b80*/  STS [UR5+0x70], R4 ;  /* 0x00007004ff007988 */ /* 0x0003e40008000805 */
.L_x_810:
[----:B------:R-:W-:Y:S05]  /*1b90*/  BSYNC.RECONVERGENT B1 ;  /* 0x0000000000017941 */ /* 0x000fea0003800200 */
.L_x_809:
[----:B------:R0:W-:Y:S01]  /*1ba0*/  @!P2 STS.64 [R5+0x48], R38 ;  /* 0x000048260500a388 */ /* 0x0001e20000000a00 */
[----:B------:R-:W-:Y:S02]  /*1bb0*/  @!P2 IMAD.MOV.U32 R18, RZ, RZ, R38 ;  /* 0x000000ffff12a224 */ /* 0x000fe400078e0026 */
[----:B------:R-:W-:Y:S01]  /*1bc0*/  @!P2 IMAD.MOV.U32 R31, RZ, RZ, R39 ;  /* 0x000000ffff1fa224 */ /* 0x000fe200078e0027 */
[----:B------:R0:W-:Y:S01]  /*1bd0*/  @!P2 STS [R5+0x50], R4 ;  /* 0x000050040500a388 */ /* 0x0001e20000000800 */
[----:B------:R-:W-:-:S07]  /*1be0*/  @!P2 IMAD.MOV.U32 R29, RZ, RZ, R4 ;  /* 0x000000ffff1da224 */ /* 0x000fce00078e0004 */
.L_x_768:
[----:B01----:R-:W0:Y:S01]  /*1bf0*/  S2R R4, SR_TID.X ;  /* 0x0000000000047919 */ /* 0x003e220000002100 */
[----:B------:R-:W-:Y:S05]  /*1c00*/  WARPSYNC.ALL ;  /* 0x0000000000007948 */ /* 0x000fea0003800000 */
[----:B0-----:R-:W-:Y:S01]  /*1c10*/  ISETP.NE.AND P2, PT, R4, RZ, PT ;  /* 0x000000ff0400720c */ /* 0x001fe20003f45270 */
[----:B------:R-:W0:Y:S08]  /*1c20*/  S2UR UR5, SR_CgaCtaId ;  /* 0x00000000000579c3 */ /* 0x000e300000008800 */
[----:B------:R-:W-:Y:S06]  /*1c30*/  BAR.SYNC.DEFER_BLOCKING 0x0 ;  /* 0x0000000000007b1d */ /* 0x000fec0000010000 */
[----:B------:R-:W-:-:S02]  /*1c40*/  UMOV UR4, 0x400 ;  /* 0x0000040000047882 */ /* 0x000fc40000000000 */
[----:B0-----:R-:W-:-:S09]  /*1c50*/  ULEA UR4, UR5, UR4, 0x18 ;  /* 0x0000000405047291 */ /* 0x001fd2000f8ec0ff */
[----:B------:R-:W0:Y:S04]  /*1c60*/  @P2 LDS.64 R4, [UR4+0x48] ;  /* 0x00004804ff042984 */ /* 0x000e280008000a00 */
[----:B------:R-:W1:Y:S04]  /*1c70*/  LDS.64 R8, [UR4+0x68] ;  /* 0x00006804ff087984 */ /* 0x000e680008000a00 */
[----:B------:R-:W2:Y:S01]  /*1c80*/  LDS.64 R6, [UR4+0x88] ;  /* 0x00008804ff067984 */ /* 0x000ea20008000a00 */
[----:B0-----:R-:W-:-:S05]  /*1c90*/  @P2 IADD3 R18, P1, PT, R4, R18, RZ ;  /* 0x0000001204122210 */ /* 0x001fca0007f3e0ff */
[----:B------:R-:W-:Y:S02]  /*1ca0*/  @P2 IMAD.X R31, R5, 0x1, R31, P1 ;  /* 0x00000001051f2824 */ /* 0x000fe400008e061f */
[----:B------:R-:W-:Y:S02]  /*1cb0*/  IMAD.MOV.U32 R19, RZ, RZ, R18 ;  /* 0x000000ffff137224 */ /* 0x000fe400078e0012 */
[----:B-12---:R-:W-:-:S07]  /*1cc0*/  IMAD.MOV.U32 R14, RZ, RZ, R31 ;  /* 0x000000ffff0e7224 */ /* 0x006fce00078e001f */
.L_x_767:
[----:B------:R-:W-:Y:S05]  /*1cd0*/  BSYNC.RECONVERGENT B0 ;  /* 0x0000000000007941 */ /* 0x000fea0003800200 */
.L_x_765:
[----:B0-----:R-:W-:-:S04]  /*1ce0*/  IADD3 R10, P1, PT, R18, R0, RZ ;  /* 0x00000000120a7210 */ /* 0x001fc80007f3e0ff */
[----:B------:R-:W-:Y:S01]  /*1cf0*/  IADD3 R15, P2, PT, R10, R3, RZ ;  /* 0x000000030a0f7210 */ /* 0x000fe20007f5e0ff */
[----:B------:R-:W-:Y:S01]  /*1d00*/  IMAD.X R31, RZ, RZ, R31, P1 ;  /* 0x000000ffff1f7224 */ /* 0x000fe200008e061f */
[----:B------:R-:W-:Y:S02]  /*1d10*/  ISETP.GE.U32.AND P1, PT, R6, 0x81, PT ;  /* 0x000000810600780c */ /* 0x000fe40003f26070 */
[----:B------:R-:W-:Y:S01]  /*1d20*/  IADD3 R11, P3, PT, R15, R2, RZ ;  /* 0x000000020f0b7210 */ /* 0x000fe20007f7e0ff */
[----:B------:R-:W-:Y:S01]  /*1d30*/  IMAD.X R16, RZ, RZ, R31, P2 ;  /* 0x000000ffff107224 */ /* 0x000fe200010e061f */
[----:B------:R-:W-:Y:S02]  /*1d40*/  ISETP.GE.U32.AND.EX P1, PT, R7, RZ, PT, P1 ;  /* 0x000000ff0700720c */ /* 0x000fe40003f26110 */
[----:B------:R-:W-:Y:S01]  /*1d50*/  IADD3 R5, P2, PT, R11, R32, RZ ;  /* 0x000000200b057210 */ /* 0x000fe20007f5e0ff */
[----:B------:R-:W-:-:S03]  /*1d60*/  IMAD.X R4, RZ, RZ, R16, P3 ;  /* 0x000000ffff047224 */ /* 0x000fc600018e0610 */
[----:B------:R-:W-:Y:S01]  /*1d70*/  IADD3 R3, P3, PT, R5, R34, RZ ;  /* 0x0000002205037210 */ /* 0x000fe20007f7e0ff */
[----:B------:R-:W-:-:S04]  /*1d80*/  IMAD.X R2, RZ, RZ, R4, P2 ;  /* 0x000000ffff027224 */ /* 0x000fc800010e0604 */
[----:B------:R-:W-:Y:S02]  /*1d90*/  IMAD.X R0, RZ, RZ, R2, P3 ;  /* 0x000000ffff007224 */ /* 0x000fe400018e0602 */
[----:B------:R-:W-:Y:S06]  /*1da0*/  @!P1 BRA `(.L_x_811) ;  /* 0x0000000400c49947 */ /* 0x000fec0003800000 */
[----:B------:R-:W-:Y:S01]  /*1db0*/  BAR.SYNC.DEFER_BLOCKING 0x0 ;  /* 0x0000000000007b1d */ /* 0x000fe20000010000 */
[----:B------:R-:W-:Y:S01]  /*1dc0*/  ISETP.NE.AND P1, PT, R12, R20, PT ;  /* 0x000000140c00720c */ /* 0x000fe20003f25270 */
[----:B------:R-:W-:Y:S01]  /*1dd0*/  @P0 IMAD.IADD R0, R19, 0x1, -R8 ;  /* 0x0000000113000824 */ /* 0x000fe200078e0a08 */
[----:B------:R-:W-:Y:S02]  /*1de0*/  ISETP.NE.AND P5, PT, R20, R22, PT ;  /* 0x000000161400720c */ /* 0x000fe40003fa5270 */
[----:B------:R-:W-:Y:S02]  /*1df0*/  ISETP.NE.AND P4, PT, R22, R24, PT ;  /* 0x000000181600720c */ /* 0x000fe40003f85270 */
[----:B------:R-:W-:Y:S01]  /*1e00*/  ISETP.NE.AND P3, PT, R24, R26, PT ;  /* 0x0000001a1800720c */ /* 0x000fe20003f65270 */
[----:B------:R-:W0:Y:S01]  /*1e10*/  S2R R30, SR_TID.X ;  /* 0x00000000001e7919 */ /* 0x000e220000002100 */
[----:B------:R-:W-:Y:S02]  /*1e20*/  ISETP.NE.AND P2, PT, R26, R17, PT ;  /* 0x000000111a00720c */ /* 0x000fe40003f45270 */
[----:B------:R-:W-:-:S03]  /*1e30*/  @P0 LEA R0, R0, UR4, 0x3 ;  /* 0x0000000400000c11 */ /* 0x000fc6000f8e18ff */
[--C-:B------:R-:W-:Y:S02]  /*1e40*/  @P1 IMAD.IADD R2, R10, 0x1, -R8.reuse ;  /* 0x000000010a021824 */ /* 0x100fe400078e0a08 */
[--C-:B------:R-:W-:Y:S02]  /*1e50*/  @P5 IMAD.IADD R15, R15, 0x1, -R8.reuse ;  /* 0x000000010f0f5824 */ /* 0x100fe400078e0a08 */
[--C-:B------:R-:W-:Y:S01]  /*1e60*/  @P4 IMAD.IADD R11, R11, 0x1, -R8.reuse ;  /* 0x000000010b0b4824 */ /* 0x100fe200078e0a08 */
[----:B------:R-:W-:Y:S01]  /*1e70*/  @P1 LEA R2, R2, UR4, 0x3 ;  /* 0x0000000402021c11 */ /* 0x000fe2000f8e18ff */
[--C-:B------:R-:W-:Y:S01]  /*1e80*/  @P3 IMAD.IADD R5, R5, 0x1, -R8.reuse ;  /* 0x0000000105053824 */ /* 0x100fe200078e0a08 */
[----:B------:R-:W-:Y:S01]  /*1e90*/  @P5 LEA R15, R15, UR4, 0x3 ;  /* 0x000000040f0f5c11 */ /* 0x000fe2000f8e18ff */
[----:B------:R-:W-:Y:S01]  /*1ea0*/  @P2 IMAD.IADD R3, R3, 0x1, -R8 ;  /* 0x0000000103032824 */ /* 0x000fe200078e0a08 */
[----:B------:R-:W-:Y:S01]  /*1eb0*/  @P4 LEA R11, R11, UR4, 0x3 ;  /* 0x000000040b0b4c11 */ /* 0x000fe2000f8e18ff */
[----:B------:R1:W-:Y:S01]  /*1ec0*/  @P0 STS.64 [R0], R28 ;  /* 0x0000001c00000388 */ /* 0x0003e20000000a00 */
[----:B------:R-:W-:-:S02]  /*1ed0*/  @P3 LEA R5, R5, UR4, 0x3 ;  /* 0x0000000405053c11 */ /* 0x000fc4000f8e18ff */
[----:B------:R-:W-:Y:S01]  /*1ee0*/  @P2 LEA R3, R3, UR4, 0x3 ;  /* 0x0000000403032c11 */ /* 0x000fe2000f8e18ff */
[----:B------:R1:W-:Y:S04]  /*1ef0*/  @P1 STS.64 [R2], R12 ;  /* 0x0000000c02001388 */ /* 0x0003e80000000a00 */
[----:B------:R1:W-:Y:S04]  /*1f00*/  @P5 STS.64 [R15], R20 ;  /* 0x000000140f005388 */ /* 0x0003e80000000a00 */
[----:B------:R1:W-:Y:S04]  /*1f10*/  @P4 STS.64 [R11], R22 ;  /* 0x000000160b004388 */ /* 0x0003e80000000a00 */
[----:B------:R1:W-:Y:S01]  /*1f20*/  @P3 STS.64 [R5], R24 ;  /* 0x0000001805003388 */ /* 0x0003e20000000a00 */
[----:B0-----:R-:W-:-:S03]  /*1f30*/  ISETP.GT.U32.AND P0, PT, R6, R30, PT ;  /* 0x0000001e0600720c */ /* 0x001fc60003f04070 */
[----:B------:R1:W-:Y:S01]  /*1f40*/  @P2 STS.64 [R3], R26 ;  /* 0x0000001a03002388 */ /* 0x0003e20000000a00 */
[----:B------:R-:W-:Y:S01]  /*1f50*/  BAR.SYNC.DEFER_BLOCKING 0x0 ;  /* 0x0000000000007b1d */ /* 0x000fe20000010000 */
[----:B------:R-:W-:-:S13]  /*1f60*/  ISETP.GT.U32.AND.EX P0, PT, R7, RZ, PT, P0 ;  /* 0x000000ff0700720c */ /* 0x000fda0003f04100 */
[----:B-1----:R-:W-:Y:S05]  /*1f70*/  @!P0 EXIT ;  /* 0x000000000000894d */ /* 0x002fea0003800000 */
[----:B------:R-:W-:Y:S01]  /*1f80*/  IMAD.MOV.U32 R3, RZ, RZ, R30 ;  /* 0x000000ffff037224 */ /* 0x000fe200078e001e */
[----:B------:R-:W0:Y:S01]  /*1f90*/  LDCU.64 UR12, c[0x0][0x388] ;  /* 0x00007100ff0c77ac */ /* 0x000e220008000a00 */
[----:B------:R-:W-:Y:S01]  /*1fa0*/  IMAD.MOV.U32 R25, RZ, RZ, RZ ;  /* 0x000000ffff197224 */ /* 0x000fe200078e00ff */
[----:B------:R-:W-:Y:S02]  /*1fb0*/  BSSY.RECONVERGENT B0, `(.L_x_812) ;  /* 0x000002e000007945 */ /* 0x000fe40003800200 */
[----:B------:R-:W-:Y:S01]  /*1fc0*/  LOP3.LUT R5, RZ, R3, RZ, 0x33, !PT ;  /* 0x00000003ff057212 */ /* 0x000fe200078e33ff */
[----:B------:R-:W1:Y:S03]  /*1fd0*/  LDCU.64 UR14, c[0x0][0x398] ;  /* 0x00007300ff0e77ac */ /* 0x000e660008000a00 */
        /* <DEDUP_REMOVED lines=9> */
[----:B------:R-:W0:Y:S01]  /*2070*/  LDCU.64 UR6, c[0x0][0x398] ;  /* 0x00007300ff0677ac */ /* 0x000e220008000a00 */
[----:B------:R-:W-:Y:S01]  /*2080*/  SHF.R.U64 R16, R16, 0x7, R5 ;  /* 0x0000000710107819 */ /* 0x000fe20000001205 */
[----:B------:R-:W-:Y:S01]  /*2090*/  IMAD.MOV.U32 R19, RZ, RZ, RZ ;  /* 0x000000ffff137224 */ /* 0x000fe200078e00ff */
[----:B------:R-:W-:Y:S01]  /*20a0*/  IADD3 R15, P1, PT, R8, R3, RZ ;  /* 0x00000003080f7210 */ /* 0x000fe20007f3e0ff */
[----:B------:R-:W1:Y:S02]  /*20b0*/  LDCU.64 UR10, c[0x0][0x388] ;  /* 0x00007100ff0a77ac */ /* 0x000e640008000a00 */
[----:B------:R-:W-:Y:S02]  /*20c0*/  VIADD R16, R16, 0x1 ;  /* 0x0000000110107836 */ /* 0x000fe40000000000 */
[----:B------:R-:W-:Y:S02]  /*20d0*/  IMAD.X R0, R9, 0x1, R25, P1 ;  /* 0x0000000109007824 */ /* 0x000fe400008e0619 */
[----:B------:R-:W-:Y:S01]  /*20e0*/  IMAD.SHL.U32 R2, R15, 0x4, RZ ;  /* 0x000000040f027824 */ /* 0x000fe200078e00ff */
[----:B------:R-:W-:-:S02]  /*20f0*/  LOP3.LUT R16, R16, 0x3, RZ, 0xc0, !PT ;  /* 0x0000000310107812 */ /* 0x000fc400078ec0ff */
[----:B------:R-:W-:Y:S02]  /*2100*/  SHF.L.U64.HI R15, R15, 0x2, R0 ;  /* 0x000000020f0f7819 */ /* 0x000fe40000010200 */
[----:B------:R-:W-:Y:S02]  /*2110*/  LEA R3, P3, R16, R3, 0x7 ;  /* 0x0000000310037211 */ /* 0x000fe400078638ff */
[----:B------:R-:W-:Y:S02]  /*2120*/  LEA R0, R30, UR4, 0x3 ;  /* 0x000000041e007c11 */ /* 0x000fe4000f8e18ff */
[----:B0-----:R-:W-:Y:S02]  /*2130*/  IADD3 R14, P1, PT, R2, UR6, RZ ;  /* 0x00000006020e7c10 */ /* 0x001fe4000ff3e0ff */
[----:B------:R-:W-:Y:S02]  /*2140*/  LEA.HI.X R25, R16, R25, R19, 0x7, P3 ;  /* 0x0000001910197211 */ /* 0x000fe400018f3c13 */
[----:B-1----:R-:W-:-:S02]  /*2150*/  IADD3 R2, P2, PT, R2, UR10, RZ ;  /* 0x0000000a02027c10 */ /* 0x002fc4000ff5e0ff */
[C---:B------:R-:W-:Y:S02]  /*2160*/  IADD3.X R17, PT, PT, R15.reuse, UR7, RZ, P1, !PT ;  /* 0x000000070f117c10 */ /* 0x040fe40008ffe4ff */
[----:B------:R-:W-:-:S09]  /*2170*/  IADD3.X R15, PT, PT, R15, UR11, RZ, P2, !PT ;  /* 0x0000000b0f0f7c10 */ /* 0x000fd200097fe4ff */
.L_x_814:
[----:B0-----:R0:W1:Y:S01]  /*2180*/  LDS.64 R12, [R0] ;  /* 0x00000000000c7984 */ /* 0x0010620000000a00 */
[----:B------:R-:W-:Y:S01]  /*2190*/  IMAD.MOV.U32 R4, RZ, RZ, R2 ;  /* 0x000000ffff047224 */ /* 0x000fe200078e0002 */
[----:B------:R-:W-:Y:S01]  /*21a0*/  IADD3 R16, P1, PT, R16, -0x1, RZ ;  /* 0xffffffff10107810 */ /* 0x000fe20007f3e0ff */
[----:B------:R-:W-:Y:S01]  /*21b0*/  IMAD.MOV.U32 R5, RZ, RZ, R15 ;  /* 0x000000ffff057224 */ /* 0x000fe200078e000f */
[----:B------:R-:W-:Y:S01]  /*21c0*/  IADD3 R2, P3, PT, R2, 0x200, RZ ;  /* 0x0000020002027810 */ /* 0x000fe20007f7e0ff */
[----:B------:R-:W-:Y:S01]  /*21d0*/  IMAD.MOV.U32 R10, RZ, RZ, R14 ;  /* 0x000000ffff0a7224 */ /* 0x000fe200078e000e */
[----:B------:R-:W-:Y:S01]  /*21e0*/  IADD3.X R19, PT, PT, R19, -0x1, RZ, P1, !PT ;  /* 0xffffffff13137810 */ /* 0x000fe20000ffe4ff */
[----:B------:R-:W-:Y:S01]  /*21f0*/  IMAD.MOV.U32 R11, RZ, RZ, R17 ;  /* 0x000000ffff0b7224 */ /* 0x000fe200078e0011 */
[----:B------:R-:W-:Y:S01]  /*2200*/  ISETP.NE.U32.AND P1, PT, R16, RZ, PT ;  /* 0x000000ff1000720c */ /* 0x000fe20003f25070 */
[----:B0-----:R-:W-:Y:S01]  /*2210*/  VIADD R0, R0, 0x400 ;  /* 0x0000040000007836 */ /* 0x001fe20000000000 */
[----:B------:R-:W-:Y:S01]  /*2220*/  IADD3 R14, P2, PT, R14, 0x200, RZ ;  /* 0x000002000e0e7810 */ /* 0x000fe20007f5e0ff */
[----:B------:R-:W-:Y:S01]  /*2230*/  IMAD.X R15, RZ, RZ, R15, P3 ;  /* 0x000000ffff0f7224 */ /* 0x000fe200018e060f */
[----:B------:R-:W-:-:S03]  /*2240*/  ISETP.NE.AND.EX P1, PT, R19, RZ, PT, P1 ;  /* 0x000000ff1300720c */ /* 0x000fc60003f25310 */
[----:B------:R-:W-:Y:S01]  /*2250*/  IMAD.X R17, RZ, RZ, R17, P2 ;  /* 0x000000ffff117224 */ /* 0x000fe200010e0611 */
[----:B-1----:R0:W-:Y:S04]  /*2260*/  STG.E desc[UR8][R4.64], R12 ;  /* 0x0000000c04007986 */ /* 0x0021e8000c101908 */
[----:B------:R0:W-:Y:S05]  /*2270*/  STG.E desc[UR8][R10.64], R13 ;  /* 0x0000000d0a007986 */ /* 0x0001ea000c101908 */
[----:B------:R-:W-:Y:S05]  /*2280*/  @P1 BRA `(.L_x_814) ;  /* 0xfffffffc00bc1947 */ /* 0x000fea000383ffff */
.L_x_813:
[----:B------:R-:W-:Y:S05]  /*2290*/  BSYNC.RECONVERGENT B0 ;  /* 0x0000000000007941 */ /* 0x000fea0003800200 */
.L_x_812:
[----:B------:R-:W-:Y:S05]  /*22a0*/  @!P0 EXIT ;  /* 0x000000000000894d */ /* 0x000fea0003800000 */
.L_x_815:
[C---:B------:R-:W-:Y:S02]  /*22b0*/  LEA R0, R3.reuse, UR4, 0x3 ;  /* 0x0000000403007c11 */ /* 0x040fe4000f8e18ff */
[----:B0---4-:R-:W-:Y:S01]  /*22c0*/  IADD3 R5, P0, PT, R8, R3, RZ ;  /* 0x0000000308057210 */ /* 0x011fe20007f1e0ff */
[----:B------:R-:W-:Y:S02]  /*22d0*/  VIADD R3, R3, 0x200 ;  /* 0x0000020003037836 */ /* 0x000fe40000000000 */
[----:B------:R-:W0:Y:S02]  /*22e0*/  LDS.64 R16, [R0] ;  /* 0x0000000000107984 */ /* 0x000e240000000a00 */
[----:B------:R-:W-:Y:S02]  /*22f0*/  IMAD.X R2, R9, 0x1, R25, P0 ;  /* 0x0000000109027824 */ /* 0x000fe400000e0619 */
[----:B------:R-:W1:Y:S01]  /*2300*/  LDS.64 R18, [R0+0x400] ;  /* 0x0004000000127984 */ /* 0x000e620000000a00 */
[----:B------:R-:W-:-:S02]  /*2310*/  IMAD.SHL.U32 R14, R5, 0x4, RZ ;  /* 0x00000004050e7824 */ /* 0x000fc400078e00ff */
[----:B------:R-:W-:Y:S01]  /*2320*/  IMAD.X R10, RZ, RZ, R9, P0 ;  /* 0x000000ffff0a7224 */ /* 0x000fe200000e0609 */
[----:B------:R-:W2:Y:S01]  /*2330*/  LDS.64 R20, [R0+0x800] ;  /* 0x0008000000147984 */ /* 0x000ea20000000a00 */
[C---:B------:R-:W-:Y:S01]  /*2340*/  SHF.L.U64.HI R2, R5.reuse, 0x2, R2 ;  /* 0x0000000205027819 */ /* 0x040fe20000010202 */
[----:B------:R-:W-:Y:S01]  /*2350*/  IMAD.MOV.U32 R25, RZ, RZ, RZ ;  /* 0x000000ffff197224 */ /* 0x000fe200078e00ff */
[C---:B------:R-:W-:Y:S01]  /*2360*/  IADD3 R12, P0, PT, R14.reuse, UR12, RZ ;  /* 0x0000000c0e0c7c10 */ /* 0x040fe2000ff1e0ff */
[----:B------:R-:W3:Y:S01]  /*2370*/  LDS.64 R22, [R0+0xc00] ;  /* 0x000c000000167984 */ /* 0x000ee20000000a00 */
[----:B------:R-:W-:Y:S02]  /*2380*/  IADD3 R14, P1, PT, R14, UR14, RZ ;  /* 0x0000000e0e0e7c10 */ /* 0x000fe4000ff3e0ff */
[----:B------:R-:W-:Y:S01]  /*2390*/  SHF.L.U64.HI R10, R5, 0x2, R10 ;  /* 0x00000002050a7819 */ /* 0x000fe2000001020a */
[----:B------:R-:W-:Y:S01]  /*23a0*/  IMAD.MOV.U32 R4, RZ, RZ, R12 ;  /* 0x000000ffff047224 */ /* 0x000fe200078e000c */
[----:B------:R-:W-:-:S02]  /*23b0*/  IADD3.X R13, PT, PT, R2, UR13, RZ, P0, !PT ;  /* 0x0000000d020d7c10 */ /* 0x000fc400087fe4ff */
[----:B------:R-:W-:Y:S02]  /*23c0*/  IADD3.X R15, PT, PT, R2, UR15, RZ, P1, !PT ;  /* 0x0000000f020f7c10 */ /* 0x000fe40008ffe4ff */
[C---:B------:R-:W-:Y:S02]  /*23d0*/  IADD3.X R5, PT, PT, R10.reuse, UR13, RZ, P0, !PT ;  /* 0x0000000d0a057c10 */ /* 0x040fe400087fe4ff */
[----:B------:R-:W-:Y:S01]  /*23e0*/  IADD3.X R11, PT, PT, R10, UR15, RZ, P1, !PT ;  /* 0x0000000f0a0b7c10 */ /* 0x000fe20008ffe4ff */
[----:B------:R-:W-:Y:S01]  /*23f0*/  IMAD.MOV.U32 R10, RZ, RZ, R14 ;  /* 0x000000ffff0a7224 */ /* 0x000fe200078e000e */
[----:B------:R-:W-:-:S04]  /*2400*/  ISETP.GT.U32.AND P0, PT, R6, R3, PT ;  /* 0x000000030600720c */ /* 0x000fc80003f04070 */
[----:B------:R-:W-:Y:S01]  /*2410*/  ISETP.GT.U32.AND.EX P0, PT, R7, RZ, PT, P0 ;  /* 0x000000ff0700720c */ /* 0x000fe20003f04100 */
[----:B0-----:R4:W-:Y:S04]  /*2420*/  STG.E desc[UR8][R12.64], R16 ;  /* 0x000000100c007986 */ /* 0x0019e8000c101908 */
[----:B------:R4:W-:Y:S04]  /*2430*/  STG.E desc[UR8][R14.64], R17 ;  /* 0x000000110e007986 */ /* 0x0009e8000c101908 */
[----:B-1----:R4:W-:Y:S04]  /*2440*/  STG.E desc[UR8][R4.64+0x200], R18 ;  /* 0x0002001204007986 */ /* 0x0029e8000c101908 */
[----:B------:R4:W-:Y:S04]  /*2450*/  STG.E desc[UR8][R10.64+0x200], R19 ;  /* 0x000200130a007986 */ /* 0x0009e8000c101908 */
[----:B--2---:R4:W-:Y:S04]  /*2460*/  STG.E desc[UR8][R4.64+0x400], R20 ;  /* 0x0004001404007986 */ /* 0x0049e8000c101908 */
[----:B------:R4:W-:Y:S04]  /*2470*/  STG.E desc[UR8][R10.64+0x400], R21 ;  /* 0x000400150a007986 */ /* 0x0009e8000c101908 */
[----:B---3--:R4:W-:Y:S04]  /*2480*/  STG.E desc[UR8][R4.64+0x600], R22 ;  /* 0x0006001604007986 */ /* 0x0089e8000c101908 */
[----:B------:R4:W-:Y:S01]  /*2490*/  STG.E desc[UR8][R10.64+0x600], R23 ;  /* 0x000600170a007986 */ /* 0x0009e2000c101908 */
[----:B------:R-:W-:Y:S05]  /*24a0*/  @P0 BRA `(.L_x_815) ;  /* 0xfffffffc00800947 */ /* 0x000fea000383ffff */
[----:B------:R-:W-:Y:S05]  /*24b0*/  EXIT ;  /* 0x000000000000794d */ /* 0x000fea0003800000 */
.L_x_811:
[----:B------:R-:W-:Y:S01]  /*24c0*/  BSSY.RECONVERGENT B0, `(.L_x_816) ;  /* 0x0000011000007945 */ /* 0x000fe20003800200 */
[----:B------:R-:W-:Y:S02]  /*24d0*/  ISETP.NE.AND P1, PT, R26, R17, PT ;  /* 0x000000111a00720c */ /* 0x000fe40003f25270 */
[----:B------:R-:W-:Y:S02]  /*24e0*/  ISETP.NE.AND P2, PT, R12, R20, PT ;  /* 0x000000140c00720c */ /* 0x000fe40003f45270 */
[----:B------:R-:W-:Y:S02]  /*24f0*/  ISETP.NE.AND P3, PT, R20, R22, PT ;  /* 0x000000161400720c */ /* 0x000fe40003f65270 */
[----:B------:R-:W-:Y:S02]  /*2500*/  ISETP.NE.AND P4, PT, R22, R24, PT ;  /* 0x000000181600720c */ /* 0x000fe40003f85270 */
[----:B------:R-:W-:Y:S01]  /*2510*/  ISETP.NE.AND P5, PT, R24, R26, PT ;  /* 0x0000001a1800720c */ /* 0x000fe20003fa5270 */
[----:B------:R-:W-:-:S12]  /*2520*/  @!P0 BRA `(.L_x_817) ;  /* 0x0000000000288947 */ /* 0x000fd80003800000 */
[----:B------:R-:W0:Y:S01]  /*2530*/  LDCU.64 UR4, c[0x0][0x388] ;  /* 0x00007100ff0477ac */ /* 0x000e220008000a00 */
[C---:B------:R-:W-:Y:S01]  /*2540*/  IMAD.SHL.U32 R8, R19.reuse, 0x4, RZ ;  /* 0x0000000413087824 */ /* 0x040fe200078e00ff */
[----:B------:R-:W-:Y:S01]  /*2550*/  SHF.L.U64.HI R9, R19, 0x2, R14 ;  /* 0x0000000213097819 */ /* 0x000fe2000001020e */
[----:B------:R-:W1:Y:S03]  /*2560*/  LDCU.64 UR6, c[0x0][0x398] ;  /* 0x00007300ff0677ac */ /* 0x000e660008000a00 */
[C---:B0-----:R-:W-:Y:S02]  /*2570*/  IADD3 R6, P0, PT, R8.reuse, UR4, RZ ;  /* 0x0000000408067c10 */ /* 0x041fe4000ff1e0ff */
[----:B-1----:R-:W-:Y:S02]  /*2580*/  IADD3 R8, P6, PT, R8, UR6, RZ ;  /* 0x0000000608087c10 */ /* 0x002fe4000ffde0ff */
[----:B------:R-:W-:-:S02]  /*2590*/  IADD3.X R7, PT, PT, R9, UR5, RZ, P0, !PT ;  /* 0x0000000509077c10 */ /* 0x000fc400087fe4ff */
[----:B------:R-:W-:-:S03]  /*25a0*/  IADD3.X R9, PT, PT, R9, UR7, RZ, P6, !PT ;  /* 0x0000000709097c10 */ /* 0x000fc6000b7fe4ff */
[----:B------:R0:W-:Y:S04]  /*25b0*/  STG.E desc[UR8][R6.64], R28 ;  /* 0x0000001c06007986 */ /* 0x0001e8000c101908 */
[----:B------:R0:W-:Y:S02]  /*25c0*/  STG.E desc[UR8][R8.64], R29 ;  /* 0x0000001d08007986 */ /* 0x0001e4000c101908 */
.L_x_817:
[----:B------:R-:W-:Y:S05]  /*25d0*/  BSYNC.RECONVERGENT B0 ;  /* 0x0000000000007941 */ /* 0x000fea0003800200 */
.L_x_816:
[----:B------:R-:W-:Y:S04]  /*25e0*/  BSSY.RECONVERGENT B0, `(.L_x_818) ;  /* 0x000000c000007945 */ /* 0x000fe80003800200 */
[----:B------:R-:W-:Y:S05]  /*25f0*/  @!P2 BRA `(.L_x_819) ;  /* 0x000000000028a947 */ /* 0x000fea0003800000 */
[----:B------:R-:W1:Y:S01]  /*2600*/  LDCU.64 UR4, c[0x0][0x388] ;  /* 0x00007100ff0477ac */ /* 0x000e620008000a00 */
[C---:B0-----:R-:W-:Y:S01]  /*2610*/  IMAD.SHL.U32 R8, R10.reuse, 0x4, RZ ;  /* 0x000000040a087824 */ /* 0x041fe200078e00ff */
[----:B------:R-:W-:Y:S01]  /*2620*/  SHF.L.U64.HI R9, R10, 0x2, R31 ;  /* 0x000000020a097819 */ /* 0x000fe2000001021f */
[----:B------:R-:W0:Y:S03]  /*2630*/  LDCU.64 UR6, c[0x0][0x398] ;  /* 0x00007300ff0677ac */ /* 0x000e260008000a00 */
[C---:B-1----:R-:W-:Y:S02]  /*2640*/  IADD3 R6, P0, PT, R8.reuse, UR4, RZ ;  /* 0x0000000408067c10 */ /* 0x042fe4000ff1e0ff */
[----:B0-----:R-:W-:Y:S02]  /*2650*/  IADD3 R8, P2, PT, R8, UR6, RZ ;  /* 0x0000000608087c10 */ /* 0x001fe4000ff5e0ff */
[----:B------:R-:W-:-:S02]  /*2660*/  IADD3.X R7, PT, PT, R9, UR5, RZ, P0, !PT ;  /* 0x0000000509077c10 */ /* 0x000fc400087fe4ff */
[----:B------:R-:W-:-:S03]  /*2670*/  IADD3.X R9, PT, PT, R9, UR7, RZ, P2, !PT ;  /* 0x0000000709097c10 */ /* 0x000fc600097fe4ff */
[----:B------:R1:W-:Y:S04]  /*2680*/  STG.E desc[UR8][R6.64], R12 ;  /* 0x0000000c06007986 */ /* 0x0003e8000c101908 */
[----:B------:R1:W-:Y:S02]  /*2690*/  STG.E desc[UR8][R8.64], R13 ;  /* 0x0000000d08007986 */ /* 0x0003e4000c101908 */
.L_x_819:
[----:B------:R-:W-:Y:S05]  /*26a0*/  BSYNC.RECONVERGENT B0 ;  /* 0x0000000000007941 */ /* 0x000fea0003800200 */
.L_x_818:
[----:B------:R-:W-:Y:S04]  /*26b0*/  BSSY.RECONVERGENT B0, `(.L_x_820) ;  /* 0x000000c000007945 */ /* 0x000fe80003800200 */
[----:B------:R-:W-:Y:S05]  /*26c0*/  @!P3 BRA `(.L_x_821) ;  /* 0x000000000028b947 */ /* 0x000fea0003800000 */
[----:B------:R-:W2:Y:S01]  /*26d0*/  LDCU.64 UR4, c[0x0][0x388] ;  /* 0x00007100ff0477ac */ /* 0x000ea20008000a00 */
[C---:B01----:R-:W-:Y:S01]  /*26e0*/  IMAD.SHL.U32 R8, R15.reuse, 0x4, RZ ;  /* 0x000000040f087824 */ /* 0x043fe200078e00ff */
[----:B------:R-:W-:Y:S01]  /*26f0*/  SHF.L.U64.HI R15, R15, 0x2, R16 ;  /* 0x000000020f0f7819 */ /* 0x000fe20000010210 */
[----:B------:R-:W0:Y:S03]  /*2700*/  LDCU.64 UR6, c[0x0][0x398] ;  /* 0x00007300ff0677ac */ /* 0x000e260008000a00 */
[C---:B--2---:R-:W-:Y:S02]  /*2710*/  IADD3 R6, P0, PT, R8.reuse, UR4, RZ ;  /* 0x0000000408067c10 */ /* 0x044fe4000ff1e0ff */
[----:B0-----:R-:W-:Y:S02]  /*2720*/  IADD3 R8, P2, PT, R8, UR6, RZ ;  /* 0x0000000608087c10 */ /* 0x001fe4000ff5e0ff */
[----:B------:R-:W-:-:S02]  /*2730*/  IADD3.X R7, PT, PT, R15, UR5, RZ, P0, !PT ;  /* 0x000000050f077c10 */ /* 0x000fc400087fe4ff */
[----:B------:R-:W-:-:S03]  /*2740*/  IADD3.X R9, PT, PT, R15, UR7, RZ, P2, !PT ;  /* 0x000000070f097c10 */ /* 0x000fc600097fe4ff */
[----:B------:R2:W-:Y:S04]  /*2750*/  STG.E desc[UR8][R6.64], R20 ;  /* 0x0000001406007986 */ /* 0x0005e8000c101908 */
[----:B------:R2:W-:Y:S02]  /*2760*/  STG.E desc[UR8][R8.64], R21 ;  /* 0x0000001508007986 */ /* 0x0005e4000c101908 */
.L_x_821:
[----:B------:R-:W-:Y:S05]  /*2770*/  BSYNC.RECONVERGENT B0 ;  /* 0x0000000000007941 */ /* 0x000fea0003800200 */
.L_x_820:
[----:B------:R-:W-:Y:S04]  /*2780*/  BSSY.RECONVERGENT B0, `(.L_x_822) ;  /* 0x000000c000007945 */ /* 0x000fe80003800200 */
[----:B------:R-:W-:Y:S05]  /*2790*/  @!P4 BRA `(.L_x_823) ;  /* 0x000000000028c947 */ /* 0x000fea0003800000 */
[----:B------:R-:W3:Y:S01]  /*27a0*/  LDCU.64 UR4, c[0x0][0x388] ;  /* 0x00007100ff0477ac */ /* 0x000ee20008000a00 */
[C---:B012---:R-:W-:Y:S01]  /*27b0*/  IMAD.SHL.U32 R8, R11.reuse, 0x4, RZ ;  /* 0x000000040b087824 */ /* 0x047fe200078e00ff */
[----:B------:R-:W-:Y:S01]  /*27c0*/  SHF.L.U64.HI R4, R11, 0x2, R4 ;  /* 0x000000020b047819 */ /* 0x000fe20000010204 */
[----:B------:R-:W0:Y:S03]  /*27d0*/  LDCU.64 UR6, c[0x0][0x398] ;  /* 0x00007300ff0677ac */ /* 0x000e260008000a00 */
[C---:B---3--:R-:W-:Y:S02]  /*27e0*/  IADD3 R6, P0, PT, R8.reuse, UR4, RZ ;  /* 0x0000000408067c10 */ /* 0x048fe4000ff1e0ff */
[----:B0-----:R-:W-:Y:S02]  /*27f0*/  IADD3 R8, P2, PT, R8, UR6, RZ ;  /* 0x0000000608087c10 */ /* 0x001fe4000ff5e0ff */
[----:B------:R-:W-:-:S02]  /*2800*/  IADD3.X R7, PT, PT, R4, UR5, RZ, P0, !PT ;  /* 0x0000000504077c10 */ /* 0x000fc400087fe4ff */
[----:B------:R-:W-:-:S03]  /*2810*/  IADD3.X R9, PT, PT, R4, UR7, RZ, P2, !PT ;  /* 0x0000000704097c10 */ /* 0x000fc600097fe4ff */
[----:B------:R3:W-:Y:S04]  /*2820*/  STG.E desc[UR8][R6.64], R22 ;  /* 0x0000001606007986 */ /* 0x0007e8000c101908 */
[----:B------:R3:W-:Y:S02]  /*2830*/  STG.E desc[UR8][R8.64], R23 ;  /* 0x0000001708007986 */ /* 0x0007e4000c101908 */
.L_x_823:
[----:B------:R-:W-:Y:S05]  /*2840*/  BSYNC.RECONVERGENT B0 ;  /* 0x0000000000007941 */ /* 0x000fea0003800200 */
.L_x_822:
[----:B------:R-:W-:Y:S04]  /*2850*/  BSSY.RECONVERGENT B0, `(.L_x_824) ;  /* 0x000000c000007945 */ /* 0x000fe80003800200 */
[----:B------:R-:W-:Y:S05]  /*2860*/  @!P5 BRA `(.L_x_825) ;  /* 0x000000000028d947 */ /* 0x000fea0003800000 */
[----:B------:R-:W4:Y:S01]  /*2870*/  LDCU.64 UR4, c[0x0][0x388] ;  /* 0x00007100ff0477ac */ /* 0x000f220008000a00 */
[C---:B0123--:R-:W-:Y:S01]  /*2880*/  IMAD.SHL.U32 R6, R5.reuse, 0x4, RZ ;  /* 0x0000000405067824 */ /* 0x04ffe200078e00ff */
[----:B------:R-:W-:Y:S01]  /*2890*/  SHF.L.U64.HI R2, R5, 0x2, R2 ;  /* 0x0000000205027819 */ /* 0x000fe20000010202 */
[----:B------:R-:W0:Y:S03]  /*28a0*/  LDCU.64 UR6, c[0x0][0x398] ;  /* 0x00007300ff0677ac */ /* 0x000e260008000a00 */
[C---:B----4-:R-:W-:Y:S02]  /*28b0*/  IADD3 R4, P0, PT, R6.reuse, UR4, RZ ;  /* 0x0000000406047c10 */ /* 0x050fe4000ff1e0ff */
[----:B0-----:R-:W-:Y:S02]  /*28c0*/  IADD3 R6, P2, PT, R6, UR6, RZ ;  /* 0x0000000606067c10 */ /* 0x001fe4000ff5e0ff */
[----:B------:R-:W-:-:S02]  /*28d0*/  IADD3.X R5, PT, PT, R2, UR5, RZ, P0, !PT ;  /* 0x0000000502057c10 */ /* 0x000fc400087fe4ff */
[----:B------:R-:W-:-:S03]  /*28e0*/  IADD3.X R7, PT, PT, R2, UR7, RZ, P2, !PT ;  /* 0x0000000702077c10 */ /* 0x000fc600097fe4ff */
[----:B------:R4:W-:Y:S04]  /*28f0*/  STG.E desc[UR8][R4.64], R24 ;  /* 0x0000001804007986 */ /* 0x0009e8000c101908 */
[----:B------:R4:W-:Y:S02]  /*2900*/  STG.E desc[UR8][R6.64], R25 ;  /* 0x0000001906007986 */ /* 0x0009e4000c101908 */
.L_x_825:
[----:B------:R-:W-:Y:S05]  /*2910*/  BSYNC.RECONVERGENT B0 ;  /* 0x0000000000007941 */ /* 0x000fea0003800200 */
.L_x_824:
[----:B------:R-:W-:Y:S05]  /*2920*/  @!P1 EXIT ;  /* 0x000000000000994d */ /* 0x000fea0003800000 */
[----:B------:R-:W5:Y:S01]  /*2930*/  LDCU.64 UR4, c[0x0][0x388] ;  /* 0x00007100ff0477ac */ /* 0x000f620008000a00 */
[C---:B----4-:R-:W-:Y:S01]  /*2940*/  IMAD.SHL.U32 R4, R3.reuse, 0x4, RZ ;  /* 0x0000000403047824 */ /* 0x050fe200078e00ff */
[----:B------:R-:W-:Y:S01]  /*2950*/  SHF.L.U64.HI R0, R3, 0x2, R0 ;  /* 0x0000000203007819 */ /* 0x000fe20000010200 */
[----:B------:R-:W4:Y:S03]  /*2960*/  LDCU.64 UR6, c[0x0][0x398] ;  /* 0x00007300ff0677ac */ /* 0x000f260008000a00 */
[C---:B-----5:R-:W-:Y:S02]  /*2970*/  IADD3 R2, P0, PT, R4.reuse, UR4, RZ ;  /* 0x0000000404027c10 */ /* 0x060fe4000ff1e0ff */
[----:B----4-:R-:W-:Y:S02]  /*2980*/  IADD3 R4, P1, PT, R4, UR6, RZ ;  /* 0x0000000604047c10 */ /* 0x010fe4000ff3e0ff */
[----:B------:R-:W-:-:S02]  /*2990*/  IADD3.X R3, PT, PT, R0, UR5, RZ, P0, !PT ;  /* 0x0000000500037c10 */ /* 0x000fc400087fe4ff */
[----:B------:R-:W-:-:S03]  /*29a0*/  IADD3.X R5, PT, PT, R0, UR7, RZ, P1, !PT ;  /* 0x0000000700057c10 */ /* 0x000fc60008ffe4ff */
[----:B------:R-:W-:Y:S04]  /*29b0*/  STG.E desc[UR8][R2.64], R26 ;  /* 0x0000001a02007986 */ /* 0x000fe8000c101908 */
[----:B------:R-:W-:Y:S01]  /*29c0*/  STG.E desc[UR8][R4.64], R27 ;  /* 0x0000001b04007986 */ /* 0x000fe2000c101908 */
[----:B------:R-:W-:Y:S05]  /*29d0*/  EXIT ;  /* 0x000000000000794d */ /* 0x000fea0003800000 */
.L_x_762:
[----:B------:R-:W-:-:S04]  /*29e0*/  ISETP.NE.U32.AND P0, PT, R0, RZ, PT ;  /* 0x000000ff0000720c */ /* 0x000fc80003f05070 */
[----:B------:R-:W-:-:S13]  /*29f0*/  ISETP.NE.AND.EX P0, PT, R2, RZ, PT, P0 ;  /* 0x000000ff0200720c */ /* 0x000fda0003f05300 */
[----:B------:R-:W-:Y:S05]  /*2a00*/  @!P0 EXIT ;  /* 0x000000000000894d */ /* 0x000fea0003800000 */
[----:B------:R-:W0:Y:S01]  /*2a10*/  S2R R17, SR_TID.X ;  /* 0x0000000000117919 */ /* 0x000e220000002100 */
[----:B------:R-:W1:Y:S01]  /*2a20*/  LDCU.64 UR4, c[0x0][0x380] ;  /* 0x00007000ff0477ac */ /* 0x000e620008000a00 */
[----:B0-----:R-:W-:-:S04]  /*2a30*/  IMAD R33, R17, 0x6, RZ ;  /* 0x0000000611217824 */ /* 0x001fc800078e02ff */
[----:B------:R-:W-:Y:S01]  /*2a40*/  VIADD R31, R33, 0x5 ;  /* 0x00000005211f7836 */ /* 0x000fe20000000000 */
[----:B------:R-:W-:-:S05]  /*2a50*/  IADD3 R4, P0, PT, R4, R33, RZ ;  /* 0x0000002104047210 */ /* 0x000fca0007f1e0ff */
[----:B------:R-:W-:Y:S01]  /*2a60*/  IMAD.X R5, RZ, RZ, R5, P0 ;  /* 0x000000ffff057224 */ /* 0x000fe200000e0605 */
[----:B------:R-:W-:Y:S01]  /*2a70*/  ISETP.GE.U32.AND P0, PT, R31, R0, PT ;  /* 0x000000001f00720c */ /* 0x000fe20003f06070 */
[----:B------:R-:W-:-:S03]  /*2a80*/  IMAD.SHL.U32 R9, R4, 0x4, RZ ;  /* 0x0000000404097824 */ /* 0x000fc600078e00ff */
[----:B------:R-:W-:Y:S02]  /*2a90*/  SHF.L.U64.HI R8, R4, 0x2, R5 ;  /* 0x0000000204087819 */ /* 0x000fe40000010205 */
[----:B-1----:R-:W-:-:S04]  /*2aa0*/  IADD3 R4, P1, PT, R9, UR4, RZ ;  /* 0x0000000409047c10 */ /* 0x002fc8000ff3e0ff */
[----:B------:R-:W-:Y:S02]  /*2ab0*/  IADD3.X R5, PT, PT, R8, UR5, RZ, P1, !PT ;  /* 0x0000000508057c10 */ /* 0x000fe40008ffe4ff */
[----:B------:R-:W-:-:S03]  /*2ac0*/  ISETP.GE.U32.AND P1, PT, R33, R0, PT ;  /* 0x000000002100720c */ /* 0x000fc60003f26070 */
[----:B------:R0:W5:Y:S01]  /*2ad0*/  @!P0 LDG.E R3, desc[UR8][R4.64+0x14] ;  /* 0x0000140804038981 */ /* 0x000162000c1e1900 */
[----:B------:R-:W-:Y:S01]  /*2ae0*/  ISETP.NE.AND P2, PT, R17, RZ, PT ;  /* 0x000000ff1100720c */ /* 0x000fe20003f45270 */
[----:B------:R-:W-:Y:S01]  /*2af0*/  BSSY.RECONVERGENT B0, `(.L_x_826) ;  /* 0x000000a000007945 */ /* 0x000fe20003800200 */
[----:B------:R-:W-:-:S07]  /*2b00*/  VIADD R13, R33, 0x1 ;  /* 0x00000001210d7836 */ /* 0x000fce0000000000 */
[----:B------:R0:W5:Y:S04]  /*2b10*/  @!P1 LDG.E R28, desc[UR8][R4.64] ;  /* 0x00000008041c9981 */ /* 0x000168000c1e1900 */
[----:B------:R-:W-:Y:S05]  /*2b20*/  @P2 BRA `(.L_x_827) ;  /* 0x0000000000182947 */ /* 0x000fea0003800000 */
[----:B------:R-:W-:Y:S01]  /*2b30*/  ISETP.NE.AND P2, PT, R16, RZ, PT ;  /* 0x000000ff1000720c */ /* 0x000fe20003f45270 */
[----:B-----5:R-:W-:-:S12]  /*2b40*/  IMAD.MOV.U32 R26, RZ, RZ, R28 ;  /* 0x000000ffff1a7224 */ /* 0x020fd800078e001c */
[----:B------:R-:W-:Y:S05]  /*2b50*/  @!P2 BRA `(.L_x_827) ;  /* 0x00000000000ca947 */ /* 0x000fea0003800000 */
[----:B------:R-:W1:Y:S02]  /*2b60*/  LDC.64 R6, c[0x0][0x380] ;  /* 0x0000e000ff067b82 */ /* 0x000e640000000a00 */
[----:B-1----:R-:W-:-:S05]  /*2b70*/  IMAD.WIDE R6, R16, 0xc00, R6 ;  /* 0x00000c0010067825 */ /* 0x002fca00078e0206 */
[----:B------:R1:W5:Y:S02]  /*2b80*/  LDG.E R26, desc[UR8][R6.64+-0x4] ;  /* 0xfffffc08061a7981 */ /* 0x000364000c1e1900 */
.L_x_827:
[----:B------:R-:W-:Y:S05]  /*2b90*/  BSYNC.RECONVERGENT B0 ;  /* 0x0000000000007941 */ /* 0x000fea0003800200 */
.L_x_826:
[----:B------:R-:W1:Y:S01]  /*2ba0*/  LDCU.64 UR4, c[0x0][0x390] ;  /* 0x00007200ff0477ac */ /* 0x000e620008000a00 */
[----:B------:R-:W-:Y:S01]  /*2bb0*/  ISETP.GE.U32.AND P4, PT, R13, R0, PT ;  /* 0x000000000d00720c */ /* 0x000fe20003f86070 */
[C---:B------:R-:W-:Y:S02]  /*2bc0*/  VIADD R15, R33.reuse, 0x2 ;  /* 0x00000002210f7836 */ /* 0x040fe40000000000 */
[----:B------:R-:W-:-:S03]  /*2bd0*/  VIADD R19, R33, 0x3 ;  /* 0x0000000321137836 */ /* 0x000fc60000000000 */
[-C--:B------:R-:W-:Y:S02]  /*2be0*/  ISETP.GE.U32.AND P3, PT, R15, R0.reuse, PT ;  /* 0x000000000f00720c */ /* 0x080fe40003f66070 */
[----:B------:R-:W-:Y:S01]  /*2bf0*/  ISETP.GE.U32.AND P2, PT, R19, R0, PT ;  /* 0x000000001300720c */ /* 0x000fe20003f46070 */
[----:B------:R-:W-:-:S04]  /*2c00*/  VIADD R27, R33, 0x4 ;  /* 0x00000004211b7836 */ /* 0x000fc80000000000 */
[----:B------:R-:W2:Y:S01]  /*2c10*/  @!P4 LDG.E R24, desc[UR8][R4.64+0x4] ;  /* 0x000004080418c981 */ /* 0x000ea2000c1e1900 */
[----:B-1----:R-:W-:-:S05]  /*2c20*/  IADD3 R6, P5, PT, R9, UR4, RZ ;  /* 0x0000000409067c10 */ /* 0x002fca000ffbe0ff */
[----:B------:R-:W3:Y:S01]  /*2c30*/  @!P3 LDG.E R22, desc[UR8][R4.64+0x8] ;  /* 0x000008080416b981 */ /* 0x000ee2000c1e1900 */
[----:B------:R-:W-:Y:S02]  /*2c40*/  IADD3.X R7, PT, PT, R8, UR5, RZ, P5, !PT ;  /* 0x0000000508077c10 */ /* 0x000fe4000affe4ff */
[----:B------:R-:W-:Y:S01]  /*2c50*/  ISETP.GE.U32.AND P5, PT, R27, R0, PT ;  /* 0x000000001b00720c */ /* 0x000fe20003fa6070 */
[----:B------:R-:W4:-:S12]  /*2c60*/  @!P2 LDG.E R20, desc[UR8][R4.64+0xc] ;  /* 0x00000c080414a981 */ /* 0x000f18000c1e1900 */
[----:B------:R0:W4:Y:S01]  /*2c70*/  @!P5 LDG.E R10, desc[UR8][R4.64+0x10] ;  /* 0x00001008040ad981 */ /* 0x000122000c1e1900 */
[----:B------:R-:W-:Y:S08]  /*2c80*/  BAR.SYNC.DEFER_BLOCKING 0x0 ;  /* 0x0000000000007b1d */ /* 0x000ff00000010000 */
[----:B------:R-:W1:Y:S01]  /*2c90*/  S2UR UR5, SR_CgaCtaId ;  /* 0x00000000000579c3 */ /* 0x000e620000008800 */
[----:B------:R-:W-:Y:S01]  /*2ca0*/  UMOV UR4, 0x400 ;  /* 0x0000040000047882 */ /* 0x000fe20000000000 */
[----:B------:R-:W5:Y:S04]  /*2cb0*/  @!P0 LDG.E R9, desc[UR8][R6.64+0x14] ;  /* 0x0000140806098981 */ /* 0x000f68000c1e1900 */
[----:B------:R-:W5:Y:S04]  /*2cc0*/  @!P1 LDG.E R29, desc[UR8][R6.64] ;  /* 0x00000008061d9981 */ /* 0x000f68000c1e1900 */
[----:B------:R-:W5:Y:S04]  /*2cd0*/  @!P4 LDG.E R25, desc[UR8][R6.64+0x4] ;  /* 0x000004080619c981 */ /* 0x000f68000c1e1900 */
[----:B------:R-:W5:Y:S04]  /*2ce0*/  @!P3 LDG.E R23, desc[UR8][R6.64+0x8] ;  /* 0x000008080617b981 */ /* 0x000f68000c1e1900 */
[----:B------:R-:W5:Y:S04]  /*2cf0*/  @!P2 LDG.E R21, desc[UR8][R6.64+0xc] ;  /* 0x00000c080615a981 */ /* 0x000f68000c1e1900 */
[----:B------:R0:W5:Y:S01]  /*2d00*/  @!P5 LDG.E R11, desc[UR8][R6.64+0x10] ;  /* 0x00001008060bd981 */ /* 0x000162000c1e1900 */
[----:B-1----:R-:W-:-:S06]  /*2d10*/  ULEA UR4, UR5, UR4, 0x18 ;  /* 0x0000000405047291 */ /* 0x002fcc000f8ec0ff */
[C---:B------:R-:W-:Y:S01]  /*2d20*/  LEA R8, R17.reuse, UR4, 0x2 ;  /* 0x0000000411087c11 */ /* 0x040fe2000f8e10ff */
[----:B------:R-:W-:Y:S01]  /*2d30*/  BAR.SYNC.DEFER_BLOCKING 0x0 ;  /* 0x0000000000007b1d */ /* 0x000fe20000010000 */
[----:B------:R-:W-:-:S05]  /*2d40*/  ISETP.NE.AND P6, PT, R17, RZ, PT ;  /* 0x000000ff1100720c */ /* 0x000fca0003fc5270 */
[----:B-----5:R-:W-:Y:S02]  /*2d50*/  STS [R8+0x298], R3 ;  /* 0x0002980308007388 */ /* 0x020fe40000000800 */
[----:B------:R-:W-:Y:S06]  /*2d60*/  BAR.SYNC.DEFER_BLOCKING 0x0 ;  /* 0x0000000000007b1d */ /* 0x000fec0000010000 */
[----:B------:R-:W1:Y:S01]  /*2d70*/  @P6 LDS R26, [R8+0x294] ;  /* 0x00029400081a6984 */ /* 0x000e620000000800 */
[CC--:B------:R-:W-:Y:S02]  /*2d80*/  ISETP.GE.U32.AND P2, PT, R33.reuse, R0.reuse, PT ;  /* 0x000000002100720c */ /* 0x0c0fe40003f46070 */
[----:B------:R-:W-:-:S02]  /*2d90*/  ISETP.NE.AND P1, PT, R33, R0, PT ;  /* 0x000000002100720c */ /* 0x000fc40003f25270 */
[CC--:B------:R-:W-:Y:S02]  /*2da0*/  ISETP.GE.U32.AND P0, PT, R13.reuse, R0.reuse, PT ;  /* 0x000000000d00720c */ /* 0x0c0fe40003f06070 */
[----:B0-----:R-:W-:Y:S02]  /*2db0*/  SEL R4, RZ, 0xffffffff, P1 ;  /* 0xffffffffff047807 */ /* 0x001fe40000800000 */
[-C--:B------:R-:W-:Y:S02]  /*2dc0*/  ISETP.NE.AND P3, PT, R13, R0.reuse, PT ;  /* 0x000000000d00720c */ /* 0x080fe40003f65270 */
[----:B------:R-:W-:Y:S02]  /*2dd0*/  ISETP.GE.U32.AND P1, PT, R15, R0, PT ;  /* 0x000000000f00720c */ /* 0x000fe40003f26070 */
[----:B------:R-:W-:Y:S02]  /*2de0*/  SEL R5, RZ, 0xffffffff, P3 ;  /* 0xffffffffff057807 */ /* 0x000fe40001800000 */
[----:B------:R-:W-:-:S02]  /*2df0*/  ISETP.NE.AND P5, PT, R16, RZ, PT ;  /* 0x000000ff1000720c */ /* 0x000fc40003fa5270 */
[----:B-1----:R-:W-:-:S04]  /*2e00*/  ISETP.NE.AND P4, PT, R26, R28, PT ;  /* 0x0000001c1a00720c */ /* 0x002fc80003f85270 */
[----:B------:R-:W-:Y:S02]  /*2e10*/  @!P2 SEL R4, RZ, 0xffffffff, !P4 ;  /* 0xffffffffff04a807 */ /* 0x000fe40006000000 */
[-C--:B------:R-:W-:Y:S02]  /*2e20*/  ISETP.NE.AND P4, PT, R15, R0.reuse, PT ;  /* 0x000000000f00720c */ /* 0x080fe40003f85270 */
[CC--:B------:R-:W-:Y:S02]  /*2e30*/  ISETP.GE.U32.AND P2, PT, R19.reuse, R0.reuse, PT ;  /* 0x000000001300720c */ /* 0x0c0fe40003f46070 */
[----:B------:R-:W-:Y:S02]  /*2e40*/  SEL R6, RZ, 0xffffffff, P4 ;  /* 0xffffffffff067807 */ /* 0x000fe40002000000 */
[----:B------:R-:W-:-:S04]  /*2e50*/  ISETP.NE.AND P4, PT, R19, R0, PT ;  /* 0x000000001300720c */ /* 0x000fc80003f85270 */
[----:B------:R-:W-:Y:S02]  /*2e60*/  SEL R8, RZ, 0xffffffff, P4 ;  /* 0xffffffffff087807 */ /* 0x000fe40002000000 */
[----:B------:R-:W-:Y:S02]  /*2e70*/  LOP3.LUT R4, R4, 0x1, RZ, 0xc0, !PT ;  /* 0x0000000104047812 */ /* 0x000fe400078ec0ff */
[----:B--2---:R-:W-:-:S04]  /*2e80*/  ISETP.NE.AND P3, PT, R28, R24, PT ;  /* 0x000000181c00720c */ /* 0x004fc80003f65270 */
[----:B------:R-:W-:Y:S02]  /*2e90*/  @!P0 SEL R5, RZ, 0xffffffff, !P3 ;  /* 0xffffffffff058807 */ /* 0x000fe40005800000 */
[----:B---3--:R-:W-:-:S04]  /*2ea0*/  ISETP.NE.AND P3, PT, R24, R22, PT ;  /* 0x000000161800720c */ /* 0x008fc80003f65270 */
[----:B------:R-:W-:Y:S02]  /*2eb0*/  @!P1 SEL R6, RZ, 0xffffffff, !P3 ;  /* 0xffffffffff069807 */ /* 0x000fe40005800000 */
[----:B----4-:R-:W-:Y:S02]  /*2ec0*/  ISETP.NE.AND P4, PT, R22, R20, PT ;  /* 0x000000141600720c */ /* 0x010fe40003f85270 */
[-C--:B------:R-:W-:Y:S02]  /*2ed0*/  ISETP.GE.U32.AND P3, PT, R27, R0.reuse, PT ;  /* 0x000000001b00720c */ /* 0x080fe40003f66070 */
[-C--:B------:R-:W-:Y:S02]  /*2ee0*/  ISETP.GE.U32.AND P1, PT, R31, R0.reuse, PT ;  /* 0x000000001f00720c */ /* 0x080fe40003f26070 */
[----:B------:R-:W-:Y:S02]  /*2ef0*/  @!P2 SEL R8, RZ, 0xffffffff, !P4 ;  /* 0xffffffffff08a807 */ /* 0x000fe40006000000 */
[----:B------:R-:W-:-:S02]  /*2f00*/  ISETP.NE.AND P4, PT, R27, R0, PT ;  /* 0x000000001b00720c */ /* 0x000fc40003f85270 */
[----:B------:R-:W-:Y:S02]  /*2f10*/  ISETP.NE.AND P2, PT, R31, R0, PT ;  /* 0x000000001f00720c */ /* 0x000fe40003f45270 */
[----:B------:R-:W-:Y:S02]  /*2f20*/  LOP3.LUT P0, RZ, R16, R17, RZ, 0xfc, !PT ;  /* 0x0000001110ff7212 */ /* 0x000fe4000780fcff */
[----:B------:R-:W-:Y:S02]  /*2f30*/  SEL R12, RZ, 0xffffffff, P4 ;  /* 0xffffffffff0c7807 */ /* 0x000fe40002000000 */
[----:B------:R-:W-:Y:S02]  /*2f40*/  SEL R13, RZ, 0xffffffff, P2 ;  /* 0xffffffffff0d7807 */ /* 0x000fe40001000000 */
[----:B------:R-:W-:Y:S02]  /*2f50*/  ISETP.NE.AND P4, PT, R20, R10, PT ;  /* 0x0000000a1400720c */ /* 0x000fe40003f85270 */
[----:B------:R-:W-:-:S02]  /*2f60*/  ISETP.NE.AND P2, PT, R10, R3, PT ;  /* 0x000000030a00720c */ /* 0x000fc40003f45270 */
[----:B------:R-:W-:Y:S02]  /*2f70*/  ISETP.EQ.U32.AND P0, PT, R4, 0x1, P0 ;  /* 0x000000010400780c */ /* 0x000fe40000702070 */
[----:B------:R-:W-:Y:S02]  /*2f80*/  LOP3.LUT R4, R6, 0x1, RZ, 0xc0, !PT ;  /* 0x0000000106047812 */ /* 0x000fe400078ec0ff */
[----:B------:R-:W-:Y:S02]  /*2f90*/  @!P3 SEL R12, RZ, 0xffffffff, !P4 ;  /* 0xffffffffff0cb807 */ /* 0x000fe40006000000 */
[----:B------:R-:W-:Y:S02]  /*2fa0*/  @!P1 SEL R13, RZ, 0xffffffff, !P2 ;  /* 0xffffffffff0d9807 */ /* 0x000fe40005000000 */
[----:B------:R-:W-:Y:S02]  /*2fb0*/  LOP3.LUT R7, R5, 0x1, RZ, 0xc0, !PT ;  /* 0x0000000105077812 */ /* 0x000fe400078ec0ff */
[----:B------:R-:W-:-:S02]  /*2fc0*/  ISETP.NE.U32.AND P3, PT, R4, 0x1, PT ;  /* 0x000000010400780c */ /* 0x000fc40003f65070 */
[----:B------:R-:W-:Y:S02]  /*2fd0*/  LOP3.LUT R5, R8, 0x1, RZ, 0xc0, !PT ;  /* 0x0000000108057812 */ /* 0x000fe400078ec0ff */
[----:B------:R-:W-:Y:S02]  /*2fe0*/  LOP3.LUT R6, R12, 0x1, RZ, 0xc0, !PT ;  /* 0x000000010c067812 */ /* 0x000fe400078ec0ff */
[----:B------:R-:W-:Y:S02]  /*2ff0*/  LOP3.LUT R13, R13, 0x1, RZ, 0xc0, !PT ;  /* 0x000000010d0d7812 */ /* 0x000fe400078ec0ff */
[----:B------:R-:W-:Y:S02]  /*3000*/  P2R R40, PR, RZ, 0x8 ;  /* 0x00000008ff287803 */ /* 0x000fe40000000000 */
[----:B------:R-:W-:Y:S02]  /*3010*/  ISETP.NE.U32.AND P1, PT, R7, 0x1, PT ;  /* 0x000000010700780c */ /* 0x000fe40003f25070 */
[----:B------:R-:W-:-:S02]  /*3020*/  ISETP.NE.U32.AND P2, PT, R5, 0x1, PT ;  /* 0x000000010500780c */ /* 0x000fc40003f45070 */
[----:B------:R-:W-:Y:S02]  /*3030*/  SEL R14, RZ, 0x1, !P0 ;  /* 0x00000001ff0e7807 */ /* 0x000fe40004000000 */
[----:B------:R-:W-:Y:S02]  /*3040*/  ISETP.NE.U32.AND P3, PT, R6, 0x1, PT ;  /* 0x000000010600780c */ /* 0x000fe40003f65070 */
[----:B------:R-:W-:Y:S01]  /*3050*/  ISETP.NE.U32.AND P4, PT, R13, 0x1, PT ;  /* 0x000000010d00780c */ /* 0x000fe20003f85070 */
[----:B------:R-:W-:-:S12]  /*3060*/  @P5 BRA `(.L_x_828) ;  /* 0x0000000400585947 */ /* 0x000fd80003800000 */
[----:B------:R-:W-:Y:S01]  /*3070*/  IADD3 R14, P5, P6, R4, R14, R7 ;  /* 0x0000000e040e7210 */ /* 0x000fe20007ebe007 */
[----:B------:R-:W0:Y:S01]  /*3080*/  S2R R32, SR_LANEID ;  /* 0x0000000000207919 */ /* 0x000e220000000000 */
[----:B------:R-:W-:Y:S02]  /*3090*/  P2R R30, PR, RZ, 0x1 ;  /* 0x00000001ff1e7803 */ /* 0x000fe40000000000 */
[----:B------:R-:W-:Y:S01]  /*30a0*/  IADD3.X R15, PT, PT, RZ, RZ, RZ, P5, P6 ;  /* 0x000000ffff0f7210 */ /* 0x000fe20002fec4ff */
[----:B------:R-:W-:Y:S01]  /*30b0*/  SHFL.UP PT, R27, R9, 0x1, RZ ;  /* 0x04200000091b7989 */ /* 0x000fe200000e00ff */
[----:B------:R-:W-:Y:S02]  /*30c0*/  IADD3 R14, P5, P6, R6, R14, R5 ;  /* 0x0000000e060e7210 */ /* 0x000fe40007ebe005 */
[----:B------:R-:W-:Y:S02]  /*30d0*/  ISETP.GE.U32.AND P0, PT, R17, 0x20, PT ;  /* 0x000000201100780c */ /* 0x000fe40003f06070 */
[----:B------:R-:W-:-:S02]  /*30e0*/  IADD3.X R15, PT, PT, RZ, R15, RZ, P5, P6 ;  /* 0x0000000fff0f7210 */ /* 0x000fc40002fec4ff */
[----:B------:R-:W-:-:S05]  /*30f0*/  IADD3 R14, P5, PT, R13, R14, RZ ;  /* 0x0000000e0d0e7210 */ /* 0x000fca0007fbe0ff */
[----:B------:R-:W-:Y:S01]  /*3100*/  IMAD.X R15, RZ, RZ, R15, P5 ;  /* 0x000000ffff0f7224 */ /* 0x000fe200028e060f */
[----:B------:R-:W1:Y:S04]  /*3110*/  SHFL.UP PT, R7, R14, 0x1, RZ ;  /* 0x042000000e077989 */ /* 0x000e6800000e00ff */
[----:B------:R-:W2:Y:S01]  /*3120*/  SHFL.UP PT, R8, R15, 0x1, RZ ;  /* 0x042000000f087989 */ /* 0x000ea200000e00ff */
[C---:B0-----:R-:W-:Y:S02]  /*3130*/  ISETP.GE.AND P5, PT, R32.reuse, 0x1, PT ;  /* 0x000000012000780c */ /* 0x041fe40003fa6270 */
[----:B------:R-:W-:Y:S02]  /*3140*/  @P0 ISETP.NE.AND P6, PT, R32, RZ, PT ;  /* 0x000000ff2000020c */ /* 0x000fe40003fc5270 */
[----:B-1----:R-:W-:-:S02]  /*3150*/  SEL R7, R7, RZ, P5 ;  /* 0x000000ff07077207 */ /* 0x002fc40002800000 */
[----:B--2---:R-:W-:Y:S02]  /*3160*/  SEL R8, R8, RZ, P5 ;  /* 0x000000ff08087207 */ /* 0x004fe40002800000 */
[----:B------:R-:W-:-:S05]  /*3170*/  IADD3 R12, P5, PT, R7, R14, RZ ;  /* 0x0000000e070c7210 */ /* 0x000fca0007fbe0ff */
        /* <DEDUP_REMOVED lines=27> */
[----:B------:R-:W-:Y:S02]  /*3330*/  IADD3 R12, P5, PT, R7, R14, RZ ;  /* 0x0000000e070c7210 */ /* 0x000fe40007fbe0ff */
[----:B------:R-:W-:-:S03]  /*3340*/  SHF.R.U32.HI R7, RZ, 0x5, R17 ;  /* 0x00000005ff077819 */ /* 0x000fc60000011611 */
[----:B------:R-:W-:Y:S01]  /*3350*/  IMAD.X R13, R8, 0x1, R15, P5 ;  /* 0x00000001080d7824 */ /* 0x000fe200028e060f */
[----:B------:R-:W-:-:S13]  /*3360*/  ISETP.NE.AND P5, PT, R32, 0x1f, PT ;  /* 0x0000001f2000780c */ /* 0x000fda0003fa5270 */
[----:B------:R-:W-:-:S05]  /*3370*/  @!P5 LEA R8, R7, UR4, 0x4 ;  /* 0x000000040708dc11 */ /* 0x000fca000f8e20ff */
[----:B------:R-:W-:Y:S04]  /*3380*/  @!P5 STS [R8+0x8], R9 ;  /* 0x000008090800d388 */ /* 0x000fe80000000800 */
[----:B------:R-:W-:Y:S01]  /*3390*/  @!P5 STS.64 [R8], R12 ;  /* 0x0000000c0800d388 */ /* 0x000fe20000000a00 */
[----:B------:R-:W-:Y:S06]  /*33a0*/  BAR.SYNC.DEFER_BLOCKING 0x0 ;  /* 0x0000000000007b1d */ /* 0x000fec0000010000 */
[----:B------:R-:W-:Y:S04]  /*33b0*/  SHFL.UP PT, R8, R13, 0x1, RZ ;  /* 0x042000000d087989 */ /* 0x000fe800000e00ff */
[----:B------:R-:W-:Y:S04]  /*33c0*/  LDS.64 R14, [UR4] ;  /* 0x00000004ff0e7984 */ /* 0x000fe80008000a00 */
[----:B------:R-:W0:Y:S04]  /*33d0*/  LDS.64 R18, [UR4+0x10] ;  /* 0x00001004ff127984 */ /* 0x000e280008000a00 */
[----:B------:R-:W-:Y:S04]  /*33e0*/  LDS R16, [UR4+0x8] ;  /* 0x00000804ff107984 */ /* 0x000fe80008000800 */
[----:B------:R-:W-:Y:S01]  /*33f0*/  LDS R9, [UR4+0x38] ;  /* 0x00003804ff097984 */ /* 0x000fe20008000800 */
[----:B0-----:R-:W-:-:S05]  /*3400*/  IADD3 R31, P5, PT, R14, R18, RZ ;  /* 0x000000120e1f7210 */ /* 0x001fca0007fbe0ff */
[----:B------:R-:W-:Y:S01]  /*3410*/  IMAD.X R19, R15, 0x1, R19, P5 ;  /* 0x000000010f137824 */ /* 0x000fe200028e0613 */
[----:B------:R-:W-:-:S04]  /*3420*/  ISETP.NE.AND P5, PT, R7, 0x2, PT ;  /* 0x000000020700780c */ /* 0x000fc80003fa5270 */
[----:B------:R-:W-:Y:S02]  /*3430*/  SEL R18, R31, R14, !P5 ;  /* 0x0000000e1f127207 */ /* 0x000fe40006800000 */
[----:B------:R-:W-:Y:S02]  /*3440*/  SEL R34, R19, R15, !P5 ;  /* 0x0000000f13227207 */ /* 0x000fe40006800000 */
[----:B------:R-:W0:Y:S05]  /*3450*/  LDS.64 R14, [UR4+0x20] ;  /* 0x00002004ff0e7984 */ /* 0x000e2a0008000a00 */
[----:B------:R-:W-:Y:S01]  /*3460*/  @!P5 LDS R16, [UR4+0x18] ;  /* 0x00001804ff10d984 */ /* 0x000fe20008000800 */
[----:B0-----:R-:W-:-:S05]  /*3470*/  IADD3 R31, P5, PT, R14, R31, RZ ;  /* 0x0000001f0e1f7210 */ /* 0x001fca0007fbe0ff */
[----:B------:R-:W-:Y:S01]  /*3480*/  IMAD.X R33, R15, 0x1, R19, P5 ;  /* 0x000000010f217824 */ /* 0x000fe200028e0613 */
[----:B------:R-:W-:Y:S02]  /*3490*/  ISETP.NE.AND P5, PT, R7, 0x3, PT ;  /* 0x000000030700780c */ /* 0x000fe40003fa5270 */
[----:B------:R0:W1:Y:S01]  /*34a0*/  SHFL.UP PT, R7, R12, 0x1, RZ ;  /* 0x042000000c077989 */ /* 0x00006200000e00ff */
[----:B------:R-:W-:Y:S02]  /*34b0*/  @P0 SEL R15, R8, RZ, P6 ;  /* 0x000000ff080f0207 */ /* 0x000fe40003000000 */
[----:B------:R-:W-:Y:S02]  /*34c0*/  SEL R19, R31, R18, !P5 ;  /* 0x000000121f137207 */ /* 0x000fe40006800000 */
[----:B0-----:R-:W-:-:S06]  /*34d0*/  CS2R R12, SRZ ;  /* 0x00000000000c7805 */ /* 0x001fcc000001ff00 */
[----:B------:R-:W0:Y:S01]  /*34e0*/  @!P5 LDS R16, [UR4+0x28] ;  /* 0x00002804ff10d984 */ /* 0x000e220008000800 */
[----:B-1----:R-:W-:Y:S02]  /*34f0*/  @P0 SEL R14, R7, RZ, P6 ;  /* 0x000000ff070e0207 */ /* 0x002fe40003000000 */
[----:B0-----:R-:W-:Y:S02]  /*3500*/  @P0 FSEL R27, R16, R27, !P6 ;  /* 0x0000001b101b0208 */ /* 0x001fe40007000000 */
[----:B------:R-:W-:Y:S02]  /*3510*/  ISETP.GE.U32.AND P6, PT, R17, 0x20, PT ;  /* 0x000000201100780c */ /* 0x000fe40003fc6070 */
[----:B------:R-:W-:Y:S02]  /*3520*/  SEL R16, R33, R34, !P5 ;  /* 0x0000002221107207 */ /* 0x000fe40006800000 */
[----:B------:R-:W-:-:S09]  /*3530*/  ISETP.NE.AND P0, PT, R30, RZ, PT ;  /* 0x000000ff1e00720c */ /* 0x000fd20003f05270 */
[----:B------:R-:W-:-:S05]  /*3540*/  @P6 IADD3 R7, P5, PT, R14, R19, RZ ;  /* 0x000000130e076210 */ /* 0x000fca0007fbe0ff */
[----:B------:R-:W-:Y:S01]  /*3550*/  @P6 IMAD.X R8, R15, 0x1, R16, P5 ;  /* 0x000000010f086824 */ /* 0x000fe200028e0610 */
[----:B------:R-:W-:Y:S01]  /*3560*/  ISETP.NE.AND P6, PT, R17, RZ, PT ;  /* 0x000000ff1100720c */ /* 0x000fe20003fc5270 */
[----:B------:R-:W0:Y:S03]  /*3570*/  LDS.64 R14, [UR4+0x30] ;  /* 0x00003004ff0e7984 */ /* 0x000e260008000a00 */
[----:B------:R-:W-:Y:S02]  /*3580*/  SEL R16, R7, RZ, P6 ;  /* 0x000000ff07107207 */ /* 0x000fe40003000000 */
[----:B------:R-:W-:Y:S02]  /*3590*/  SEL R17, R8, RZ, P6 ;  /* 0x000000ff08117207 */ /* 0x000fe40003000000 */
[----:B0-----:R-:W-:-:S05]  /*35a0*/  IADD3 R14, P5, PT, R14, R31, RZ ;  /* 0x0000001f0e0e7210 */ /* 0x001fca0007fbe0ff */
[----:B------:R-:W-:Y:S01]  /*35b0*/  IMAD.X R15, R15, 0x1, R33, P5 ;  /* 0x000000010f0f7824 */ /* 0x000fe200028e0621 */
[----:B------:R-:W-:Y:S07]  /*35c0*/  BRA `(.L_x_829) ;  /* 0x0000001000c87947 */ /* 0x000fee0003800000 */
.L_x_828:
[----:B------:R-:W-:Y:S01]  /*35d0*/  SEL R7, RZ, 0x1, P1 ;  /* 0x00000001ff077807 */ /* 0x000fe20000800000 */
[----:B------:R-:W0:Y:S01]  /*35e0*/  S2R R41, SR_LANEID ;  /* 0x0000000000297919 */ /* 0x000e220000000000 */
[----:B------:R-:W-:Y:S02]  /*35f0*/  SHF.R.U32.HI R27, RZ, 0x5, R17 ;  /* 0x00000005ff1b7819 */ /* 0x000fe40000011611 */
[----:B------:R-:W-:-:S04]  /*3600*/  IADD3 R14, P5, P6, R4, R14, R7 ;  /* 0x0000000e040e7210 */ /* 0x000fc80007ebe007 */
[----:B------:R-:W-:Y:S02]  /*3610*/  IADD3.X R15, PT, PT, RZ, RZ, RZ, P5, P6 ;  /* 0x000000ffff0f7210 */ /* 0x000fe40002fec4ff */
[----:B------:R-:W-:-:S04]  /*3620*/  IADD3 R14, P5, P6, R6, R14, R5 ;  /* 0x0000000e060e7210 */ /* 0x000fc80007ebe005 */
[----:B------:R-:W-:Y:S02]  /*3630*/  IADD3.X R15, PT, PT, RZ, R15, RZ, P5, P6 ;  /* 0x0000000fff0f7210 */ /* 0x000fe40002fec4ff */
[----:B------:R-:W-:-:S05]  /*3640*/  IADD3 R14, P5, PT, R13, R14, RZ ;  /* 0x0000000e0d0e7210 */ /* 0x000fca0007fbe0ff */
[----:B------:R-:W-:Y:S01]  /*3650*/  IMAD.X R15, RZ, RZ, R15, P5 ;  /* 0x000000ffff0f7224 */ /* 0x000fe200028e060f */
[----:B------:R-:W1:Y:S04]  /*3660*/  SHFL.UP PT, R7, R14, 0x1, RZ ;  /* 0x042000000e077989 */ /* 0x000e6800000e00ff */
[----:B------:R-:W2:Y:S01]  /*3670*/  SHFL.UP PT, R8, R15, 0x1, RZ ;  /* 0x042000000f087989 */ /* 0x000ea200000e00ff */
[----:B0-----:R-:W-:-:S04]  /*3680*/  ISETP.GE.AND P5, PT, R41, 0x1, PT ;  /* 0x000000012900780c */ /* 0x001fc80003fa6270 */
[----:B-1----:R-:W-:Y:S02]  /*3690*/  SEL R7, R7, RZ, P5 ;  /* 0x000000ff07077207 */ /* 0x002fe40002800000 */
        /* <DEDUP_REMOVED lines=31> */
[----:B------:R-:W-:-:S13]  /*3890*/  ISETP.NE.AND P5, PT, R41, 0x1f, PT ;  /* 0x0000001f2900780c */ /* 0x000fda0003fa5270 */
[----:B------:R-:W-:-:S05]  /*38a0*/  @!P5 LEA R31, R27, UR4, 0x4 ;  /* 0x000000041b1fdc11 */ /* 0x000fca000f8e20ff */
[----:B------:R-:W-:Y:S04]  /*38b0*/  @!P5 STS [R31+0x8], R9 ;  /* 0x000008091f00d388 */ /* 0x000fe80000000800 */
[----:B------:R-:W-:Y:S01]  /*38c0*/  @!P5 STS.64 [R31], R12 ;  /* 0x0000000c1f00d388 */ /* 0x000fe20000000a00 */
[----:B------:R-:W-:Y:S06]  /*38d0*/  BAR.SYNC.DEFER_BLOCKING 0x0 ;  /* 0x0000000000007b1d */ /* 0x000fec0000010000 */
[----:B------:R-:W-:Y:S04]  /*38e0*/  LDS.64 R14, [UR4] ;  /* 0x00000004ff0e7984 */ /* 0x000fe80008000a00 */
[----:B------:R-:W0:Y:S02]  /*38f0*/  LDS.64 R18, [UR4+0x10] ;  /* 0x00001004ff127984 */ /* 0x000e240008000a00 */
[----:B0-----:R-:W-:-:S02]  /*3900*/  IADD3 R7, P5, PT, R14, R18, RZ ;  /* 0x000000120e077210 */ /* 0x001fc40007fbe0ff */
[----:B------:R-:W-:Y:S03]  /*3910*/  LDS R18, [UR4+0x8] ;  /* 0x00000804ff127984 */ /* 0x000fe60008000800 */
        /* <DEDUP_REMOVED lines=8> */
[----:B------:R-:W-:Y:S01]  /*39a0*/  ISETP.NE.AND P5, PT, R27, 0x3, PT ;  /* 0x000000031b00780c */ /* 0x000fe20003fa5270 */
[----:B------:R-:W0:Y:S03]  /*39b0*/  LDS.64 R14, [UR4+0x30] ;  /* 0x00003004ff0e7984 */ /* 0x000e260008000a00 */
[----:B------:R-:W-:Y:S01]  /*39c0*/  SEL R19, R7, R8, !P5 ;  /* 0x0000000807137207 */ /* 0x000fe20006800000 */
[----:B------:R-:W-:Y:S01]  /*39d0*/  SHFL.UP PT, R27, R9, 0x1, RZ ;  /* 0x04200000091b7989 */ /* 0x000fe200000e00ff */
[----:B------:R-:W-:-:S03]  /*39e0*/  SEL R30, R31, R30, !P5 ;  /* 0x0000001e1f1e7207 */ /* 0x000fc60006800000 */
[----:B------:R-:W-:Y:S04]  /*39f0*/  SHFL.UP PT, R8, R13, 0x1, RZ ;  /* 0x042000000d087989 */ /* 0x000fe800000e00ff */
[----:B------:R-:W1:Y:S01]  /*3a00*/  @!P5 LDS R18, [UR4+0x28] ;  /* 0x00002804ff12d984 */ /* 0x000e620008000800 */
[----:B0-----:R-:W-:-:S03]  /*3a10*/  IADD3 R34, P5, PT, R14, R7, RZ ;  /* 0x000000070e227210 */ /* 0x001fc60007fbe0ff */
[----:B------:R-:W0:Y:S02]  /*3a20*/  SHFL.UP PT, R7, R12, 0x1, RZ ;  /* 0x042000000c077989 */ /* 0x000e2400000e00ff */
[----:B------:R-:W-:Y:S01]  /*3a30*/  IMAD.X R31, R15, 0x1, R31, P5 ;  /* 0x000000010f1f7824 */ /* 0x000fe200028e061f */
[----:B------:R-:W-:-:S13]  /*3a40*/  ISETP.GE.U32.AND P5, PT, R17, 0x20, PT ;  /* 0x000000201100780c */ /* 0x000fda0003fa6070 */
[----:B------:R-:W-:-:S04]  /*3a50*/  @P5 ISETP.NE.AND P6, PT, R41, RZ, PT ;  /* 0x000000ff2900520c */ /* 0x000fc80003fc5270 */
[----:B-1----:R-:W-:Y:S02]  /*3a60*/  @P5 FSEL R27, R18, R27, !P6 ;  /* 0x0000001b121b5208 */ /* 0x002fe40007000000 */
[----:B------:R-:W-:Y:S02]  /*3a70*/  @P5 SEL R15, R8, RZ, P6 ;  /* 0x000000ff080f5207 */ /* 0x000fe40003000000 */
[----:B0-----:R-:W-:-:S04]  /*3a80*/  @P5 SEL R14, R7, RZ, P6 ;  /* 0x000000ff070e5207 */ /* 0x001fc80003000000 */
[----:B------:R-:W-:-:S05]  /*3a90*/  @P5 IADD3 R7, P6, PT, R19, R14, RZ ;  /* 0x0000000e13075210 */ /* 0x000fca0007fde0ff */
[----:B------:R-:W-:Y:S01]  /*3aa0*/  @P5 IMAD.X R8, R30, 0x1, R15, P6 ;  /* 0x000000011e085824 */ /* 0x000fe200030e060f */
[----:B------:R-:W-:Y:S07]  /*3ab0*/  @P5 BRA `(.L_x_830) ;  /* 0x0000000c00505947 */ /* 0x000fee0003800000 */
[----:B------:R-:W0:Y:S01]  /*3ac0*/  LDS R9, [UR4+0x38] ;  /* 0x00003804ff097984 */ /* 0x000e220008000800 */
[----:B------:R-:W1:Y:S01]  /*3ad0*/  LDC.64 R18, c[0x0][0x3a8] ;  /* 0x0000ea00ff127b82 */ /* 0x000e620000000a00 */
[----:B------:R-:W-:Y:S01]  /*3ae0*/  ISETP.NE.AND P6, PT, R17, RZ, PT ;  /* 0x000000ff1100720c */ /* 0x000fe20003fc5270 */
[----:B------:R-:W2:Y:S01]  /*3af0*/  LDCU UR5, c[0x0][0x370] ;  /* 0x00006e00ff0577ac */ /* 0x000ea20008000800 */
[----:B------:R-:W-:-:S05]  /*3b00*/  LOP3.LUT R17, RZ, R17, RZ, 0x33, !PT ;  /* 0x00000011ff117212 */ /* 0x000fca00078e33ff */
[----:B------:R-:W-:-:S06]  /*3b10*/  IMAD.IADD R35, R16, 0x1, R17 ;  /* 0x0000000110237824 */ /* 0x000fcc00078e0211 */
[----:B------:R-:W-:Y:S02]  /*3b20*/  @!P6 IMAD.MOV.U32 R14, RZ, RZ, R34 ;  /* 0x000000ffff0ee224 */ /* 0x000fe400078e0022 */
[----:B------:R-:W-:Y:S02]  /*3b30*/  @!P6 IMAD.MOV.U32 R15, RZ, RZ, R31 ;  /* 0x000000ffff0fe224 */ /* 0x000fe400078e001f */
[----:B------:R-:W-:Y:S01]  /*3b40*/  @!P6 IMAD.MOV.U32 R13, RZ, RZ, 0x64 ;  /* 0x00000064ff0de424 */ /* 0x000fe200078e00ff */
[----:B--2---:R-:W-:Y:S02]  /*3b50*/  UISETP.GT.U32.AND UP0, UPT, UR5, 0x1f3, UPT ;  /* 0x000001f30500788c */ /* 0x004fe4000bf04070 */
[----:B------:R2:W-:Y:S01]  /*3b60*/  @!P6 STS.64 [UR4+0x88], R14 ;  /* 0x0000880eff00e988 */ /* 0x0005e20008000a04 */
[----:B-1----:R-:W-:-:S04]  /*3b70*/  IMAD.WIDE R38, R16, 0x10, R18 ;  /* 0x0000001010267825 */ /* 0x002fc800078e0212 */
[----:B0-----:R-:W-:Y:S01]  /*3b80*/  @!P6 IMAD.MOV.U32 R12, RZ, RZ, R9 ;  /* 0x000000ffff0ce224 */ /* 0x001fe200078e0009 */
[----:B------:R2:W-:Y:S04]  /*3b90*/  @!P6 STS [UR4+0x90], R9 ;  /* 0x00009009ff00e988 */ /* 0x0005e80008000804 */
[----:B------:R2:W-:Y:S01]  /*3ba0*/  @!P6 ST.E.128.STRONG.GPU desc[UR8][R38.64+0x200], R12 ;  /* 0x0002000c2600e985 */ /* 0x0005e2000c10fd08 */
[----:B------:R-:W-:Y:S05]  /*3bb0*/  BRA.U UP0, `(.L_x_831) ;  /* 0x0000000100087547 */ /* 0x000fea000b800000 */
[----:B------:R0:W-:Y:S06]  /*3bc0*/  MEMBAR.SC.CTA ;  /* 0x0000000000007992 */ /* 0x0001ec0000000000 */
[----:B0-----:R-:W-:Y:S05]  /*3bd0*/  BRA `(.L_x_832) ;  /* 0x0000000000087947 */ /* 0x001fea0003800000 */
.L_x_831:
[----:B------:R-:W-:Y:S05]  /*3be0*/  NANOSLEEP 0x1c2 ;  /* 0x000001c20000795d */ /* 0x000fea0003800000 */
[----:B------:R-:W-:Y:S01]  /*3bf0*/  NOP ;  /* 0x0000000000007918 */ /* 0x000fe20000000000 */
.L_x_832:
[----:B------:R-:W-:-:S07]  /*3c00*/  IMAD.WIDE R16, R35, 0x10, R18 ;  /* 0x0000001023107825 */ /* 0x000fce00078e0212 */
.L_x_834:
[----:B--2---:R-:W2:Y:S01]  /*3c10*/  LD.E.128.STRONG.GPU R12, desc[UR8][R16.64+0x200] ;  /* 0x00020008100c7980 */ /* 0x004ea2000c10fd00 */
[----:B------:R-:W-:Y:S05]  /*3c20*/  YIELD ;  /* 0x0000000000007946 */ /* 0x000fea0003800000 */
[----:B------:R-:W-:Y:S01]  /*3c30*/  UMOV UR5, 0xffffffff ;  /* 0xffffffff00057882 */ /* 0x000fe20000000000 */
[----:B--2---:R-:W-:Y:S02]  /*3c40*/  ISETP.NE.AND P5, PT, R13, 0x63, PT ;  /* 0x000000630d00780c */ /* 0x004fe40003fa5270 */
[----:B------:R-:W-:Y:S11]  /*3c50*/  BRA.DIV UR5, `(.L_x_833) ;  /* 0x0000003205bc7947 */ /* 0x000ff6000b800000 */
[----:B------:R-:W-:-:S13]  /*3c60*/  VOTE.ANY P5, !P5 ;  /* 0x0000000000ff7806 */ /* 0x000fda00068a0100 */
.L_x_1009:
        /* <DEDUP_REMOVED lines=14> */
.L_x_1014:
[----:B------:R-:W-:Y:S01]  /*3d50*/  ISETP.GE.AND P5, PT, R41, R19, PT ;  /* 0x000000132900720c */ /* 0x000fe20003fa6270 */
[----:B------:R-:W-:-:S12]  /*3d60*/  UMOV UR5, 0xffffffff ;  /* 0xffffffff00057882 */ /* 0x000fd80000000000 */
[----:B01----:R-:W-:-:S05]  /*3d70*/  @!P5 IADD3 R36, P6, PT, R17, R36, RZ ;  /* 0x000000241124d210 */ /* 0x003fca0007fde0ff */
[----:B--2---:R-:W-:Y:S01]  /*3d80*/  @!P5 IMAD.X R37, R16, 0x1, R37, P6 ;  /* 0x000000011025d824 */ /* 0x004fe200030e0625 */
[----:B------:R-:W-:Y:S07]  /*3d90*/  BRA.DIV UR5, `(.L_x_836) ;  /* 0x0000003205f47947 */ /* 0x000fee000b800000 */
.L_x_1017:
[----:B------:R-:W-:-:S03]  /*3da0*/  UMOV UR5, 0xffffffff ;  /* 0xffffffff00057882 */ /* 0x000fc60000000000 */
[----:B------:R-:W-:Y:S05]  /*3db0*/  BRA.DIV UR5, `(.L_x_837) ;  /* 0x0000003605107947 */ /* 0x000fea000b800000 */
.L_x_1020:
[----:B------:R-:W-:-:S03]  /*3dc0*/  UMOV UR5, 0xffffffff ;  /* 0xffffffff00057882 */ /* 0x000fc60000000000 */
[----:B------:R-:W-:Y:S05]  /*3dd0*/  BRA.DIV UR5, `(.L_x_838) ;  /* 0x0000003605287947 */ /* 0x000fea000b800000 */
[----:B------:R0:W1:Y:S04]  /*3de0*/  SHFL.DOWN PT, R17, R36, 0x2, R19 ;  /* 0x0840000024117989 */ /* 0x00006800000e0013 */
[----:B------:R0:W2:Y:S02]  /*3df0*/  SHFL.DOWN PT, R16, R37, 0x2, R19 ;  /* 0x0840000025107989 */ /* 0x0000a400000e0013 */
.L_x_1024:
[----:B------:R-:W-:Y:S01]  /*3e00*/  VIADD R44, R41, 0x2 ;  /* 0x00000002292c7836 */ /* 0x000fe20000000000 */
[----:B------:R-:W-:-:S04]  /*3e10*/  UMOV UR5, 0xffffffff ;  /* 0xffffffff00057882 */ /* 0x000fc80000000000 */
[----:B------:R-:W-:-:S13]  /*3e20*/  ISETP.GT.AND P5, PT, R44, R19, PT ;  /* 0x000000132c00720c */ /* 0x000fda0003fa4270 */
[----:B01----:R-:W-:-:S05]  /*3e30*/  @!P5 IADD3 R36, P6, PT, R17, R36, RZ ;  /* 0x000000241124d210 */ /* 0x003fca0007fde0ff */
[----:B--2---:R-:W-:Y:S01]  /*3e40*/  @!P5 IMAD.X R37, R16, 0x1, R37, P6 ;  /* 0x000000011025d824 */ /* 0x004fe200030e0625 */
[----:B------:R-:W-:Y:S07]  /*3e50*/  BRA.DIV UR5, `(.L_x_839) ;  /* 0x00000036054c7947 */ /* 0x000fee000b800000 */
.L_x_1027:
[----:B------:R-:W-:-:S03]  /*3e60*/  UMOV UR5, 0xffffffff ;  /* 0xffffffff00057882 */ /* 0x000fc60000000000 */
[----:B------:R-:W-:Y:S05]  /*3e70*/  BRA.DIV UR5, `(.L_x_840) ;  /* 0x0000003605687947 */ /* 0x000fea000b800000 */
.L_x_1030:
[----:B------:R-:W-:-:S03]  /*3e80*/  UMOV UR5, 0xffffffff ;  /* 0xffffffff00057882 */ /* 0x000fc60000000000 */
[----:B------:R-:W-:Y:S05]  /*3e90*/  BRA.DIV UR5, `(.L_x_841) ;  /* 0x0000003605807947 */ /* 0x000fea000b800000 */
[----:B------:R0:W1:Y:S04]  /*3ea0*/  SHFL.DOWN PT, R17, R36, 0x4, R19 ;  /* 0x0880000024117989 */ /* 0x00006800000e0013 */
[----:B------:R0:W2:Y:S02]  /*3eb0*/  SHFL.DOWN PT, R16, R37, 0x4, R19 ;  /* 0x0880000025107989 */ /* 0x0000a400000e0013 */
.L_x_1034:
[----:B------:R-:W-:Y:S01]  /*3ec0*/  VIADD R14, R41, 0x4 ;  /* 0x00000004290e7836 */ /* 0x000fe20000000000 */
[----:B------:R-:W-:-:S04]  /*3ed0*/  UMOV UR5, 0xffffffff ;  /* 0xffffffff00057882 */ /* 0x000fc80000000000 */
[----:B------:R-:W-:-:S13]  /*3ee0*/  ISETP.GT.AND P5, PT, R14, R19, PT ;  /* 0x000000130e00720c */ /* 0x000fda0003fa4270 */
[----:B01----:R-:W-:-:S05]  /*3ef0*/  @!P5 IADD3 R36, P6, PT, R17, R36, RZ ;  /* 0x000000241124d210 */ /* 0x003fca0007fde0ff */
[----:B--2---:R-:W-:Y:S01]  /*3f00*/  @!P5 IMAD.X R37, R16, 0x1, R37, P6 ;  /* 0x000000011025d824 */ /* 0x004fe200030e0625 */
[----:B------:R-:W-:Y:S07]  /*3f10*/  BRA.DIV UR5, `(.L_x_842) ;  /* 0x0000003605a47947 */ /* 0x000fee000b800000 */
.L_x_1037:
[----:B------:R-:W-:-:S03]  /*3f20*/  UMOV UR5, 0xffffffff ;  /* 0xffffffff00057882 */ /* 0x000fc60000000000 */
[----:B------:R-:W-:Y:S05]  /*3f30*/  BRA.DIV UR5, `(.L_x_843) ;  /* 0x0000003605c07947 */ /* 0x000fea000b800000 */
.L_x_1040:
[----:B------:R-:W-:-:S03]  /*3f40*/  UMOV UR5, 0xffffffff ;  /* 0xffffffff00057882 */ /* 0x000fc60000000000 */
[----:B------:R-:W-:Y:S05]  /*3f50*/  BRA.DIV UR5, `(.L_x_844) ;  /* 0x0000003605d87947 */ /* 0x000fea000b800000 */
[----:B------:R0:W1:Y:S04]  /*3f60*/  SHFL.DOWN PT, R17, R36, 0x8, R19 ;  /* 0x0900000024117989 */ /* 0x00006800000e0013 */
[----:B------:R0:W2:Y:S02]  /*3f70*/  SHFL.DOWN PT, R16, R37, 0x8, R19 ;  /* 0x0900000025107989 */ /* 0x0000a400000e0013 */
.L_x_1044:
[----:B------:R-:W-:Y:S01]  /*3f80*/  VIADD R14, R41, 0x8 ;  /* 0x00000008290e7836 */ /* 0x000fe20000000000 */
[----:B------:R-:W-:-:S04]  /*3f90*/  UMOV UR5, 0xffffffff ;  /* 0xffffffff00057882 */ /* 0x000fc80000000000 */
[----:B------:R-:W-:-:S13]  /*3fa0*/  ISETP.GT.AND P5, PT, R14, R19, PT ;  /* 0x000000130e00720c */ /* 0x000fda0003fa4270 */
[----:B01----:R-:W-:-:S05]  /*3fb0*/  @!P5 IADD3 R36, P6, PT, R17, R36, RZ ;  /* 0x000000241124d210 */ /* 0x003fca0007fde0ff */
[----:B--2---:R-:W-:Y:S01]  /*3fc0*/  @!P5 IMAD.X R37, R16, 0x1, R37, P6 ;  /* 0x000000011025d824 */ /* 0x004fe200030e0625 */
[----:B------:R-:W-:Y:S07]  /*3fd0*/  BRA.DIV UR5, `(.L_x_845) ;  /* 0x0000003605fc7947 */ /* 0x000fee000b800000 */
.L_x_1047:
[----:B------:R-:W-:-:S03]  /*3fe0*/  UMOV UR5, 0xffffffff ;  /* 0xffffffff00057882 */ /* 0x000fc60000000000 */
[----:B------:R-:W-:Y:S05]  /*3ff0*/  BRA.DIV UR5, `(.L_x_846) ;  /* 0x0000003a05187947 */ /* 0x000fea000b800000 */
.L_x_1050:
[----:B------:R-:W-:-:S03]  /*4000*/  UMOV UR5, 0xffffffff ;  /* 0xffffffff00057882 */ /* 0x000fc60000000000 */
[----:B------:R-:W-:Y:S05]  /*4010*/  BRA.DIV UR5, `(.L_x_847) ;  /* 0x0000003a05307947 */ /* 0x000fea000b800000 */
[----:B------:R0:W1:Y:S04]  /*4020*/  SHFL.DOWN PT, R17, R36, 0x10, R19 ;  /* 0x0a00000024117989 */ /* 0x00006800000e0013 */
[----:B------:R0:W2:Y:S02]  /*4030*/  SHFL.DOWN PT, R16, R37, 0x10, R19 ;  /* 0x0a00000025107989 */ /* 0x0000a400000e0013 */
.L_x_1054:
[----:B------:R-:W-:Y:S01]  /*4040*/  VIADD R14, R41, 0x10 ;  /* 0x00000010290e7836 */ /* 0x000fe20000000000 */
[----:B------:R-:W3:Y:S01]  /*4050*/  LDC.64 R32, c[0x0][0x3a8] ;  /* 0x0000ea00ff207b82 */ /* 0x000ee20000000a00 */
[----:B------:R-:W-:-:S03]  /*4060*/  UMOV UR5, 0xffffffff ;  /* 0xffffffff00057882 */ /* 0x000fc60000000000 */
[----:B------:R-:W-:-:S13]  /*4070*/  ISETP.GT.AND P5, PT, R14, R19, PT ;  /* 0x000000130e00720c */ /* 0x000fda0003fa4270 */
[----:B01----:R-:W-:-:S05]  /*4080*/  @!P5 IADD3 R36, P6, PT, R17, R36, RZ ;  /* 0x000000241124d210 */ /* 0x003fca0007fde0ff */
[----:B--2---:R-:W-:Y:S01]  /*4090*/  @!P5 IMAD.X R37, R16, 0x1, R37, P6 ;  /* 0x000000011025d824 */ /* 0x004fe200030e0625 */
[----:B------:R-:W-:Y:S02]  /*40a0*/  ISETP.NE.AND P6, PT, R13, 0x65, PT ;  /* 0x000000650d00780c */ /* 0x000fe40003fc5270 */
[----:B---3--:R-:W-:-:S05]  /*40b0*/  IADD3 R32, P5, PT, R32, 0x200, RZ ;  /* 0x0000020020207810 */ /* 0x008fca0007fbe0ff */
[----:B------:R-:W-:Y:S01]  /*40c0*/  IMAD.X R33, RZ, RZ, R33, P5 ;  /* 0x000000ffff217224 */ /* 0x000fe200028e0621 */
[----:B------:R-:W-:Y:S07]  /*40d0*/  BRA.DIV UR5, `(.L_x_848) ;  /* 0x0000003a05447947 */ /* 0x000fee000b800000 */
.L_x_1057:
[----:B------:R-:W-:-:S03]  /*40e0*/  UMOV UR5, 0xffffffff ;  /* 0xffffffff00057882 */ /* 0x000fc60000000000 */
[----:B------:R-:W-:Y:S05]  /*40f0*/  BRA.DIV UR5, `(.L_x_849) ;  /* 0x0000003a05607947 */ /* 0x000fea000b800000 */
.L_x_1060:
[----:B------:R-:W-:-:S03]  /*4100*/  UMOV UR5, 0xffffffff ;  /* 0xffffffff00057882 */ /* 0x000fc60000000000 */
[----:B------:R-:W-:Y:S05]  /*4110*/  BRA.DIV UR5, `(.L_x_850) ;  /* 0x0000003a05787947 */ /* 0x000fea000b800000 */
[----:B------:R-:W-:-:S13]  /*4120*/  VOTE.ALL P5, P6 ;  /* 0x0000000000ff7806 */ /* 0x000fda00030a0000 */
.L_x_1063:
[----:B------:R-:W-:Y:S05]  /*4130*/  @!P5 BRA `(.L_x_851) ;  /* 0x000000040048d947 */ /* 0x000fea0003800000 */
.L_x_870:
[----:B------:R-:W-:-:S07]  /*4140*/  IMAD.WIDE R14, R35, 0x10, R32 ;  /* 0x00000010230e7825 */ /* 0x000fce00078e0220 */
.L_x_853:
[----:B------:R-:W2:Y:S01]  /*4150*/  LD.E.128.STRONG.GPU R16, desc[UR8][R14.64+-0x200] ;  /* 0xfffe00080e107980 */ /* 0x000ea2000c10fd00 */
[----:B------:R-:W-:Y:S05]  /*4160*/  YIELD ;  /* 0x0000000000007946 */ /* 0x000fea0003800000 */
[----:B------:R-:W-:Y:S01]  /*4170*/  UMOV UR5, 0xffffffff ;  /* 0xffffffff00057882 */ /* 0x000fe20000000000 */
[----:B--2---:R-:W-:Y:S02]  /*4180*/  ISETP.NE.AND P5, PT, R17, 0x63, PT ;  /* 0x000000631100780c */ /* 0x004fe40003fa5270 */
[----:B------:R-:W-:Y:S11]  /*4190*/  BRA.DIV UR5, `(.L_x_852) ;  /* 0x0000003a05787947 */ /* 0x000ff6000b800000 */
[----:B------:R-:W-:-:S13]  /*41a0*/  VOTE.ANY P5, !P5 ;  /* 0x0000000000ff7806 */ /* 0x000fda00068a0100 */
.L_x_1066:
[----:B------:R-:W-:Y:S05]  /*41b0*/  @P5 BRA `(.L_x_853) ;  /* 0xfffffffc00e45947 */ /* 0x000fea000383ffff */
[----:B------:R-:W-:Y:S01]  /*41c0*/  UMOV UR5, 0xffffffff ;  /* 0xffffffff00057882 */ /* 0x000fe20000000000 */
[----:B------:R-:W-:Y:S01]  /*41d0*/  IMAD.MOV.U32 R13, RZ, RZ, R18 ;  /* 0x000000ffff0d7224 */ /* 0x000fe200078e0012 */
[----:B------:R-:W-:Y:S01]  /*41e0*/  ISETP.NE.AND P5, PT, R17, 0x65, PT ;  /* 0x000000651100780c */ /* 0x000fe20003fa5270 */
[----:B------:R-:W-:Y:S01]  /*41f0*/  IMAD.MOV.U32 R18, RZ, RZ, R19 ;  /* 0x000000ffff127224 */ /* 0x000fe200078e0013 */
        /* <DEDUP_REMOVED lines=8> */
.L_x_1071:
[----:B------:R-:W-:Y:S01]  /*4280*/  ISETP.GE.AND P5, PT, R41, R19, PT ;  /* 0x000000132900720c */ /* 0x000fe20003fa6270 */
[----:B------:R-:W-:-:S12]  /*4290*/  UMOV UR5, 0xffffffff ;  /* 0xffffffff00057882 */ /* 0x000fd80000000000 */
[----:B01----:R-:W-:-:S05]  /*42a0*/  @!P5 IADD3 R13, P6, PT, R42, R13, RZ ;  /* 0x0000000d2a0dd210 */ /* 0x003fca0007fde0ff */
[----:B--2---:R-:W-:Y:S01]  /*42b0*/  @!P5 IMAD.X R18, R43, 0x1, R18, P6 ;  /* 0x000000012b12d824 */ /* 0x004fe200030e0612 */
[----:B------:R-:W-:Y:S07]  /*42c0*/  BRA.DIV UR5, `(.L_x_855) ;  /* 0x0000003a05b07947 */ /* 0x000fee000b800000 */
.L_x_1074:
[----:B------:R-:W-:-:S03]  /*42d0*/  UMOV UR5, 0xffffffff ;  /* 0xffffffff00057882 */ /* 0x000fc60000000000 */
[----:B------:R-:W-:Y:S05]  /*42e0*/  BRA.DIV UR5, `(.L_x_856) ;  /* 0x0000003a05cc7947 */ /* 0x000fea000b800000 */
.L_x_1077:
[----:B------:R-:W-:-:S03]  /*42f0*/  UMOV UR5, 0xffffffff ;  /* 0xffffffff00057882 */ /* 0x000fc60000000000 */
[----:B------:R-:W-:Y:S05]  /*4300*/  BRA.DIV UR5, `(.L_x_857) ;  /* 0x0000003a05e47947 */ /* 0x000fea000b800000 */
[----:B------:R0:W1:Y:S04]  /*4310*/  SHFL.DOWN PT, R42, R13, 0x2, R19 ;  /* 0x084000000d2a7989 */ /* 0x00006800000e0013 */
[----:B------:R0:W2:Y:S02]  /*4320*/  SHFL.DOWN PT, R43, R18, 0x2, R19 ;  /* 0x08400000122b7989 */ /* 0x0000a400000e0013 */
.L_x_1081:
[----:B------:R-:W-:Y:S01]  /*4330*/  ISETP.GT.AND P5, PT, R44, R19, PT ;  /* 0x000000132c00720c */ /* 0x000fe20003fa4270 */
[----:B------:R-:W-:-:S12]  /*4340*/  UMOV UR5, 0xffffffff ;  /* 0xffffffff00057882 */ /* 0x000fd80000000000 */
[----:B01----:R-:W-:-:S05]  /*4350*/  @!P5 IADD3 R13, P6, PT, R42, R13, RZ ;  /* 0x0000000d2a0dd210 */ /* 0x003fca0007fde0ff */
[----:B--2---:R-:W-:Y:S01]  /*4360*/  @!P5 IMAD.X R18, R43, 0x1, R18, P6 ;  /* 0x000000012b12d824 */ /* 0x004fe200030e0612 */
[----:B------:R-:W-:Y:S07]  /*4370*/  BRA.DIV UR5, `(.L_x_858) ;  /* 0x0000003e050c7947 */ /* 0x000fee000b800000 */
.L_x_1084:
[----:B------:R-:W-:-:S03]  /*4380*/  UMOV UR5, 0xffffffff ;  /* 0xffffffff00057882 */ /* 0x000fc60000000000 */
[----:B------:R-:W-:Y:S05]  /*4390*/  BRA.DIV UR5, `(.L_x_859) ;  /* 0x0000003e05287947 */ /* 0x000fea000b800000 */
.L_x_1087:
[----:B------:R-:W-:-:S03]  /*43a0*/  UMOV UR5, 0xffffffff ;  /* 0xffffffff00057882 */ /* 0x000fc60000000000 */
[----:B------:R-:W-:Y:S05]  /*43b0*/  BRA.DIV UR5, `(.L_x_860) ;  /* 0x0000003e05407947 */ /* 0x000fea000b800000 */
[----:B------:R0:W1:Y:S01]  /*43c0*/  SHFL.DOWN PT, R42, R13, 0x4, R19 ;  /* 0x088000000d2a7989 */ /* 0x00006200000e0013 */
[----:B------:R-:W-:-:S03]  /*43d0*/  VIADD R14, R41, 0x4 ;  /* 0x00000004290e7836 */ /* 0x000fc60000000000 */
[----:B------:R0:W2:Y:S04]  /*43e0*/  SHFL.DOWN PT, R43, R18, 0x4, R19 ;  /* 0x08800000122b7989 */ /* 0x0000a800000e0013 */
.L_x_1091:
[----:B------:R-:W-:Y:S01]  /*43f0*/  ISETP.GT.AND P5, PT, R14, R19, PT ;  /* 0x000000130e00720c */ /* 0x000fe20003fa4270 */
[----:B------:R-:W-:-:S12]  /*4400*/  UMOV UR5, 0xffffffff ;  /* 0xffffffff00057882 */ /* 0x000fd80000000000 */
[----:B01----:R-:W-:-:S05]  /*4410*/  @!P5 IADD3 R13, P6, PT, R42, R13, RZ ;  /* 0x0000000d2a0dd210 */ /* 0x003fca0007fde0ff */
[----:B--2---:R-:W-:Y:S01]  /*4420*/  @!P5 IMAD.X R18, R43, 0x1, R18, P6 ;  /* 0x000000012b12d824 */ /* 0x004fe200030e0612 */
[----:B------:R-:W-:Y:S07]  /*4430*/  BRA.DIV UR5, `(.L_x_861) ;  /* 0x0000003e05687947 */ /* 0x000fee000b800000 */
.L_x_1094:
[----:B------:R-:W-:-:S03]  /*4440*/  UMOV UR5, 0xffffffff ;  /* 0xffffffff00057882 */ /* 0x000fc60000000000 */
[----:B------:R-:W-:Y:S05]  /*4450*/  BRA.DIV UR5, `(.L_x_862) ;  /* 0x0000003e05847947 */ /* 0x000fea000b800000 */
.L_x_1097:
[----:B------:R-:W-:Y:S01]  /*4460*/  UMOV UR5, 0xffffffff ;  /* 0xffffffff00057882 */ /* 0x000fe20000000000 */
[----:B------:R-:W-:Y:S02]  /*4470*/  VIADD R42, R41, 0x8 ;  /* 0x00000008292a7836 */ /* 0x000fe40000000000 */
[----:B------:R-:W-:Y:S05]  /*4480*/  BRA.DIV UR5, `(.L_x_863) ;  /* 0x0000003e05987947 */ /* 0x000fea000b800000 */
[----:B------:R0:W1:Y:S04]  /*4490*/  SHFL.DOWN PT, R43, R13, 0x8, R19 ;  /* 0x090000000d2b7989 */ /* 0x00006800000e0013 */
[----:B------:R0:W2:Y:S02]  /*44a0*/  SHFL.DOWN PT, R14, R18, 0x8, R19 ;  /* 0x09000000120e7989 */ /* 0x0000a400000e0013 */
.L_x_1101:
[----:B------:R-:W-:Y:S01]  /*44b0*/  ISETP.GT.AND P5, PT, R42, R19, PT ;  /* 0x000000132a00720c */ /* 0x000fe20003fa4270 */
[----:B------:R-:W-:-:S12]  /*44c0*/  UMOV UR5, 0xffffffff ;  /* 0xffffffff00057882 */ /* 0x000fd80000000000 */
[----:B01----:R-:W-:-:S05]  /*44d0*/  @!P5 IADD3 R13, P6, PT, R43, R13, RZ ;  /* 0x0000000d2b0dd210 */ /* 0x003fca0007fde0ff */
[----:B--2---:R-:W-:Y:S01]  /*44e0*/  @!P5 IMAD.X R18, R14, 0x1, R18, P6 ;  /* 0x000000010e12d824 */ /* 0x004fe200030e0612 */
[----:B------:R-:W-:Y:S07]  /*44f0*/  BRA.DIV UR5, `(.L_x_864) ;  /* 0x0000003e05bc7947 */ /* 0x000fee000b800000 */
.L_x_1104:
[----:B------:R-:W-:-:S03]  /*4500*/  UMOV UR5, 0xffffffff ;  /* 0xffffffff00057882 */ /* 0x000fc60000000000 */
[----:B------:R-:W-:Y:S05]  /*4510*/  BRA.DIV UR5, `(.L_x_865) ;  /* 0x0000003e05d87947 */ /* 0x000fea000b800000 */
.L_x_1107:
[----:B------:R-:W-:Y:S01]  /*4520*/  UMOV UR5, 0xffffffff ;  /* 0xffffffff00057882 */ /* 0x000fe20000000000 */
[----:B------:R-:W-:Y:S02]  /*4530*/  VIADD R42, R41, 0x10 ;  /* 0x00000010292a7836 */ /* 0x000fe40000000000 */
[----:B------:R-:W-:Y:S05]  /*4540*/  BRA.DIV UR5, `(.L_x_866) ;  /* 0x0000003e05ec7947 */ /* 0x000fea000b800000 */
[----:B------:R0:W1:Y:S04]  /*4550*/  SHFL.DOWN PT, R43, R13, 0x10, R19 ;  /* 0x0a0000000d2b7989 */ /* 0x00006800000e0013 */
[----:B------:R0:W2:Y:S02]  /*4560*/  SHFL.DOWN PT, R14, R18, 0x10, R19 ;  /* 0x0a000000120e7989 */ /* 0x0000a400000e0013 */
.L_x_1111:
[----:B------:R-:W-:Y:S01]  /*4570*/  ISETP.GT.AND P5, PT, R42, R19, PT ;  /* 0x000000132a00720c */ /* 0x000fe20003fa4270 */
[----:B------:R-:W-:-:S12]  /*4580*/  UMOV UR5, 0xffffffff ;  /* 0xffffffff00057882 */ /* 0x000fd80000000000 */
[----:B01----:R-:W-:-:S05]  /*4590*/  @!P5 IADD3 R13, P6, PT, R43, R13, RZ ;  /* 0x0000000d2b0dd210 */ /* 0x003fca0007fde0ff */
[----:B--2---:R-:W-:Y:S01]  /*45a0*/  @!P5 IMAD.X R18, R14, 0x1, R18, P6 ;  /* 0x000000010e12d824 */ /* 0x004fe200030e0612 */
[----:B------:R-:W-:Y:S02]  /*45b0*/  IADD3 R36, P5, PT, R36, R13, RZ ;  /* 0x0000000d24247210 */ /* 0x000fe40007fbe0ff */
[----:B------:R-:W-:-:S03]  /*45c0*/  ISETP.NE.AND P6, PT, R17, 0x65, PT ;  /* 0x000000651100780c */ /* 0x000fc60003fc5270 */
[----:B------:R-:W-:Y:S01]  /*45d0*/  IMAD.X R37, R37, 0x1, R18, P5 ;  /* 0x0000000125257824 */ /* 0x000fe200028e0612 */
[----:B------:R-:W-:Y:S09]  /*45e0*/  BRA.DIV UR5, `(.L_x_867) ;  /* 0x0000004205047947 */ /* 0x000ff2000b800000 */
.L_x_1114:
[----:B------:R-:W-:-:S03]  /*45f0*/  UMOV UR5, 0xffffffff ;  /* 0xffffffff00057882 */ /* 0x000fc60000000000 */
[----:B------:R-:W-:Y:S05]  /*4600*/  BRA.DIV UR5, `(.L_x_868) ;  /* 0x0000004205207947 */ /* 0x000fea000b800000 */
.L_x_1117:
[----:B------:R-:W-:Y:S01]  /*4610*/  UMOV UR5, 0xffffffff ;  /* 0xffffffff00057882 */ /* 0x000fe20000000000 */
[----:B------:R-:W-:Y:S02]  /*4620*/  VIADD R35, R35, 0xffffffe0 ;  /* 0xffffffe023237836 */ /* 0x000fe40000000000 */
[----:B------:R-:W-:Y:S05]  /*4630*/  BRA.DIV UR5, `(.L_x_869) ;  /* 0x0000004205347947 */ /* 0x000fea000b800000 */
[----:B------:R-:W-:-:S13]  /*4640*/  VOTE.ALL P5, P6 ;  /* 0x0000000000ff7806 */ /* 0x000fda00030a0000 */
.L_x_1120:
[----:B------:R-:W-:Y:S05]  /*4650*/  @P5 BRA `(.L_x_870) ;  /* 0xfffffff800b85947 */ /* 0x000fea000383ffff */
.L_x_851:
[----:B------:R-:W0:Y:S01]  /*4660*/  S2R R13, SR_TID.X ;  /* 0x00000000000d7919 */ /* 0x000e220000002100 */
[----:B------:R-:W-:Y:S01]  /*4670*/  BSSY.RECONVERGENT B0, `(.L_x_871) ;  /* 0x000000f000007945 */ /* 0x000fe20003800200 */
[----:B0-----:R-:W-:-:S13]  /*4680*/  ISETP.NE.AND P5, PT, R13, RZ, PT ;  /* 0x000000ff0d00720c */ /* 0x001fda0003fa5270 */
[----:B------:R-:W-:Y:S05]  /*4690*/  @P5 BRA `(.L_x_872) ;  /* 0x0000000000305947 */ /* 0x000fea0003800000 */
        /* <DEDUP_REMOVED lines=12> */
.L_x_872:
[----:B------:R-:W-:Y:S05]  /*4760*/  BSYNC.RECONVERGENT B0 ;  /* 0x0000000000007941 */ /* 0x000fea0003800200 */
.L_x_871:
[----:B------:R-:W-:-:S13]  /*4770*/  ISETP.NE.AND P5, PT, R41, RZ, PT ;  /* 0x000000ff2900720c */ /* 0x000fda0003fa5270 */
[----:B------:R-:W0:Y:S01]  /*4780*/  @!P5 S2R R14, SR_CgaCtaId ;  /* 0x00000000000ed919 */ /* 0x000e220000008800 */
[----:B-1----:R-:W-:Y:S01]  /*4790*/  @!P5 MOV R9, 0x400 ;  /* 0x000004000009d802 */ /* 0x002fe20000000f00 */
[----:B------:R-:W-:Y:S02]  /*47a0*/  @!P5 IMAD.MOV.U32 R7, RZ, RZ, R36 ;  /* 0x000000ffff07d224 */ /* 0x000fe400078e0024 */
[----:B------:R-:W-:Y:S02]  /*47b0*/  @!P5 IMAD.MOV.U32 R8, RZ, RZ, R37 ;  /* 0x000000ffff08d224 */ /* 0x000fe400078e0025 */
[----:B------:R-:W-:Y:S01]  /*47c0*/  @!P5 IMAD.MOV.U32 R27, RZ, RZ, R12 ;  /* 0x000000ffff1bd224 */ /* 0x000fe200078e000c */
[----:B0-----:R-:W-:-:S05]  /*47d0*/  @!P5 LEA R9, R14, R9, 0x18 ;  /* 0x000000090e09d211 */ /* 0x001fca00078ec0ff */
[----:B------:R0:W-:Y:S04]  /*47e0*/  @!P5 STS.64 [R9+0x48], R36 ;  /* 0x000048240900d388 */ /* 0x0001e80000000a00 */
[----:B------:R0:W-:Y:S02]  /*47f0*/  @!P5 STS [R9+0x50], R12 ;  /* 0x0000500c0900d388 */ /* 0x0001e40000000800 */
.L_x_830:
[----:B0-----:R-:W0:Y:S01]  /*4800*/  S2R R9, SR_TID.X ;  /* 0x0000000000097919 */ /* 0x001e220000002100 */
[----:B------:R-:W-:Y:S05]  /*4810*/  WARPSYNC.ALL ;  /* 0x0000000000007948 */ /* 0x000fea0003800000 */
[----:B0-----:R-:W-:Y:S01]  /*4820*/  ISETP.NE.AND P5, PT, R9, RZ, PT ;  /* 0x000000ff0900720c */ /* 0x001fe20003fa5270 */
[----:B------:R-:W0:Y:S08]  /*4830*/  S2UR UR5, SR_CgaCtaId ;  /* 0x00000000000579c3 */ /* 0x000e300000008800 */
[----:B------:R-:W-:Y:S06]  /*4840*/  BAR.SYNC.DEFER_BLOCKING 0x0 ;  /* 0x0000000000007b1d */ /* 0x000fec0000010000 */
[----:B------:R-:W-:-:S02]  /*4850*/  UMOV UR4, 0x400 ;  /* 0x0000040000047882 */ /* 0x000fc40000000000 */
[----:B0-----:R-:W-:-:S09]  /*4860*/  ULEA UR4, UR5, UR4, 0x18 ;  /* 0x0000000405047291 */ /* 0x001fd2000f8ec0ff */
[----:B------:R-:W0:Y:S04]  /*4870*/  @P5 LDS.64 R12, [UR4+0x48] ;  /* 0x00004804ff0c5984 */ /* 0x000e280008000a00 */
[----:B------:R-:W1:Y:S04]  /*4880*/  LDS R9, [UR4+0x80] ;  /* 0x00008004ff097984 */ /* 0x000e680008000800 */
[----:B------:R-:W2:Y:S01]  /*4890*/  LDS.64 R14, [UR4+0x88] ;  /* 0x00008804ff0e7984 */ /* 0x000ea20008000a00 */
[----:B0-----:R-:W-:-:S05]  /*48a0*/  @P5 IADD3 R7, P6, PT, R12, R7, RZ ;  /* 0x000000070c075210 */ /* 0x001fca0007fde0ff */
[----:B------:R-:W-:Y:S02]  /*48b0*/  @P5 IMAD.X R8, R13, 0x1, R8, P6 ;  /* 0x000000010d085824 */ /* 0x000fe400030e0608 */
[----:B------:R-:W0:Y:S01]  /*48c0*/  LDS.64 R12, [UR4+0x68] ;  /* 0x00006804ff0c7984 */ /* 0x000e220008000a00 */
[----:B------:R-:W-:Y:S02]  /*48d0*/  IMAD.MOV.U32 R16, RZ, RZ, R7 ;  /* 0x000000ffff107224 */ /* 0x000fe400078e0007 */
[----:B-12---:R-:W-:-:S07]  /*48e0*/  IMAD.MOV.U32 R17, RZ, RZ, R8 ;  /* 0x000000ffff117224 */ /* 0x006fce00078e0008 */
.L_x_829:
[----:B------:R-:W-:Y:S01]  /*48f0*/  SEL R37, RZ, 0x1, !P0 ;  /* 0x00000001ff257807 */ /* 0x000fe20004000000 */
[----:B------:R-:W-:Y:S03]  /*4900*/  BSSY.RECONVERGENT B0, `(.L_x_873) ;  /* 0x00000cb000007945 */ /* 0x000fe60003800200 */
[----:B------:R-:W-:Y:S02]  /*4910*/  IADD3 R37, P5, PT, R16, R37, RZ ;  /* 0x0000002510257210 */ /* 0x000fe40007fbe0ff */
[----:B------:R-:W-:-:S03]  /*4920*/  SEL R16, RZ, 0x1, P1 ;  /* 0x00000001ff107807 */ /* 0x000fc60000800000 */
[----:B------:R-:W-:Y:S01]  /*4930*/  IMAD.X R34, RZ, RZ, R17, P5 ;  /* 0x000000ffff227224 */ /* 0x000fe200028e0611 */
[----:B------:R-:W-:Y:S01]  /*4940*/  IADD3 R35, P5, PT, R37, R16, RZ ;  /* 0x0000001025237210 */ /* 0x000fe20007fbe0ff */
[----:B------:R-:W1:Y:S04]  /*4950*/  S2R R17, SR_TID.X ;  /* 0x0000000000117919 */ /* 0x000e680000002100 */
[----:B------:R-:W-:Y:S01]  /*4960*/  IMAD.X R32, RZ, RZ, R34, P5 ;  /* 0x000000ffff207224 */ /* 0x000fe200028e0622 */
[----:B------:R-:W-:-:S05]  /*4970*/  IADD3 R16, P5, PT, R4, R35, RZ ;  /* 0x0000002304107210 */ /* 0x000fca0007fbe0ff */
[----:B------:R-:W-:Y:S01]  /*4980*/  IMAD.X R19, RZ, RZ, R32, P5 ;  /* 0x000000ffff137224 */ /* 0x000fe200028e0620 */
[----:B------:R-:W-:-:S05]  /*4990*/  IADD3 R31, P5, PT, R5, R16, RZ ;  /* 0x00000010051f7210 */ /* 0x000fca0007fbe0ff */
[----:B------:R-:W-:Y:S01]  /*49a0*/  IMAD.X R18, RZ, RZ, R19, P5 ;  /* 0x000000ffff127224 */ /* 0x000fe200028e0613 */
[----:B------:R-:W-:-:S05]  /*49b0*/  IADD3 R33, P5, PT, R6, R31, RZ ;  /* 0x0000001f06217210 */ /* 0x000fca0007fbe0ff */
[----:B------:R-:W-:Y:S01]  /*49c0*/  IMAD.X R30, RZ, RZ, R18, P5 ;  /* 0x000000ffff1e7224 */ /* 0x000fe200028e0612 */
[----:B------:R-:W-:-:S04]  /*49d0*/  ISETP.GE.U32.AND P5, PT, R14, 0x81, PT ;  /* 0x000000810e00780c */ /* 0x000fc80003fa6070 */
[----:B------:R-:W-:-:S13]  /*49e0*/  ISETP.GE.U32.AND.EX P5, PT, R15, RZ, PT, P5 ;  /* 0x000000ff0f00720c */ /* 0x000fda0003fa6150 */
[----:B-1----:R-:W-:Y:S05]  /*49f0*/  @!P5 BRA `(.L_x_874) ;  /* 0x0000000400b8d947 */ /* 0x002fea0003800000 */
[----:B------:R-:W-:Y:S01]  /*4a00*/  BAR.SYNC.DEFER_BLOCKING 0x0 ;  /* 0x0000000000007b1d */ /* 0x000fe20000010000 */
[----:B------:R-:W-:Y:S01]  /*4a10*/  ISETP.NE.AND P6, PT, R40, RZ, PT ;  /* 0x000000ff2800720c */ /* 0x000fe20003fc5270 */
[--C-:B0-----:R-:W-:Y:S02]  /*4a20*/  @P0 IMAD.IADD R7, R7, 0x1, -R12.reuse ;  /* 0x0000000107070824 */ /* 0x101fe400078e0a0c */
[--C-:B------:R-:W-:Y:S02]  /*4a30*/  @!P1 IMAD.IADD R37, R37, 0x1, -R12.reuse ;  /* 0x0000000125259824 */ /* 0x100fe400078e0a0c */
[--C-:B------:R-:W-:Y:S01]  /*4a40*/  @!P2 IMAD.IADD R16, R16, 0x1, -R12.reuse ;  /* 0x000000011010a824 */ /* 0x100fe200078e0a0c */
[----:B------:R-:W-:Y:S01]  /*4a50*/  @P0 LEA R7, R7, UR4, 0x3 ;  /* 0x0000000407070c11 */ /* 0x000fe2000f8e18ff */
[--C-:B------:R-:W-:Y:S01]  /*4a60*/  @!P3 IMAD.IADD R31, R31, 0x1, -R12.reuse ;  /* 0x000000011f1fb824 */ /* 0x100fe200078e0a0c */
[----:B------:R-:W-:Y:S01]  /*4a70*/  @!P1 LEA R37, R37, UR4, 0x3 ;  /* 0x0000000425259c11 */ /* 0x000fe2000f8e18ff */
[--C-:B------:R-:W-:Y:S01]  /*4a80*/  @!P4 IMAD.IADD R33, R33, 0x1, -R12.reuse ;  /* 0x000000012121c824 */ /* 0x100fe200078e0a0c */
[----:B------:R-:W-:Y:S01]  /*4a90*/  @!P2 LEA R16, R16, UR4, 0x3 ;  /* 0x000000041010ac11 */ /* 0x000fe2000f8e18ff */
[----:B------:R-:W0:Y:S01]  /*4aa0*/  LDCU.64 UR12, c[0x0][0x388] ;  /* 0x00007100ff0c77ac */ /* 0x000e220008000a00 */
[----:B------:R-:W-:Y:S01]  /*4ab0*/  @!P3 LEA R31, R31, UR4, 0x3 ;  /* 0x000000041f1fbc11 */ /* 0x000fe2000f8e18ff */
[----:B------:R-:W-:Y:S01]  /*4ac0*/  @!P6 IMAD.IADD R35, R35, 0x1, -R12 ;  /* 0x000000012323e824 */ /* 0x000fe200078e0a0c */
[----:B------:R-:W-:Y:S01]  /*4ad0*/  @!P4 LEA R33, R33, UR4, 0x3 ;  /* 0x000000042121cc11 */ /* 0x000fe2000f8e18ff */
[----:B------:R-:W1:Y:S01]  /*4ae0*/  LDCU.64 UR14, c[0x0][0x398] ;  /* 0x00007300ff0e77ac */ /* 0x000e620008000a00 */
[----:B------:R-:W-:Y:S02]  /*4af0*/  BSSY.RECONVERGENT B1, `(.L_x_875) ;  /* 0x000005d000017945 */ /* 0x000fe40003800200 */
[----:B------:R-:W-:Y:S01]  /*4b00*/  @!P6 LEA R35, R35, UR4, 0x3 ;  /* 0x000000042323ec11 */ /* 0x000fe2000f8e18ff */
[----:B------:R2:W-:Y:S01]  /*4b10*/  @P0 STS.64 [R7], R26 ;  /* 0x0000001a07000388 */ /* 0x0005e20000000a00 */
[----:B------:R-:W-:-:S03]  /*4b20*/  ISETP.GT.U32.AND P0, PT, R14, R17, PT ;  /* 0x000000110e00720c */ /* 0x000fc60003f04070 */
[----:B------:R2:W-:Y:S01]  /*4b30*/  @!P1 STS.64 [R37], R28 ;  /* 0x0000001c25009388 */ /* 0x0005e20000000a00 */
[----:B------:R-:W-:-:S03]  /*4b40*/  ISETP.GT.U32.AND.EX P0, PT, R15, RZ, PT, P0 ;  /* 0x000000ff0f00720c */ /* 0x000fc60003f04100 */
[----:B------:R2:W-:Y:S04]  /*4b50*/  @!P6 STS.64 [R35], R24 ;  /* 0x000000182300e388 */ /* 0x0005e80000000a00 */
[----:B------:R2:W-:Y:S04]  /*4b60*/  @!P2 STS.64 [R16], R22 ;  /* 0x000000161000a388 */ /* 0x0005e80000000a00 */
[----:B------:R2:W-:Y:S04]  /*4b70*/  @!P3 STS.64 [R31], R20 ;  /* 0x000000141f00b388 */ /* 0x0005e80000000a00 */
[----:B------:R2:W-:Y:S01]  /*4b80*/  @!P4 STS.64 [R33], R10 ;  /* 0x0000000a2100c388 */ /* 0x0005e20000000a00 */
[----:B------:R-:W-:Y:S06]  /*4b90*/  BAR.SYNC.DEFER_BLOCKING 0x0 ;  /* 0x0000000000007b1d */ /* 0x000fec0000010000 */
[----:B01----:R-:W-:Y:S05]  /*4ba0*/  @!P0 BRA `(.L_x_876) ;  /* 0x0000000400448947 */ /* 0x003fea0003800000 */
[----:B------:R-:W-:Y:S01]  /*4bb0*/  IMAD.MOV.U32 R19, RZ, RZ, R17 ;  /* 0x000000ffff137224 */ /* 0x000fe200078e0011 */
[----:B------:R-:W-:Y:S01]  /*4bc0*/  BSSY.RECONVERGENT B2, `(.L_x_877) ;  /* 0x000002e000027945 */ /* 0x000fe20003800200 */
[----:B--2---:R-:W-:-:S03]  /*4bd0*/  IMAD.MOV.U32 R27, RZ, RZ, RZ ;  /* 0x000000ffff1b7224 */ /* 0x004fc600078e00ff */
[----:B------:R-:W-:Y:S02]  /*4be0*/  LOP3.LUT R5, RZ, R19, RZ, 0x33, !PT ;  /* 0x00000013ff057212 */ /* 0x000fe400078e33ff */
[----:B------:R-:W-:Y:S02]  /*4bf0*/  LOP3.LUT R4, RZ, R27, RZ, 0x33, !PT ;  /* 0x0000001bff047212 */ /* 0x000fe400078e33ff */
[----:B------:R-:W-:-:S04]  /*4c00*/  IADD3 R5, P0, PT, R14, R5, RZ ;  /* 0x000000050e057210 */ /* 0x000fc80007f1e0ff */
[----:B------:R-:W-:Y:S01]  /*4c10*/  LOP3.LUT R6, R5, 0x180, RZ, 0xc0, !PT ;  /* 0x0000018005067812 */ /* 0x000fe200078ec0ff */
[----:B------:R-:W-:Y:S01]  /*4c20*/  IMAD.X R4, R15, 0x1, R4, P0 ;  /* 0x000000010f047824 */ /* 0x000fe200000e0604 */
[----:B------:R-:W-:Y:S02]  /*4c30*/  ISETP.GE.U32.AND P0, PT, R5, 0x180, PT ;  /* 0x000001800500780c */ /* 0x000fe40003f06070 */
[----:B------:R-:W-:Y:S02]  /*4c40*/  ISETP.NE.U32.AND P1, PT, R6, 0x180, PT ;  /* 0x000001800600780c */ /* 0x000fe40003f25070 */
[----:B------:R-:W-:Y:S02]  /*4c50*/  ISETP.GE.U32.AND.EX P0, PT, R4, RZ, PT, P0 ;  /* 0x000000ff0400720c */ /* 0x000fe40003f06100 */
[----:B------:R-:W-:-:S13]  /*4c60*/  ISETP.NE.AND.EX P1, PT, RZ, RZ, PT, P1 ;  /* 0x000000ffff00720c */ /* 0x000fda0003f25310 */
[----:B------:R-:W-:Y:S05]  /*4c70*/  @!P1 BRA `(.L_x_878) ;  /* 0x0000000000889947 */ /* 0x000fea0003800000 */
[----:B------:R-:W0:Y:S01]  /*4c80*/  LDCU.64 UR6, c[0x0][0x398] ;  /* 0x00007300ff0677ac */ /* 0x000e220008000a00 */
[----:B------:R-:W-:Y:S01]  /*4c90*/  SHF.R.U64 R20, R5, 0x7, R4 ;  /* 0x0000000705147819 */ /* 0x000fe20000001204 */
[----:B------:R-:W-:Y:S01]  /*4ca0*/  IMAD.MOV.U32 R25, RZ, RZ, RZ ;  /* 0x000000ffff197224 */ /* 0x000fe200078e00ff */
[----:B------:R-:W-:Y:S01]  /*4cb0*/  IADD3 R21, P1, PT, R12, R19, RZ ;  /* 0x000000130c157210 */ /* 0x000fe20007f3e0ff */
[----:B------:R-:W1:Y:S01]  /*4cc0*/  LDCU.64 UR10, c[0x0][0x388] ;  /* 0x00007100ff0a77ac */ /* 0x000e620008000a00 */
[----:B------:R-:W-:Y:S01]  /*4cd0*/  LEA R8, R17, UR4, 0x3 ;  /* 0x0000000411087c11 */ /* 0x000fe2000f8e18ff */
[----:B------:R-:W-:Y:S02]  /*4ce0*/  VIADD R20, R20, 0x1 ;  /* 0x0000000114147836 */ /* 0x000fe40000000000 */
[----:B------:R-:W-:Y:S02]  /*4cf0*/  IMAD.X R4, R13, 0x1, R27, P1 ;  /* 0x000000010d047824 */ /* 0x000fe400008e061b */
[----:B------:R-:W-:Y:S01]  /*4d00*/  IMAD.SHL.U32 R16, R21, 0x4, RZ ;  /* 0x0000000415107824 */ /* 0x000fe200078e00ff */
[----:B------:R-:W-:-:S02]  /*4d10*/  LOP3.LUT R20, R20, 0x3, RZ, 0xc0, !PT ;  /* 0x0000000314147812 */ /* 0x000fc400078ec0ff */
[----:B------:R-:W-:Y:S02]  /*4d20*/  SHF.L.U64.HI R21, R21, 0x2, R4 ;  /* 0x0000000215157819 */ /* 0x000fe40000010204 */
[----:B------:R-:W-:Y:S02]  /*4d30*/  LEA R19, P3, R20, R19, 0x7 ;  /* 0x0000001314137211 */ /* 0x000fe400078638ff */
[----:B0-----:R-:W-:Y:S02]  /*4d40*/  IADD3 R18, P1, PT, R16, UR6, RZ ;  /* 0x0000000610127c10 */ /* 0x001fe4000ff3e0ff */
[----:B------:R-:W-:Y:S02]  /*4d50*/  LEA.HI.X R27, R20, R27, R25, 0x7, P3 ;  /* 0x0000001b141b7211 */ /* 0x000fe400018f3c19 */
[----:B-1----:R-:W-:Y:S02]  /*4d60*/  IADD3 R16, P2, PT, R16, UR10, RZ ;  /* 0x0000000a10107c10 */ /* 0x002fe4000ff5e0ff */
[----:B------:R-:W-:-:S02]  /*4d70*/  IADD3.X R23, PT, PT, R21, UR7, RZ, P1, !PT ;  /* 0x0000000715177c10 */ /* 0x000fc40008ffe4ff */
[----:B------:R-:W-:-:S09]  /*4d80*/  IADD3.X R21, PT, PT, R21, UR11, RZ, P2, !PT ;  /* 0x0000000b15157c10 */ /* 0x000fd200097fe4ff */
.L_x_879:
        /* <DEDUP_REMOVED lines=17> */
.L_x_878:
[----:B------:R-:W-:Y:S05]  /*4ea0*/  BSYNC.RECONVERGENT B2 ;  /* 0x0000000000027941 */ /* 0x000fea0003800200 */
.L_x_877:
[----:B------:R-:W-:Y:S05]  /*4eb0*/  @!P0 BRA `(.L_x_876) ;  /* 0x0000000000808947 */ /* 0x000fea0003800000 */
.L_x_880:
[C---:B------:R-:W-:Y:S02]  /*4ec0*/  LEA R8, R19.reuse, UR4, 0x3 ;  /* 0x0000000413087c11 */ /* 0x040fe4000f8e18ff */
[----:B----4-:R-:W-:Y:S01]  /*4ed0*/  IADD3 R23, P0, PT, R12, R19, RZ ;  /* 0x000000130c177210 */ /* 0x010fe20007f1e0ff */
[----:B------:R-:W-:Y:S02]  /*4ee0*/  VIADD R19, R19, 0x200 ;  /* 0x0000020013137836 */ /* 0x000fe40000000000 */
[----:B0-----:R-:W0:Y:S02]  /*4ef0*/  LDS.64 R10, [R8] ;  /* 0x00000000080a7984 */ /* 0x001e240000000a00 */
[----:B------:R-:W-:Y:S02]  /*4f00*/  IMAD.X R16, R13, 0x1, R27, P0 ;  /* 0x000000010d107824 */ /* 0x000fe400000e061b */
[----:B------:R-:W1:Y:S01]  /*4f10*/  LDS.64 R4, [R8+0x400] ;  /* 0x0004000008047984 */ /* 0x000e620000000a00 */
[----:B------:R-:W-:-:S02]  /*4f20*/  IMAD.SHL.U32 R28, R23, 0x4, RZ ;  /* 0x00000004171c7824 */ /* 0x000fc400078e00ff */
[----:B------:R-:W-:Y:S01]  /*4f30*/  IMAD.X R24, RZ, RZ, R13, P0 ;  /* 0x000000ffff187224 */ /* 0x000fe200000e060d */
[----:B------:R-:W2:Y:S01]  /*4f40*/  LDS.64 R6, [R8+0x800] ;  /* 0x0008000008067984 */ /* 0x000ea20000000a00 */
[C---:B------:R-:W-:Y:S02]  /*4f50*/  SHF.L.U64.HI R16, R23.reuse, 0x2, R16 ;  /* 0x0000000217107819 */ /* 0x040fe40000010210 */
        /* <DEDUP_REMOVED lines=15> */
[----:B------:R4:W-:Y:S01]  /*5050*/  STG.E desc[UR8][R24.64+0x200], R5 ;  /* 0x0002000518007986 */ /* 0x0009e2000c101908 */
[----:B0-----:R-:W-:-:S03]  /*5060*/  IMAD.MOV.U32 R27, RZ, RZ, RZ ;  /* 0x000000ffff1b7224 */ /* 0x001fc600078e00ff */
[----:B--2---:R4:W-:Y:S04]  /*5070*/  STG.E desc[UR8][R22.64+0x400], R6 ;  /* 0x0004000616007986 */ /* 0x0049e8000c101908 */
[----:B------:R4:W-:Y:S04]  /*5080*/  STG.E desc[UR8][R24.64+0x400], R7 ;  /* 0x0004000718007986 */ /* 0x0009e8000c101908 */
[----:B---3--:R4:W-:Y:S04]  /*5090*/  STG.E desc[UR8][R22.64+0x600], R20 ;  /* 0x0006001416007986 */ /* 0x0089e8000c101908 */
[----:B------:R4:W-:Y:S01]  /*50a0*/  STG.E desc[UR8][R24.64+0x600], R21 ;  /* 0x0006001518007986 */ /* 0x0009e2000c101908 */
[----:B------:R-:W-:Y:S05]  /*50b0*/  @P0 BRA `(.L_x_880) ;  /* 0xfffffffc00800947 */ /* 0x000fea000383ffff */
.L_x_876:
[----:B------:R-:W-:Y:S05]  /*50c0*/  BSYNC.RECONVERGENT B1 ;  /* 0x0000000000017941 */ /* 0x000fea0003800200 */
.L_x_875:
[----:B------:R-:W-:Y:S05]  /*50d0*/  BRA `(.L_x_881) ;  /* 0x0000000400347947 */ /* 0x000fea0003800000 */
.L_x_874:
[----:B------:R-:W-:Y:S04]  /*50e0*/  BSSY.RECONVERGENT B1, `(.L_x_882) ;  /* 0x000000c000017945 */ /* 0x000fe80003800200 */
[----:B------:R-:W-:Y:S05]  /*50f0*/  @!P0 BRA `(.L_x_883) ;  /* 0x0000000000288947 */ /* 0x000fea0003800000 */
[----:B------:R-:W1:Y:S01]  /*5100*/  LDCU.64 UR6, c[0x0][0x388] ;  /* 0x00007100ff0677ac */ /* 0x000e620008000a00 */
[C---:B------:R-:W-:Y:S01]  /*5110*/  IMAD.SHL.U32 R6, R7.reuse, 0x4, RZ ;  /* 0x0000000407067824 */ /* 0x040fe200078e00ff */
[----:B------:R-:W-:Y:S01]  /*5120*/  SHF.L.U64.HI R7, R7, 0x2, R8 ;  /* 0x0000000207077819 */ /* 0x000fe20000010208 */
[----:B------:R-:W2:Y:S03]  /*5130*/  LDCU.64 UR10, c[0x0][0x398] ;  /* 0x00007300ff0a77ac */ /* 0x000ea60008000a00 */
[C---:B-1----:R-:W-:Y:S02]  /*5140*/  IADD3 R4, P0, PT, R6.reuse, UR6, RZ ;  /* 0x0000000606047c10 */ /* 0x042fe4000ff1e0ff */
[----:B--2---:R-:W-:Y:S02]  /*5150*/  IADD3 R6, P5, PT, R6, UR10, RZ ;  /* 0x0000000a06067c10 */ /* 0x004fe4000ffbe0ff */
[----:B------:R-:W-:-:S02]  /*5160*/  IADD3.X R5, PT, PT, R7, UR7, RZ, P0, !PT ;  /* 0x0000000707057c10 */ /* 0x000fc400087fe4ff */
[----:B------:R-:W-:-:S03]  /*5170*/  IADD3.X R7, PT, PT, R7, UR11, RZ, P5, !PT ;  /* 0x0000000b07077c10 */ /* 0x000fc6000affe4ff */
[----:B------:R1:W-:Y:S04]  /*5180*/  STG.E desc[UR8][R4.64], R26 ;  /* 0x0000001a04007986 */ /* 0x0003e8000c101908 */
[----:B------:R1:W-:Y:S02]  /*5190*/  STG.E desc[UR8][R6.64], R27 ;  /* 0x0000001b06007986 */ /* 0x0003e4000c101908 */
.L_x_883:
[----:B------:R-:W-:Y:S05]  /*51a0*/  BSYNC.RECONVERGENT B1 ;  /* 0x0000000000017941 */ /* 0x000fea0003800200 */
.L_x_882:
[----:B------:R-:W-:Y:S04]  /*51b0*/  BSSY.RECONVERGENT B1, `(.L_x_884) ;  /* 0x000000c000017945 */ /* 0x000fe80003800200 */
[----:B------:R-:W-:Y:S05]  /*51c0*/  @P1 BRA `(.L_x_885) ;  /* 0x0000000000281947 */ /* 0x000fea0003800000 */
[----:B------:R-:W2:Y:S01]  /*51d0*/  LDCU.64 UR6, c[0x0][0x388] ;  /* 0x00007100ff0677ac */ /* 0x000ea20008000a00 */
[C---:B-1----:R-:W-:Y:S01]  /*51e0*/  IMAD.SHL.U32 R6, R37.reuse, 0x4, RZ ;  /* 0x0000000425067824 */ /* 0x042fe200078e00ff */
[----:B------:R-:W-:Y:S01]  /*51f0*/  SHF.L.U64.HI R37, R37, 0x2, R34 ;  /* 0x0000000225257819 */ /* 0x000fe20000010222 */
[----:B------:R-:W1:Y:S03]  /*5200*/  LDCU.64 UR10, c[0x0][0x398] ;  /* 0x00007300ff0a77ac */ /* 0x000e660008000a00 */
[C---:B--2---:R-:W-:Y:S02]  /*5210*/  IADD3 R4, P0, PT, R6.reuse, UR6, RZ ;  /* 0x0000000606047c10 */ /* 0x044fe4000ff1e0ff */
[----:B-1----:R-:W-:Y:S02]  /*5220*/  IADD3 R6, P1, PT, R6, UR10, RZ ;  /* 0x0000000a06067c10 */ /* 0x002fe4000ff3e0ff */
[----:B------:R-:W-:-:S02]  /*5230*/  IADD3.X R5, PT, PT, R37, UR7, RZ, P0, !PT ;  /* 0x0000000725057c10 */ /* 0x000fc400087fe4ff */
[----:B------:R-:W-:-:S03]  /*5240*/  IADD3.X R7, PT, PT, R37, UR11, RZ, P1, !PT ;  /* 0x0000000b25077c10 */ /* 0x000fc60008ffe4ff */
[----:B------:R2:W-:Y:S04]  /*5250*/  STG.E desc[UR8][R4.64], R28 ;  /* 0x0000001c04007986 */ /* 0x0005e8000c101908 */
[----:B------:R2:W-:Y:S02]  /*5260*/  STG.E desc[UR8][R6.64], R29 ;  /* 0x0000001d06007986 */ /* 0x0005e4000c101908 */
.L_x_885:
[----:B------:R-:W-:Y:S05]  /*5270*/  BSYNC.RECONVERGENT B1 ;  /* 0x0000000000017941 */ /* 0x000fea0003800200 */
.L_x_884:
[----:B------:R-:W-:Y:S01]  /*5280*/  ISETP.NE.AND P0, PT, R40, RZ, PT ;  /* 0x000000ff2800720c */ /* 0x000fe20003f05270 */
[----:B------:R-:W-:-:S12]  /*5290*/  BSSY.RECONVERGENT B1, `(.L_x_886) ;  /* 0x000000c000017945 */ /* 0x000fd80003800200 */
[----:B------:R-:W-:Y:S05]  /*52a0*/  @P0 BRA `(.L_x_887) ;  /* 0x0000000000280947 */ /* 0x000fea0003800000 */
[----:B------:R-:W3:Y:S01]  /*52b0*/  LDCU.64 UR6, c[0x0][0x388] ;  /* 0x00007100ff0677ac */ /* 0x000ee20008000a00 */
[C---:B-12---:R-:W-:Y:S01]  /*52c0*/  IMAD.SHL.U32 R6, R35.reuse, 0x4, RZ ;  /* 0x0000000423067824 */ /* 0x046fe200078e00ff */
[----:B------:R-:W-:Y:S01]  /*52d0*/  SHF.L.U64.HI R32, R35, 0x2, R32 ;  /* 0x0000000223207819 */ /* 0x000fe20000010220 */
[----:B------:R-:W1:Y:S03]  /*52e0*/  LDCU.64 UR10, c[0x0][0x398] ;  /* 0x00007300ff0a77ac */ /* 0x000e660008000a00 */
[C---:B---3--:R-:W-:Y:S02]  /*52f0*/  IADD3 R4, P0, PT, R6.reuse, UR6, RZ ;  /* 0x0000000606047c10 */ /* 0x048fe4000ff1e0ff */
[----:B-1----:R-:W-:Y:S02]  /*5300*/  IADD3 R6, P1, PT, R6, UR10, RZ ;  /* 0x0000000a06067c10 */ /* 0x002fe4000ff3e0ff */
[----:B------:R-:W-:-:S02]  /*5310*/  IADD3.X R5, PT, PT, R32, UR7, RZ, P0, !PT ;  /* 0x0000000720057c10 */ /* 0x000fc400087fe4ff */
[----:B------:R-:W-:-:S03]  /*5320*/  IADD3.X R7, PT, PT, R32, UR11, RZ, P1, !PT ;  /* 0x0000000b20077c10 */ /* 0x000fc60008ffe4ff */
[----:B------:R3:W-:Y:S04]  /*5330*/  STG.E desc[UR8][R4.64], R24 ;  /* 0x0000001804007986 */ /* 0x0007e8000c101908 */
[----:B------:R3:W-:Y:S02]  /*5340*/  STG.E desc[UR8][R6.64], R25 ;  /* 0x0000001906007986 */ /* 0x0007e4000c101908 */
.L_x_887:
[----:B------:R-:W-:Y:S05]  /*5350*/  BSYNC.RECONVERGENT B1 ;  /* 0x0000000000017941 */ /* 0x000fea0003800200 */
.L_x_886:
[----:B------:R-:W-:Y:S04]  /*5360*/  BSSY.RECONVERGENT B1, `(.L_x_888) ;  /* 0x000000c000017945 */ /* 0x000fe80003800200 */
[----:B------:R-:W-:Y:S05]  /*5370*/  @P2 BRA `(.L_x_889) ;  /* 0x0000000000282947 */ /* 0x000fea0003800000 */
[----:B------:R-:W4:Y:S01]  /*5380*/  LDCU.64 UR6, c[0x0][0x388] ;  /* 0x00007100ff0677ac */ /* 0x000f220008000a00 */
[C---:B-123--:R-:W-:Y:S01]  /*5390*/  IMAD.SHL.U32 R6, R16.reuse, 0x4, RZ ;  /* 0x0000000410067824 */ /* 0x04efe200078e00ff */
[----:B------:R-:W-:Y:S01]  /*53a0*/  SHF.L.U64.HI R16, R16, 0x2, R19 ;  /* 0x0000000210107819 */ /* 0x000fe20000010213 */
[----:B------:R-:W1:Y:S03]  /*53b0*/  LDCU.64 UR10, c[0x0][0x398] ;  /* 0x00007300ff0a77ac */ /* 0x000e660008000a00 */
[C---:B----4-:R-:W-:Y:S02]  /*53c0*/  IADD3 R4, P0, PT, R6.reuse, UR6, RZ ;  /* 0x0000000606047c10 */ /* 0x050fe4000ff1e0ff */
[----:B-1----:R-:W-:Y:S02]  /*53d0*/  IADD3 R6, P1, PT, R6, UR10, RZ ;  /* 0x0000000a06067c10 */ /* 0x002fe4000ff3e0ff */
[----:B------:R-:W-:-:S02]  /*53e0*/  IADD3.X R5, PT, PT, R16, UR7, RZ, P0, !PT ;  /* 0x0000000710057c10 */ /* 0x000fc400087fe4ff */
[----:B------:R-:W-:-:S03]  /*53f0*/  IADD3.X R7, PT, PT, R16, UR11, RZ, P1, !PT ;  /* 0x0000000b10077c10 */ /* 0x000fc60008ffe4ff */
[----:B------:R4:W-:Y:S04]  /*5400*/  STG.E desc[UR8][R4.64], R22 ;  /* 0x0000001604007986 */ /* 0x0009e8000c101908 */
[----:B------:R4:W-:Y:S02]  /*5410*/  STG.E desc[UR8][R6.64], R23 ;  /* 0x0000001706007986 */ /* 0x0009e4000c101908 */
.L_x_889:
[----:B------:R-:W-:Y:S05]  /*5420*/  BSYNC.RECONVERGENT B1 ;  /* 0x0000000000017941 */ /* 0x000fea0003800200 */
.L_x_888:
[----:B------:R-:W-:Y:S04]  /*5430*/  BSSY.RECONVERGENT B1, `(.L_x_890) ;  /* 0x000000c000017945 */ /* 0x000fe80003800200 */
[----:B------:R-:W-:Y:S05]  /*5440*/  @P3 BRA `(.L_x_891) ;  /* 0x0000000000283947 */ /* 0x000fea0003800000 */
[----:B------:R-:W5:Y:S01]  /*5450*/  LDCU.64 UR6, c[0x0][0x388] ;  /* 0x00007100ff0677ac */ /* 0x000f620008000a00 */
[C---:B-1234-:R-:W-:Y:S01]  /*5460*/  IMAD.SHL.U32 R6, R31.reuse, 0x4, RZ ;  /* 0x000000041f067824 */ /* 0x05efe200078e00ff */
[----:B------:R-:W-:Y:S01]  /*5470*/  SHF.L.U64.HI R18, R31, 0x2, R18 ;  /* 0x000000021f127819 */ /* 0x000fe20000010212 */
[----:B------:R-:W1:Y:S03]  /*5480*/  LDCU.64 UR10, c[0x0][0x398] ;  /* 0x00007300ff0a77ac */ /* 0x000e660008000a00 */
[C---:B-----5:R-:W-:Y:S02]  /*5490*/  IADD3 R4, P0, PT, R6.reuse, UR6, RZ ;  /* 0x0000000606047c10 */ /* 0x060fe4000ff1e0ff */
[----:B-1----:R-:W-:Y:S02]  /*54a0*/  IADD3 R6, P1, PT, R6, UR10, RZ ;  /* 0x0000000a06067c10 */ /* 0x002fe4000ff3e0ff */
[----:B------:R-:W-:-:S02]  /*54b0*/  IADD3.X R5, PT, PT, R18, UR7, RZ, P0, !PT ;  /* 0x0000000712057c10 */ /* 0x000fc400087fe4ff */
[----:B------:R-:W-:-:S03]  /*54c0*/  IADD3.X R7, PT, PT, R18, UR11, RZ, P1, !PT ;  /* 0x0000000b12077c10 */ /* 0x000fc60008ffe4ff */
[----:B------:R1:W-:Y:S04]  /*54d0*/  STG.E desc[UR8][R4.64], R20 ;  /* 0x0000001404007986 */ /* 0x0003e8000c101908 */
[----:B------:R1:W-:Y:S02]  /*54e0*/  STG.E desc[UR8][R6.64], R21 ;  /* 0x0000001506007986 */ /* 0x0003e4000c101908 */
.L_x_891:
[----:B------:R-:W-:Y:S05]  /*54f0*/  BSYNC.RECONVERGENT B1 ;  /* 0x0000000000017941 */ /* 0x000fea0003800200 */
.L_x_890:
        /* <DEDUP_REMOVED lines=11> */
.L_x_881:
[----:B------:R-:W-:Y:S05]  /*55b0*/  BSYNC.RECONVERGENT B0 ;  /* 0x0000000000007941 */ /* 0x000fea0003800200 */
.L_x_873:
[----:B------:R-:W-:-:S13]  /*55c0*/  ISETP.NE.AND P0, PT, R17, 0x7f, PT ;  /* 0x0000007f1100780c */ /* 0x000fda0003f05270 */
[----:B------:R-:W-:Y:S05]  /*55d0*/  @P0 EXIT ;  /* 0x000000000000094d */ /* 0x000fea0003800000 */
[----:B01234-:R-:W0:Y:S01]  /*55e0*/  LDC.64 R4, c[0x0][0x3a0] ;  /* 0x0000e800ff047b82 */ /* 0x01fe220000000a00 */
[----:B------:R-:W-:Y:S02]  /*55f0*/  ISETP.NE.U32.AND P0, PT, R0, 0x300, PT ;  /* 0x000003000000780c */ /* 0x000fe40003f05070 */
[----:B------:R-:W-:Y:S02]  /*5600*/  IADD3 R17, P1, PT, R14, R12, RZ ;  /* 0x0000000c0e117210 */ /* 0x000fe40007f3e0ff */
[----:B------:R-:W-:-:S03]  /*5610*/  ISETP.NE.AND.EX P0, PT, R2, RZ, PT, P0 ;  /* 0x000000ff0200720c */ /* 0x000fc60003f05300 */
[----:B------:R-:W-:-:S10]  /*5620*/  IMAD.X R0, R15, 0x1, R13, P1 ;  /* 0x000000010f007824 */ /* 0x000fd400008e060d */
[----:B------:R-:W-:Y:S05]  /*5630*/  @P0 BRA `(.L_x_892) ;  /* 0x00000000002c0947 */ /* 0x000fea0003800000 */
[----:B------:R-:W1:Y:S01]  /*5640*/  LDCU.64 UR4, c[0x0][0x388] ;  /* 0x00007100ff0477ac */ /* 0x000e620008000a00 */
[C---:B------:R-:W-:Y:S01]  /*5650*/  IMAD.SHL.U32 R10, R17.reuse, 0x4, RZ ;  /* 0x00000004110a7824 */ /* 0x040fe200078e00ff */
[C---:B------:R-:W-:Y:S01]  /*5660*/  SHF.L.U64.HI R0, R17.reuse, 0x2, R0 ;  /* 0x0000000211007819 */ /* 0x040fe20000010200 */
[----:B------:R-:W-:Y:S01]  /*5670*/  VIADD R17, R17, 0x1 ;  /* 0x0000000111117836 */ /* 0x000fe20000000000 */
[----:B------:R-:W2:Y:S02]  /*5680*/  LDCU.64 UR6, c[0x0][0x398] ;  /* 0x00007300ff0677ac */ /* 0x000ea40008000a00 */
[C---:B-1----:R-:W-:Y:S02]  /*5690*/  IADD3 R6, P0, PT, R10.reuse, UR4, RZ ;  /* 0x000000040a067c10 */ /* 0x042fe4000ff1e0ff */
[----:B--2---:R-:W-:Y:S02]  /*56a0*/  IADD3 R10, P1, PT, R10, UR6, RZ ;  /* 0x000000060a0a7c10 */ /* 0x004fe4000ff3e0ff */
[----:B------:R-:W-:-:S02]  /*56b0*/  IADD3.X R7, PT, PT, R0, UR5, RZ, P0, !PT ;  /* 0x0000000500077c10 */ /* 0x000fc400087fe4ff */
[----:B------:R-:W-:-:S03]  /*56c0*/  IADD3.X R11, PT, PT, R0, UR7, RZ, P1, !PT ;  /* 0x00000007000b7c10 */ /* 0x000fc60008ffe4ff */
[----:B------:R1:W-:Y:S04]  /*56d0*/  STG.E desc[UR8][R6.64], R3 ;  /* 0x0000000306007986 */ /* 0x0003e8000c101908 */
[----:B------:R1:W-:Y:S02]  /*56e0*/  STG.E desc[UR8][R10.64], R9 ;  /* 0x000000090a007986 */ /* 0x0003e4000c101908 */
.L_x_892:
[----:B0-----:R-:W-:Y:S01]  /*56f0*/  STG.E desc[UR8][R4.64], R17 ;  /* 0x0000001104007986 */ /* 0x001fe2000c101908 */
[----:B------:R-:W-:Y:S05]  /*5700*/  EXIT ;  /* 0x000000000000794d */ /* 0x000fea0003800000 */
.L_x_771:
[----:B------:R-:W-:Y:S01]  /*5710*/  BSSY B1, `(.L_x_893) ;  /* 0x0000006000017945 */ /* 0x000fe20003800000 */
[----:B------:R-:W-:Y:S01]  /*5720*/  PLOP3.LUT P5, PT, P5, PT, PT, 0x8, 0x80 ;  /* 0x000000000080781c */ /* 0x000fe20002fae170 */
[----:B------:R-:W-:-:S12]  /*5730*/  IMAD.MOV.U32 R30, RZ, RZ, -0x1 ;  /* 0xffffffffff1e7424 */ /* 0x000fd800078e00ff */
[----:B------:R-:W-:Y:S05]  /*5740*/  WARPSYNC.COLLECTIVE R30, `(.L_x_894) ;  /* 0x000000001e087348 */ /* 0x000fea0003c00000 */
[----:B------:R-:W-:Y:S01]  /*5750*/  VOTE.ANY P5, P5 ;  /* 0x0000000000ff7806 */ /* 0x000fe200028a0100 */
[----:B------:R-:W-:-:S12]  /*5760*/  ENDCOLLECTIVE ;  /* 0x000000000000791b */ /* 0x000fd80003800000 */
.L_x_894:
[----:B------:R-:W-:Y:S05]  /*5770*/  BSYNC B1 ;  /* 0x0000000000017941 */ /* 0x000fea0003800000 */
.L_x_893:
[----:B------:R-:W-:Y:S05]  /*5780*/  BRA `(.L_x_895) ;  /* 0xffffffb800407947 */ /* 0x000fea000383ffff */
.L_x_773:
[----:B------:R-:W0:Y:S01]  /*5790*/  S2R R44, SR_GEMASK ;  /* 0x00000000002c7919 */ /* 0x000e220000003c00 */
[----:B------:R-:W-:Y:S01]  /*57a0*/  BSSY B1, `(.L_x_896) ;  /* 0x0000006000017945 */ /* 0x000fe20003800000 */
[----:B------:R-:W-:Y:S01]  /*57b0*/  PLOP3.LUT P5, PT, P5, PT, PT, 0x8, 0x80 ;  /* 0x000000000080781c */ /* 0x000fe20002fae170 */
[----:B------:R-:W-:-:S12]  /*57c0*/  IMAD.MOV.U32 R30, RZ, RZ, -0x1 ;  /* 0xffffffffff1e7424 */ /* 0x000fd800078e00ff */
[----:B0-----:R-:W-:Y:S05]  /*57d0*/  WARPSYNC.COLLECTIVE R30, `(.L_x_897) ;  /* 0x000000001e087348 */ /* 0x001fea0003c00000 */
[----:B------:R-:W-:Y:S01]  /*57e0*/  VOTE.ANY R30, PT, P5 ;  /* 0x00000000001e7806 */ /* 0x000fe200028e0100 */
[----:B0-----:R-:W-:Y:S06]  /*57f0*/  ENDCOLLECTIVE ;  /* 0x000000000000791b */ /* 0x001fec0003800000 */
.L_x_897:
[----:B------:R-:W-:Y:S05]  /*5800*/  BSYNC B1 ;  /* 0x0000000000017941 */ /* 0x000fea0003800000 */
.L_x_896:
[----:B------:R-:W-:Y:S01]  /*5810*/  LOP3.LUT R30, R30, 0x80000000, R44, 0xec, !PT ;  /* 0x800000001e1e7812 */ /* 0x000fe200078eec2c */
[----:B------:R-:W-:Y:S02]  /*5820*/  IMAD.MOV.U32 R14, RZ, RZ, 0x1 ;  /* 0x00000001ff0e7424 */ /* 0x000fe400078e00ff */
[----:B------:R-:W-:Y:S02]  /*5830*/  IMAD.MOV.U32 R15, RZ, RZ, R37 ;  /* 0x000000ffff0f7224 */ /* 0x000fe400078e0025 */
[----:B------:R-:W-:-:S05]  /*5840*/  VIADD R7, R30, 0xffffffff ;  /* 0xffffffff1e077836 */ /* 0x000fca0000000000 */
[----:B------:R-:W-:Y:S01]  /*5850*/  LOP3.LUT R7, R30, R7, RZ, 0xc, !PT ;  /* 0x000000071e077212 */ /* 0x000fe200078e0cff */
[----:B------:R-:W-:-:S03]  /*5860*/  IMAD.MOV.U32 R30, RZ, RZ, -0x1 ;  /* 0xffffffffff1e7424 */ /* 0x000fc600078e00ff */
[----:B------:R0:W1:Y:S04]  /*5870*/  POPC R19, R7 ;  /* 0x0000000700137309 */ /* 0x0000680000000000 */
[----:B01----:R-:W-:Y:S05]  /*5880*/  WARPSYNC.COLLECTIVE R30, `(.L_x_898) ;  /* 0x000000001e087348 */ /* 0x003fea0003c00000 */
[----:B-1----:R1:W2:Y:S02]  /*5890*/  SHFL.DOWN P5, R14, R15, R14, R19 ;  /* 0x0800000e0f0e7389 */ /* 0x0022a400000a0013 */
[----:B012---:R-:W-:Y:S05]  /*58a0*/  ENDCOLLECTIVE ;  /* 0x000000000000791b */ /* 0x007fea0003800000 */
.L_x_898:
[----:B------:R-:W-:Y:S02]  /*58b0*/  IMAD.MOV.U32 R15, RZ, RZ, R38 ;  /* 0x000000ffff0f7224 */ /* 0x000fe400078e0026 */
[----:B------:R-:W-:Y:S02]  /*58c0*/  IMAD.MOV.U32 R6, RZ, RZ, R14 ;  /* 0x000000ffff067224 */ /* 0x000fe400078e000e */
[----:B------:R-:W-:-:S07]  /*58d0*/  IMAD.MOV.U32 R14, RZ, RZ, 0x1 ;  /* 0x00000001ff0e7424 */ /* 0x000fce00078e00ff */
[----:B------:R-:W-:Y:S05]  /*58e0*/  WARPSYNC.COLLECTIVE R30, `(.L_x_899) ;  /* 0x000000001e087348 */ /* 0x000fea0003c00000 */
[----:B------:R0:W1:Y:S02]  /*58f0*/  SHFL.DOWN P5, R14, R15, R14, R19 ;  /* 0x0800000e0f0e7389 */ /* 0x00006400000a0013 */
[----:B01----:R-:W-:Y:S05]  /*5900*/  ENDCOLLECTIVE ;  /* 0x000000000000791b */ /* 0x003fea0003800000 */
.L_x_899:
[----:B------:R-:W-:Y:S01]  /*5910*/  IMAD.MOV.U32 R9, RZ, RZ, R14 ;  /* 0x000000ffff097224 */ /* 0x000fe200078e000e */
[----:B------:R-:W-:Y:S06]  /*5920*/  BRA `(.L_x_900) ;  /* 0xffffffb800107947 */ /* 0x000fec000383ffff */
.L_x_774:
[----:B------:R-:W-:Y:S01]  /*5930*/  BSSY B1, `(.L_x_901) ;  /* 0x0000007000017945 */ /* 0x000fe20003800000 */
[----:B------:R-:W-:Y:S02]  /*5940*/  IMAD.MOV.U32 R15, RZ, RZ, R4 ;  /* 0x000000ffff0f7224 */ /* 0x000fe400078e0004 */
[----:B------:R-:W-:Y:S02]  /*5950*/  IMAD.MOV.U32 R14, RZ, RZ, 0x1 ;  /* 0x00000001ff0e7424 */ /* 0x000fe400078e00ff */
[----:B------:R-:W-:-:S07]  /*5960*/  IMAD.MOV.U32 R30, RZ, RZ, -0x1 ;  /* 0xffffffffff1e7424 */ /* 0x000fce00078e00ff */
[----:B--2---:R-:W-:Y:S05]  /*5970*/  WARPSYNC.COLLECTIVE R30, `(.L_x_902) ;  /* 0x000000001e087348 */ /* 0x004fea0003c00000 */
[----:B------:R0:W1:Y:S02]  /*5980*/  SHFL.DOWN P5, R14, R15, R14, R19 ;  /* 0x0800000e0f0e7389 */ /* 0x00006400000a0013 */
[----:B012---:R-:W-:Y:S05]  /*5990*/  ENDCOLLECTIVE ;  /* 0x000000000000791b */ /* 0x007fea0003800000 */
.L_x_902:
[----:B------:R-:W-:Y:S05]  /*59a0*/  BSYNC B1 ;  /* 0x0000000000017941 */ /* 0x000fea0003800000 */
.L_x_901:
[----:B------:R-:W-:Y:S05]  /*59b0*/  BRA `(.L_x_903) ;  /* 0xffffffb400fc7947 */ /* 0x000fea000383ffff */
.L_x_775:
[----:B------:R-:W-:Y:S01]  /*59c0*/  BSSY B1, `(.L_x_904) ;  /* 0x0000006000017945 */ /* 0x000fe20003800000 */
[----:B------:R-:W-:Y:S02]  /*59d0*/  IMAD.MOV.U32 R14, RZ, RZ, 0x1 ;  /* 0x00000001ff0e7424 */ /* 0x000fe400078e00ff */
[----:B------:R-:W-:-:S07]  /*59e0*/  IMAD.MOV.U32 R30, RZ, RZ, -0x1 ;  /* 0xffffffffff1e7424 */ /* 0x000fce00078e00ff */
[----:B--2---:R-:W-:Y:S05]  /*59f0*/  WARPSYNC.COLLECTIVE R30, `(.L_x_905) ;  /* 0x000000001e087348 */ /* 0x004fea0003c00000 */
[----:B------:R0:W1:Y:S02]  /*5a00*/  SHFL.DOWN P5, R14, R15, R14, R19 ;  /* 0x0800000e0f0e7389 */ /* 0x00006400000a0013 */
[----:B012---:R-:W-:Y:S05]  /*5a10*/  ENDCOLLECTIVE ;  /* 0x000000000000791b */ /* 0x007fea0003800000 */
.L_x_905:
[----:B------:R-:W-:Y:S05]  /*5a20*/  BSYNC B1 ;  /* 0x0000000000017941 */ /* 0x000fea0003800000 */
.L_x_904:
[----:B------:R-:W-:Y:S05]  /*5a30*/  BRA `(.L_x_906) ;  /* 0xffffffb400e47947 */ /* 0x000fea000383ffff */
.L_x_776:
[----:B------:R-:W-:Y:S01]  /*5a40*/  BSSY B1, `(.L_x_907) ;  /* 0x0000007000017945 */ /* 0x000fe20003800000 */
[----:B------:R-:W-:Y:S02]  /*5a50*/  IMAD.MOV.U32 R15, RZ, RZ, R37 ;  /* 0x000000ffff0f7224 */ /* 0x000fe400078e0025 */
[----:B------:R-:W-:Y:S02]  /*5a60*/  IMAD.MOV.U32 R14, RZ, RZ, 0x2 ;  /* 0x00000002ff0e7424 */ /* 0x000fe400078e00ff */
[----:B------:R-:W-:-:S07]  /*5a70*/  IMAD.MOV.U32 R30, RZ, RZ, -0x1 ;  /* 0xffffffffff1e7424 */ /* 0x000fce00078e00ff */
[----:B------:R-:W-:Y:S05]  /*5a80*/  WARPSYNC.COLLECTIVE R30, `(.L_x_908) ;  /* 0x000000001e087348 */ /* 0x000fea0003c00000 */
[----:B------:R0:W1:Y:S02]  /*5a90*/  SHFL.DOWN P5, R14, R15, R14, R19 ;  /* 0x0800000e0f0e7389 */ /* 0x00006400000a0013 */
[----:B01----:R-:W-:Y:S05]  /*5aa0*/  ENDCOLLECTIVE ;  /* 0x000000000000791b */ /* 0x003fea0003800000 */
.L_x_908:
[----:B------:R-:W-:Y:S05]  /*5ab0*/  BSYNC B1 ;  /* 0x0000000000017941 */ /* 0x000fea0003800000 */
.L_x_907:
[----:B------:R-:W-:Y:S02]  /*5ac0*/  IMAD.MOV.U32 R6, RZ, RZ, R14 ;  /* 0x000000ffff067224 */ /* 0x000fe400078e000e */
[----:B------:R-:W-:Y:S02]  /*5ad0*/  IMAD.MOV.U32 R14, RZ, RZ, 0x2 ;  /* 0x00000002ff0e7424 */ /* 0x000fe400078e00ff */
[----:B------:R-:W-:Y:S02]  /*5ae0*/  IMAD.MOV.U32 R15, RZ, RZ, R38 ;  /* 0x000000ffff0f7224 */ /* 0x000fe400078e0026 */
[----:B------:R-:W-:-:S07]  /*5af0*/  IMAD.MOV.U32 R30, RZ, RZ, -0x1 ;  /* 0xffffffffff1e7424 */ /* 0x000fce00078e00ff */
[----:B------:R-:W-:Y:S05]  /*5b00*/  WARPSYNC.COLLECTIVE R30, `(.L_x_909) ;  /* 0x000000001e087348 */ /* 0x000fea0003c00000 */
[----:B------:R0:W1:Y:S02]  /*5b10*/  SHFL.DOWN P5, R14, R15, R14, R19 ;  /* 0x0800000e0f0e7389 */ /* 0x00006400000a0013 */
[----:B01----:R-:W-:Y:S05]  /*5b20*/  ENDCOLLECTIVE ;  /* 0x000000000000791b */ /* 0x003fea0003800000 */
.L_x_909:
[----:B------:R-:W-:Y:S01]  /*5b30*/  IMAD.MOV.U32 R7, RZ, RZ, R14 ;  /* 0x000000ffff077224 */ /* 0x000fe200078e000e */
[----:B------:R-:W-:Y:S06]  /*5b40*/  BRA `(.L_x_910) ;  /* 0xffffffb400b47947 */ /* 0x000fec000383ffff */
.L_x_777:
[----:B------:R-:W-:Y:S01]  /*5b50*/  BSSY B1, `(.L_x_911) ;  /* 0x0000007000017945 */ /* 0x000fe20003800000 */
[----:B------:R-:W-:Y:S02]  /*5b60*/  IMAD.MOV.U32 R15, RZ, RZ, R4 ;  /* 0x000000ffff0f7224 */ /* 0x000fe400078e0004 */
[----:B------:R-:W-:Y:S02]  /*5b70*/  IMAD.MOV.U32 R14, RZ, RZ, 0x2 ;  /* 0x00000002ff0e7424 */ /* 0x000fe400078e00ff */
[----:B------:R-:W-:-:S07]  /*5b80*/  IMAD.MOV.U32 R30, RZ, RZ, -0x1 ;  /* 0xffffffffff1e7424 */ /* 0x000fce00078e00ff */
[----:B--2---:R-:W-:Y:S05]  /*5b90*/  WARPSYNC.COLLECTIVE R30, `(.L_x_912) ;  /* 0x000000001e087348 */ /* 0x004fea0003c00000 */
[----:B------:R0:W1:Y:S02]  /*5ba0*/  SHFL.DOWN P5, R14, R15, R14, R19 ;  /* 0x0800000e0f0e7389 */ /* 0x00006400000a0013 */
[----:B012---:R-:W-:Y:S05]  /*5bb0*/  ENDCOLLECTIVE ;  /* 0x000000000000791b */ /* 0x007fea0003800000 */
.L_x_912:
[----:B------:R-:W-:Y:S05]  /*5bc0*/  BSYNC B1 ;  /* 0x0000000000017941 */ /* 0x000fea0003800000 */
.L_x_911:
[----:B------:R-:W-:Y:S05]  /*5bd0*/  BRA `(.L_x_913) ;  /* 0xffffffb400a47947 */ /* 0x000fea000383ffff */
.L_x_778:
[----:B------:R-:W-:Y:S01]  /*5be0*/  BSSY B1, `(.L_x_914) ;  /* 0x0000006000017945 */ /* 0x000fe20003800000 */
[----:B------:R-:W-:Y:S02]  /*5bf0*/  IMAD.MOV.U32 R14, RZ, RZ, 0x2 ;  /* 0x00000002ff0e7424 */ /* 0x000fe400078e00ff */
[----:B------:R-:W-:-:S07]  /*5c00*/  IMAD.MOV.U32 R30, RZ, RZ, -0x1 ;  /* 0xffffffffff1e7424 */ /* 0x000fce00078e00ff */
[----:B--2---:R-:W-:Y:S05]  /*5c10*/  WARPSYNC.COLLECTIVE R30, `(.L_x_915) ;  /* 0x000000001e087348 */ /* 0x004fea0003c00000 */
[----:B------:R0:W1:Y:S02]  /*5c20*/  SHFL.DOWN P5, R14, R15, R14, R19 ;  /* 0x0800000e0f0e7389 */ /* 0x00006400000a0013 */
[----:B012---:R-:W-:Y:S05]  /*5c30*/  ENDCOLLECTIVE ;  /* 0x000000000000791b */ /* 0x007fea0003800000 */
.L_x_915:
[----:B------:R-:W-:Y:S05]  /*5c40*/  BSYNC B1 ;  /* 0x0000000000017941 */ /* 0x000fea0003800000 */
.L_x_914:
[----:B------:R-:W-:Y:S05]  /*5c50*/  BRA `(.L_x_916) ;  /* 0xffffffb4008c7947 */ /* 0x000fea000383ffff */
.L_x_779:
[----:B------:R-:W-:Y:S01]  /*5c60*/  BSSY B1, `(.L_x_917) ;  /* 0x0000007000017945 */ /* 0x000fe20003800000 */
[----:B------:R-:W-:Y:S02]  /*5c70*/  IMAD.MOV.U32 R15, RZ, RZ, R37 ;  /* 0x000000ffff0f7224 */ /* 0x000fe400078e0025 */
[----:B------:R-:W-:Y:S02]  /*5c80*/  IMAD.MOV.U32 R14, RZ, RZ, 0x4 ;  /* 0x00000004ff0e7424 */ /* 0x000fe400078e00ff */
[----:B------:R-:W-:-:S07]  /*5c90*/  IMAD.MOV.U32 R30, RZ, RZ, -0x1 ;  /* 0xffffffffff1e7424 */ /* 0x000fce00078e00ff */
[----:B------:R-:W-:Y:S05]  /*5ca0*/  WARPSYNC.COLLECTIVE R30, `(.L_x_918) ;  /* 0x000000001e087348 */ /* 0x000fea0003c00000 */
[----:B------:R0:W1:Y:S02]  /*5cb0*/  SHFL.DOWN P5, R14, R15, R14, R19 ;  /* 0x0800000e0f0e7389 */ /* 0x00006400000a0013 */
[----:B01----:R-:W-:Y:S05]  /*5cc0*/  ENDCOLLECTIVE ;  /* 0x000000000000791b */ /* 0x003fea0003800000 */
.L_x_918:
[----:B------:R-:W-:Y:S05]  /*5cd0*/  BSYNC B1 ;  /* 0x0000000000017941 */ /* 0x000fea0003800000 */
.L_x_917:
[----:B------:R-:W-:Y:S02]  /*5ce0*/  IMAD.MOV.U32 R6, RZ, RZ, R14 ;  /* 0x000000ffff067224 */ /* 0x000fe400078e000e */
[----:B------:R-:W-:Y:S02]  /*5cf0*/  IMAD.MOV.U32 R14, RZ, RZ, 0x4 ;  /* 0x00000004ff0e7424 */ /* 0x000fe400078e00ff */
[----:B------:R-:W-:Y:S02]  /*5d00*/  IMAD.MOV.U32 R15, RZ, RZ, R38 ;  /* 0x000000ffff0f7224 */ /* 0x000fe400078e0026 */
[----:B------:R-:W-:-:S07]  /*5d10*/  IMAD.MOV.U32 R30, RZ, RZ, -0x1 ;  /* 0xffffffffff1e7424 */ /* 0x000fce00078e00ff */
[----:B------:R-:W-:Y:S05]  /*5d20*/  WARPSYNC.COLLECTIVE R30, `(.L_x_919) ;  /* 0x000000001e087348 */ /* 0x000fea0003c00000 */
[----:B------:R0:W1:Y:S02]  /*5d30*/  SHFL.DOWN P5, R14, R15, R14, R19 ;  /* 0x0800000e0f0e7389 */ /* 0x00006400000a0013 */
[----:B01----:R-:W-:Y:S05]  /*5d40*/  ENDCOLLECTIVE ;  /* 0x000000000000791b */ /* 0x003fea0003800000 */
.L_x_919:
[----:B------:R-:W-:Y:S01]  /*5d50*/  IMAD.MOV.U32 R7, RZ, RZ, R14 ;  /* 0x000000ffff077224 */ /* 0x000fe200078e000e */
[----:B------:R-:W-:Y:S06]  /*5d60*/  BRA `(.L_x_920) ;  /* 0xffffffb4005c7947 */ /* 0x000fec000383ffff */
.L_x_780:
[----:B------:R-:W-:Y:S01]  /*5d70*/  BSSY B1, `(.L_x_921) ;  /* 0x0000007000017945 */ /* 0x000fe20003800000 */
[----:B------:R-:W-:Y:S02]  /*5d80*/  IMAD.MOV.U32 R15, RZ, RZ, R4 ;  /* 0x000000ffff0f7224 */ /* 0x000fe400078e0004 */
[----:B------:R-:W-:Y:S02]  /*5d90*/  IMAD.MOV.U32 R14, RZ, RZ, 0x4 ;  /* 0x00000004ff0e7424 */ /* 0x000fe400078e00ff */
[----:B------:R-:W-:-:S07]  /*5da0*/  IMAD.MOV.U32 R30, RZ, RZ, -0x1 ;  /* 0xffffffffff1e7424 */ /* 0x000fce00078e00ff */
[----:B--2---:R-:W-:Y:S05]  /*5db0*/  WARPSYNC.COLLECTIVE R30, `(.L_x_922) ;  /* 0x000000001e087348 */ /* 0x004fea0003c00000 */
[----:B------:R0:W1:Y:S02]  /*5dc0*/  SHFL.DOWN P5, R14, R15, R14, R19 ;  /* 0x0800000e0f0e7389 */ /* 0x00006400000a0013 */
[----:B012---:R-:W-:Y:S05]  /*5dd0*/  ENDCOLLECTIVE ;  /* 0x000000000000791b */ /* 0x007fea0003800000 */
.L_x_922:
[----:B------:R-:W-:Y:S05]  /*5de0*/  BSYNC B1 ;  /* 0x0000000000017941 */ /* 0x000fea0003800000 */
.L_x_921:
[----:B------:R-:W-:Y:S05]  /*5df0*/  BRA `(.L_x_923) ;  /* 0xffffffb4004c7947 */ /* 0x000fea000383ffff */
.L_x_781:
[----:B------:R-:W-:Y:S01]  /*5e00*/  BSSY B1, `(.L_x_924) ;  /* 0x0000006000017945 */ /* 0x000fe20003800000 */
[----:B------:R-:W-:Y:S02]  /*5e10*/  IMAD.MOV.U32 R14, RZ, RZ, 0x4 ;  /* 0x00000004ff0e7424 */ /* 0x000fe400078e00ff */
[----:B------:R-:W-:-:S07]  /*5e20*/  IMAD.MOV.U32 R30, RZ, RZ, -0x1 ;  /* 0xffffffffff1e7424 */ /* 0x000fce00078e00ff */
[----:B--2---:R-:W-:Y:S05]  /*5e30*/  WARPSYNC.COLLECTIVE R30, `(.L_x_925) ;  /* 0x000000001e087348 */ /* 0x004fea0003c00000 */
[----:B------:R0:W1:Y:S02]  /*5e40*/  SHFL.DOWN P5, R14, R15, R14, R19 ;  /* 0x0800000e0f0e7389 */ /* 0x00006400000a0013 */
[----:B012---:R-:W-:Y:S05]  /*5e50*/  ENDCOLLECTIVE ;  /* 0x000000000000791b */ /* 0x007fea0003800000 */
.L_x_925:
[----:B------:R-:W-:Y:S05]  /*5e60*/  BSYNC B1 ;  /* 0x0000000000017941 */ /* 0x000fea0003800000 */
.L_x_924:
[----:B------:R-:W-:Y:S05]  /*5e70*/  BRA `(.L_x_926) ;  /* 0xffffffb400347947 */ /* 0x000fea000383ffff */
.L_x_782:
[----:B------:R-:W-:Y:S01]  /*5e80*/  BSSY B1, `(.L_x_927) ;  /* 0x0000007000017945 */ /* 0x000fe20003800000 */
[----:B------:R-:W-:Y:S02]  /*5e90*/  IMAD.MOV.U32 R15, RZ, RZ, R37 ;  /* 0x000000ffff0f7224 */ /* 0x000fe400078e0025 */
[----:B------:R-:W-:Y:S02]  /*5ea0*/  IMAD.MOV.U32 R14, RZ, RZ, 0x8 ;  /* 0x00000008ff0e7424 */ /* 0x000fe400078e00ff */
[----:B------:R-:W-:-:S07]  /*5eb0*/  IMAD.MOV.U32 R30, RZ, RZ, -0x1 ;  /* 0xffffffffff1e7424 */ /* 0x000fce00078e00ff */
[----:B------:R-:W-:Y:S05]  /*5ec0*/  WARPSYNC.COLLECTIVE R30, `(.L_x_928) ;  /* 0x000000001e087348 */ /* 0x000fea0003c00000 */
[----:B------:R0:W1:Y:S02]  /*5ed0*/  SHFL.DOWN P5, R14, R15, R14, R19 ;  /* 0x0800000e0f0e7389 */ /* 0x00006400000a0013 */
[----:B01----:R-:W-:Y:S05]  /*5ee0*/  ENDCOLLECTIVE ;  /* 0x000000000000791b */ /* 0x003fea0003800000 */
.L_x_928:
[----:B------:R-:W-:Y:S05]  /*5ef0*/  BSYNC B1 ;  /* 0x0000000000017941 */ /* 0x000fea0003800000 */
.L_x_927:
[----:B------:R-:W-:Y:S02]  /*5f00*/  IMAD.MOV.U32 R6, RZ, RZ, R14 ;  /* 0x000000ffff067224 */ /* 0x000fe400078e000e */
[----:B------:R-:W-:Y:S02]  /*5f10*/  IMAD.MOV.U32 R14, RZ, RZ, 0x8 ;  /* 0x00000008ff0e7424 */ /* 0x000fe400078e00ff */
[----:B------:R-:W-:Y:S02]  /*5f20*/  IMAD.MOV.U32 R15, RZ, RZ, R38 ;  /* 0x000000ffff0f7224 */ /* 0x000fe400078e0026 */
[----:B------:R-:W-:-:S07]  /*5f30*/  IMAD.MOV.U32 R30, RZ, RZ, -0x1 ;  /* 0xffffffffff1e7424 */ /* 0x000fce00078e00ff */
[----:B------:R-:W-:Y:S05]  /*5f40*/  WARPSYNC.COLLECTIVE R30, `(.L_x_929) ;  /* 0x000000001e087348 */ /* 0x000fea0003c00000 */
[----:B------:R0:W1:Y:S02]  /*5f50*/  SHFL.DOWN P5, R14, R15, R14, R19 ;  /* 0x0800000e0f0e7389 */ /* 0x00006400000a0013 */
[----:B01----:R-:W-:Y:S05]  /*5f60*/  ENDCOLLECTIVE ;  /* 0x000000000000791b */ /* 0x003fea0003800000 */
.L_x_929:
[----:B------:R-:W-:Y:S01]  /*5f70*/  IMAD.MOV.U32 R7, RZ, RZ, R14 ;  /* 0x000000ffff077224 */ /* 0x000fe200078e000e */
[----:B------:R-:W-:Y:S06]  /*5f80*/  BRA `(.L_x_930) ;  /* 0xffffffb400047947 */ /* 0x000fec000383ffff */
.L_x_783:
[----:B------:R-:W-:Y:S01]  /*5f90*/  BSSY B1, `(.L_x_931) ;  /* 0x0000007000017945 */ /* 0x000fe20003800000 */
[----:B------:R-:W-:Y:S02]  /*5fa0*/  IMAD.MOV.U32 R15, RZ, RZ, R4 ;  /* 0x000000ffff0f7224 */ /* 0x000fe400078e0004 */
[----:B------:R-:W-:Y:S02]  /*5fb0*/  IMAD.MOV.U32 R14, RZ, RZ, 0x8 ;  /* 0x00000008ff0e7424 */ /* 0x000fe400078e00ff */
[----:B------:R-:W-:-:S07]  /*5fc0*/  IMAD.MOV.U32 R30, RZ, RZ, -0x1 ;  /* 0xffffffffff1e7424 */ /* 0x000fce00078e00ff */
[----:B--2---:R-:W-:Y:S05]  /*5fd0*/  WARPSYNC.COLLECTIVE R30, `(.L_x_932) ;  /* 0x000000001e087348 */ /* 0x004fea0003c00000 */
[----:B------:R0:W1:Y:S02]  /*5fe0*/  SHFL.DOWN P5, R14, R15, R14, R19 ;  /* 0x0800000e0f0e7389 */ /* 0x00006400000a0013 */
[----:B012---:R-:W-:Y:S05]  /*5ff0*/  ENDCOLLECTIVE ;  /* 0x000000000000791b */ /* 0x007fea0003800000 */
.L_x_932:
[----:B------:R-:W-:Y:S05]  /*6000*/  BSYNC B1 ;  /* 0x0000000000017941 */ /* 0x000fea0003800000 */
.L_x_931:
[----:B------:R-:W-:Y:S05]  /*6010*/  BRA `(.L_x_933) ;  /* 0xffffffb000f47947 */ /* 0x000fea000383ffff */
.L_x_784:
[----:B------:R-:W-:Y:S01]  /*6020*/  BSSY B1, `(.L_x_934) ;  /* 0x0000006000017945 */ /* 0x000fe20003800000 */
[----:B------:R-:W-:Y:S02]  /*6030*/  IMAD.MOV.U32 R14, RZ, RZ, 0x8 ;  /* 0x00000008ff0e7424 */ /* 0x000fe400078e00ff */
[----:B------:R-:W-:-:S07]  /*6040*/  IMAD.MOV.U32 R30, RZ, RZ, -0x1 ;  /* 0xffffffffff1e7424 */ /* 0x000fce00078e00ff */
[----:B--2---:R-:W-:Y:S05]  /*6050*/  WARPSYNC.COLLECTIVE R30, `(.L_x_935) ;  /* 0x000000001e087348 */ /* 0x004fea0003c00000 */
[----:B------:R0:W1:Y:S02]  /*6060*/  SHFL.DOWN P5, R14, R15, R14, R19 ;  /* 0x0800000e0f0e7389 */ /* 0x00006400000a0013 */
[----:B012---:R-:W-:Y:S05]  /*6070*/  ENDCOLLECTIVE ;  /* 0x000000000000791b */ /* 0x007fea0003800000 */
.L_x_935:
[----:B------:R-:W-:Y:S05]  /*6080*/  BSYNC B1 ;  /* 0x0000000000017941 */ /* 0x000fea0003800000 */
.L_x_934:
[----:B------:R-:W-:Y:S05]  /*6090*/  BRA `(.L_x_936) ;  /* 0xffffffb000dc7947 */ /* 0x000fea000383ffff */
.L_x_785:
[----:B------:R-:W-:Y:S01]  /*60a0*/  BSSY B1, `(.L_x_937) ;  /* 0x0000007000017945 */ /* 0x000fe20003800000 */
[----:B------:R-:W-:Y:S02]  /*60b0*/  IMAD.MOV.U32 R15, RZ, RZ, R37 ;  /* 0x000000ffff0f7224 */ /* 0x000fe400078e0025 */
[----:B------:R-:W-:Y:S02]  /*60c0*/  IMAD.MOV.U32 R14, RZ, RZ, 0x10 ;  /* 0x00000010ff0e7424 */ /* 0x000fe400078e00ff */
[----:B------:R-:W-:-:S07]  /*60d0*/  IMAD.MOV.U32 R30, RZ, RZ, -0x1 ;  /* 0xffffffffff1e7424 */ /* 0x000fce00078e00ff */
[----:B------:R-:W-:Y:S05]  /*60e0*/  WARPSYNC.COLLECTIVE R30, `(.L_x_938) ;  /* 0x000000001e087348 */ /* 0x000fea0003c00000 */
[----:B------:R0:W1:Y:S02]  /*60f0*/  SHFL.DOWN P5, R14, R15, R14, R19 ;  /* 0x0800000e0f0e7389 */ /* 0x00006400000a0013 */
[----:B01----:R-:W-:Y:S05]  /*6100*/  ENDCOLLECTIVE ;  /* 0x000000000000791b */ /* 0x003fea0003800000 */
.L_x_938:
[----:B------:R-:W-:Y:S05]  /*6110*/  BSYNC B1 ;  /* 0x0000000000017941 */ /* 0x000fea0003800000 */
.L_x_937:
[----:B------:R-:W-:Y:S02]  /*6120*/  IMAD.MOV.U32 R9, RZ, RZ, R14 ;  /* 0x000000ffff097224 */ /* 0x000fe400078e000e */
[----:B------:R-:W-:Y:S02]  /*6130*/  IMAD.MOV.U32 R14, RZ, RZ, 0x10 ;  /* 0x00000010ff0e7424 */ /* 0x000fe400078e00ff */
[----:B------:R-:W-:Y:S02]  /*6140*/  IMAD.MOV.U32 R15, RZ, RZ, R38 ;  /* 0x000000ffff0f7224 */ /* 0x000fe400078e0026 */
[----:B------:R-:W-:-:S07]  /*6150*/  IMAD.MOV.U32 R30, RZ, RZ, -0x1 ;  /* 0xffffffffff1e7424 */ /* 0x000fce00078e00ff */
[----:B------:R-:W-:Y:S05]  /*6160*/  WARPSYNC.COLLECTIVE R30, `(.L_x_939) ;  /* 0x000000001e087348 */ /* 0x000fea0003c00000 */
[----:B------:R0:W1:Y:S02]  /*6170*/  SHFL.DOWN P5, R14, R15, R14, R19 ;  /* 0x0800000e0f0e7389 */ /* 0x00006400000a0013 */
[----:B01----:R-:W-:Y:S05]  /*6180*/  ENDCOLLECTIVE ;  /* 0x000000000000791b */ /* 0x003fea0003800000 */
.L_x_939:
[----:B------:R-:W-:Y:S01]  /*6190*/  IMAD.MOV.U32 R8, RZ, RZ, R14 ;  /* 0x000000ffff087224 */ /* 0x000fe200078e000e */
[----:B------:R-:W-:Y:S06]  /*61a0*/  BRA `(.L_x_940) ;  /* 0xffffffb000ac7947 */ /* 0x000fec000383ffff */
.L_x_786:
[----:B------:R-:W-:Y:S01]  /*61b0*/  BSSY B1, `(.L_x_941) ;  /* 0x0000007000017945 */ /* 0x000fe20003800000 */
[----:B------:R-:W-:Y:S02]  /*61c0*/  IMAD.MOV.U32 R15, RZ, RZ, R4 ;  /* 0x000000ffff0f7224 */ /* 0x000fe400078e0004 */
[----:B------:R-:W-:Y:S02]  /*61d0*/  IMAD.MOV.U32 R14, RZ, RZ, 0x10 ;  /* 0x00000010ff0e7424 */ /* 0x000fe400078e00ff */
[----:B------:R-:W-:-:S07]  /*61e0*/  IMAD.MOV.U32 R30, RZ, RZ, -0x1 ;  /* 0xffffffffff1e7424 */ /* 0x000fce00078e00ff */
[----:B--2---:R-:W-:Y:S05]  /*61f0*/  WARPSYNC.COLLECTIVE R30, `(.L_x_942) ;  /* 0x000000001e087348 */ /* 0x004fea0003c00000 */
[----:B------:R0:W1:Y:S02]  /*6200*/  SHFL.DOWN P5, R14, R15, R14, R19 ;  /* 0x0800000e0f0e7389 */ /* 0x00006400000a0013 */
[----:B012---:R-:W-:Y:S05]  /*6210*/  ENDCOLLECTIVE ;  /* 0x000000000000791b */ /* 0x007fea0003800000 */
.L_x_942:
[----:B------:R-:W-:Y:S05]  /*6220*/  BSYNC B1 ;  /* 0x0000000000017941 */ /* 0x000fea0003800000 */
.L_x_941:
[----:B------:R-:W-:Y:S05]  /*6230*/  BRA `(.L_x_943) ;  /* 0xffffffb000a87947 */ /* 0x000fea000383ffff */
.L_x_787:
[----:B------:R-:W-:Y:S01]  /*6240*/  BSSY B1, `(.L_x_944) ;  /* 0x0000006000017945 */ /* 0x000fe20003800000 */
[----:B------:R-:W-:Y:S02]  /*6250*/  IMAD.MOV.U32 R14, RZ, RZ, 0x10 ;  /* 0x00000010ff0e7424 */ /* 0x000fe400078e00ff */
[----:B------:R-:W-:-:S07]  /*6260*/  IMAD.MOV.U32 R30, RZ, RZ, -0x1 ;  /* 0xffffffffff1e7424 */ /* 0x000fce00078e00ff */
[----:B--2---:R-:W-:Y:S05]  /*6270*/  WARPSYNC.COLLECTIVE R30, `(.L_x_945) ;  /* 0x000000001e087348 */ /* 0x004fea0003c00000 */
[----:B------:R0:W1:Y:S02]  /*6280*/  SHFL.DOWN P5, R14, R15, R14, R19 ;  /* 0x0800000e0f0e7389 */ /* 0x00006400000a0013 */
[----:B012---:R-:W-:Y:S05]  /*6290*/  ENDCOLLECTIVE ;  /* 0x000000000000791b */ /* 0x007fea0003800000 */
.L_x_945:
[----:B------:R-:W-:Y:S05]  /*62a0*/  BSYNC B1 ;  /* 0x0000000000017941 */ /* 0x000fea0003800000 */
.L_x_944:
[----:B------:R-:W-:Y:S05]  /*62b0*/  BRA `(.L_x_946) ;  /* 0xffffffb000907947 */ /* 0x000fea000383ffff */
.L_x_788:
[----:B------:R-:W-:Y:S01]  /*62c0*/  BSSY B1, `(.L_x_947) ;  /* 0x0000006000017945 */ /* 0x000fe20003800000 */
[----:B------:R-:W-:Y:S01]  /*62d0*/  PLOP3.LUT P5, PT, P2, PT, PT, 0x80, 0x8 ;  /* 0x000000000008781c */ /* 0x000fe200017af070 */
[----:B------:R-:W-:-:S12]  /*62e0*/  IMAD.MOV.U32 R30, RZ, RZ, -0x1 ;  /* 0xffffffffff1e7424 */ /* 0x000fd800078e00ff */
[----:B------:R-:W-:Y:S05]  /*62f0*/  WARPSYNC.COLLECTIVE R30, `(.L_x_948) ;  /* 0x000000001e087348 */ /* 0x000fea0003c00000 */
[----:B------:R-:W-:Y:S01]  /*6300*/  VOTE.ALL P5, P5 ;  /* 0x0000000000ff7806 */ /* 0x000fe200028a0000 */
[----:B------:R-:W-:-:S12]  /*6310*/  ENDCOLLECTIVE ;  /* 0x000000000000791b */ /* 0x000fd80003800000 */
.L_x_948:
[----:B------:R-:W-:Y:S05]  /*6320*/  BSYNC B1 ;  /* 0x0000000000017941 */ /* 0x000fea0003800000 */
.L_x_947:
[----:B------:R-:W-:Y:S05]  /*6330*/  BRA `(.L_x_949) ;  /* 0xffffffb000847947 */ /* 0x000fea000383ffff */
.L_x_790:
[----:B------:R-:W-:Y:S01]  /*6340*/  BSSY B1, `(.L_x_950) ;  /* 0x0000006000017945 */ /* 0x000fe20003800000 */
[----:B------:R-:W-:Y:S01]  /*6350*/  PLOP3.LUT P5, PT, P5, PT, PT, 0x8, 0x80 ;  /* 0x000000000080781c */ /* 0x000fe20002fae170 */
[----:B------:R-:W-:-:S12]  /*6360*/  IMAD.MOV.U32 R30, RZ, RZ, -0x1 ;  /* 0xffffffffff1e7424 */ /* 0x000fd800078e00ff */
[----:B------:R-:W-:Y:S05]  /*6370*/  WARPSYNC.COLLECTIVE R30, `(.L_x_951) ;  /* 0x000000001e087348 */ /* 0x000fea0003c00000 */
[----:B------:R-:W-:Y:S01]  /*6380*/  VOTE.ANY P5, P5 ;  /* 0x0000000000ff7806 */ /* 0x000fe200028a0100 */
[----:B------:R-:W-:-:S12]  /*6390*/  ENDCOLLECTIVE ;  /* 0x000000000000791b */ /* 0x000fd80003800000 */
.L_x_951:
[----:B------:R-:W-:Y:S05]  /*63a0*/  BSYNC B1 ;  /* 0x0000000000017941 */ /* 0x000fea0003800000 */
.L_x_950:
[----:B------:R-:W-:Y:S05]  /*63b0*/  BRA `(.L_x_952) ;  /* 0xffffffb000847947 */ /* 0x000fea000383ffff */
.L_x_792:
[----:B------:R-:W-:Y:S01]  /*63c0*/  BSSY B1, `(.L_x_953) ;  /* 0x0000006000017945 */ /* 0x000fe20003800000 */
[----:B------:R-:W-:Y:S01]  /*63d0*/  PLOP3.LUT P5, PT, P5, PT, PT, 0x8, 0x80 ;  /* 0x000000000080781c */ /* 0x000fe20002fae170 */
[----:B------:R-:W-:-:S12]  /*63e0*/  IMAD.MOV.U32 R30, RZ, RZ, -0x1 ;  /* 0xffffffffff1e7424 */ /* 0x000fd800078e00ff */
[----:B------:R-:W-:Y:S05]  /*63f0*/  WARPSYNC.COLLECTIVE R30, `(.L_x_954) ;  /* 0x000000001e087348 */ /* 0x000fea0003c00000 */
[----:B------:R-:W-:Y:S01]  /*6400*/  VOTE.ANY R30, PT, P5 ;  /* 0x00000000001e7806 */ /* 0x000fe200028e0100 */
[----:B------:R-:W-:Y:S06]  /*6410*/  ENDCOLLECTIVE ;  /* 0x000000000000791b */ /* 0x000fec0003800000 */
.L_x_954:
[----:B------:R-:W-:Y:S05]  /*6420*/  BSYNC B1 ;  /* 0x0000000000017941 */ /* 0x000fea0003800000 */
.L_x_953:
[----:B------:R-:W-:Y:S01]  /*6430*/  LOP3.LUT R30, R30, 0x80000000, R44, 0xec, !PT ;  /* 0x800000001e1e7812 */ /* 0x000fe200078eec2c */
[----:B------:R-:W-:-:S04]  /*6440*/  IMAD.MOV.U32 R14, RZ, RZ, 0x1 ;  /* 0x00000001ff0e7424 */ /* 0x000fc800078e00ff */
[----:B------:R-:W-:-:S05]  /*6450*/  VIADD R15, R30, 0xffffffff ;  /* 0xffffffff1e0f7836 */ /* 0x000fca0000000000 */
[----:B------:R-:W-:Y:S01]  /*6460*/  LOP3.LUT R43, R30, R15, RZ, 0xc, !PT ;  /* 0x0000000f1e2b7212 */ /* 0x000fe200078e0cff */
[----:B------:R-:W-:Y:S02]  /*6470*/  IMAD.MOV.U32 R15, RZ, RZ, R10 ;  /* 0x000000ffff0f7224 */ /* 0x000fe400078e000a */
[----:B------:R-:W-:Y:S01]  /*6480*/  IMAD.MOV.U32 R30, RZ, RZ, -0x1 ;  /* 0xffffffffff1e7424 */ /* 0x000fe200078e00ff */
[----:B------:R0:W1:Y:S06]  /*6490*/  POPC R19, R43 ;  /* 0x0000002b00137309 */ /* 0x00006c0000000000 */
[----:B01----:R-:W-:Y:S05]  /*64a0*/  WARPSYNC.COLLECTIVE R30, `(.L_x_955) ;  /* 0x000000001e087348 */ /* 0x003fea0003c00000 */
[----:B-1----:R1:W2:Y:S02]  /*64b0*/  SHFL.DOWN P5, R14, R15, R14, R19 ;  /* 0x0800000e0f0e7389 */ /* 0x0022a400000a0013 */
[----:B012---:R-:W-:Y:S05]  /*64c0*/  ENDCOLLECTIVE ;  /* 0x000000000000791b */ /* 0x007fea0003800000 */
.L_x_955:
[----:B------:R-:W-:Y:S02]  /*64d0*/  IMAD.MOV.U32 R15, RZ, RZ, R11 ;  /* 0x000000ffff0f7224 */ /* 0x000fe400078e000b */
[----:B------:R-:W-:Y:S02]  /*64e0*/  IMAD.MOV.U32 R42, RZ, RZ, R14 ;  /* 0x000000ffff2a7224 */ /* 0x000fe400078e000e */
[----:B------:R-:W-:-:S07]  /*64f0*/  IMAD.MOV.U32 R14, RZ, RZ, 0x1 ;  /* 0x00000001ff0e7424 */ /* 0x000fce00078e00ff */
[----:B------:R-:W-:Y:S05]  /*6500*/  WARPSYNC.COLLECTIVE R30, `(.L_x_956) ;  /* 0x000000001e087348 */ /* 0x000fea0003c00000 */
[----:B------:R0:W1:Y:S02]  /*6510*/  SHFL.DOWN P5, R14, R15, R14, R19 ;  /* 0x0800000e0f0e7389 */ /* 0x00006400000a0013 */
[----:B01----:R-:W-:Y:S05]  /*6520*/  ENDCOLLECTIVE ;  /* 0x000000000000791b */ /* 0x003fea0003800000 */
.L_x_956:
[----:B------:R-:W-:Y:S01]  /*6530*/  IMAD.MOV.U32 R43, RZ, RZ, R14 ;  /* 0x000000ffff2b7224 */ /* 0x000fe200078e000e */
[----:B------:R-:W-:Y:S06]  /*6540*/  BRA `(.L_x_957) ;  /* 0xffffffb0004c7947 */ /* 0x000fec000383ffff */
.L_x_793:
[----:B------:R-:W-:Y:S01]  /*6550*/  BSSY B1, `(.L_x_958) ;  /* 0x0000007000017945 */ /* 0x000fe20003800000 */
[----:B------:R-:W-:Y:S02]  /*6560*/  IMAD.MOV.U32 R15, RZ, RZ, R8 ;  /* 0x000000ffff0f7224 */ /* 0x000fe400078e0008 */
[----:B------:R-:W-:Y:S02]  /*6570*/  IMAD.MOV.U32 R14, RZ, RZ, 0x1 ;  /* 0x00000001ff0e7424 */ /* 0x000fe400078e00ff */
[----:B------:R-:W-:-:S07]  /*6580*/  IMAD.MOV.U32 R30, RZ, RZ, -0x1 ;  /* 0xffffffffff1e7424 */ /* 0x000fce00078e00ff */
[----:B012---:R-:W-:Y:S05]  /*6590*/  WARPSYNC.COLLECTIVE R30, `(.L_x_959) ;  /* 0x000000001e087348 */ /* 0x007fea0003c00000 */
[----:B------:R3:W4:Y:S02]  /*65a0*/  SHFL.DOWN P5, R14, R15, R14, R19 ;  /* 0x0800000e0f0e7389 */ /* 0x00072400000a0013 */
[----:B01234-:R-:W-:Y:S05]  /*65b0*/  ENDCOLLECTIVE ;  /* 0x000000000000791b */ /* 0x01ffea0003800000 */
.L_x_959:
[----:B------:R-:W-:Y:S05]  /*65c0*/  BSYNC B1 ;  /* 0x0000000000017941 */ /* 0x000fea0003800000 */
.L_x_958:
[----:B------:R-:W-:Y:S05]  /*65d0*/  BRA `(.L_x_960) ;  /* 0xffffffb000307947 */ /* 0x000fea000383ffff */
.L_x_794:
[----:B------:R-:W-:Y:S01]  /*65e0*/  BSSY B1, `(.L_x_961) ;  /* 0x0000006000017945 */ /* 0x000fe20003800000 */
[----:B------:R-:W-:Y:S02]  /*65f0*/  IMAD.MOV.U32 R14, RZ, RZ, 0x1 ;  /* 0x00000001ff0e7424 */ /* 0x000fe400078e00ff */
[----:B------:R-:W-:-:S07]  /*6600*/  IMAD.MOV.U32 R30, RZ, RZ, -0x1 ;  /* 0xffffffffff1e7424 */ /* 0x000fce00078e00ff */
[----:B012---:R-:W-:Y:S05]  /*6610*/  WARPSYNC.COLLECTIVE R30, `(.L_x_962) ;  /* 0x000000001e087348 */ /* 0x007fea0003c00000 */
[----:B------:R3:W4:Y:S02]  /*6620*/  SHFL.DOWN P5, R14, R15, R14, R19 ;  /* 0x0800000e0f0e7389 */ /* 0x00072400000a0013 */
[----:B01234-:R-:W-:Y:S05]  /*6630*/  ENDCOLLECTIVE ;  /* 0x000000000000791b */ /* 0x01ffea0003800000 */
.L_x_962:
[----:B------:R-:W-:Y:S05]  /*6640*/  BSYNC B1 ;  /* 0x0000000000017941 */ /* 0x000fea0003800000 */
.L_x_961:
[----:B------:R-:W-:Y:S05]  /*6650*/  BRA `(.L_x_963) ;  /* 0xffffffb000187947 */ /* 0x000fea000383ffff */
.L_x_795:
[----:B------:R-:W-:Y:S01]  /*6660*/  BSSY B1, `(.L_x_964) ;  /* 0x0000007000017945 */ /* 0x000fe20003800000 */
[----:B------:R-:W-:Y:S02]  /*6670*/  IMAD.MOV.U32 R15, RZ, RZ, R10 ;  /* 0x000000ffff0f7224 */ /* 0x000fe400078e000a */
[----:B------:R-:W-:Y:S02]  /*6680*/  IMAD.MOV.U32 R14, RZ, RZ, 0x2 ;  /* 0x00000002ff0e7424 */ /* 0x000fe400078e00ff */
[----:B------:R-:W-:-:S07]  /*6690*/  IMAD.MOV.U32 R30, RZ, RZ, -0x1 ;  /* 0xffffffffff1e7424 */ /* 0x000fce00078e00ff */
[----:B------:R-:W-:Y:S05]  /*66a0*/  WARPSYNC.COLLECTIVE R30, `(.L_x_965) ;  /* 0x000000001e087348 */ /* 0x000fea0003c00000 */
[----:B------:R0:W1:Y:S02]  /*66b0*/  SHFL.DOWN P5, R14, R15, R14, R19 ;  /* 0x0800000e0f0e7389 */ /* 0x00006400000a0013 */
[----:B01----:R-:W-:Y:S05]  /*66c0*/  ENDCOLLECTIVE ;  /* 0x000000000000791b */ /* 0x003fea0003800000 */
.L_x_965:
[----:B------:R-:W-:Y:S05]  /*66d0*/  BSYNC B1 ;  /* 0x0000000000017941 */ /* 0x000fea0003800000 */
.L_x_964:
[----:B------:R-:W-:Y:S02]  /*66e0*/  IMAD.MOV.U32 R42, RZ, RZ, R14 ;  /* 0x000000ffff2a7224 */ /* 0x000fe400078e000e */
[----:B------:R-:W-:Y:S02]  /*66f0*/  IMAD.MOV.U32 R14, RZ, RZ, 0x2 ;  /* 0x00000002ff0e7424 */ /* 0x000fe400078e00ff */
[----:B------:R-:W-:Y:S02]  /*6700*/  IMAD.MOV.U32 R15, RZ, RZ, R11 ;  /* 0x000000ffff0f7224 */ /* 0x000fe400078e000b */
[----:B------:R-:W-:-:S07]  /*6710*/  IMAD.MOV.U32 R30, RZ, RZ, -0x1 ;  /* 0xffffffffff1e7424 */ /* 0x000fce00078e00ff */
[----:B------:R-:W-:Y:S05]  /*6720*/  WARPSYNC.COLLECTIVE R30, `(.L_x_966) ;  /* 0x000000001e087348 */ /* 0x000fea0003c00000 */
[----:B------:R0:W1:Y:S02]  /*6730*/  SHFL.DOWN P5, R14, R15, R14, R19 ;  /* 0x0800000e0f0e7389 */ /* 0x00006400000a0013 */
[----:B01----:R-:W-:Y:S05]  /*6740*/  ENDCOLLECTIVE ;  /* 0x000000000000791b */ /* 0x003fea0003800000 */
.L_x_966:
[----:B------:R-:W-:Y:S01]  /*6750*/  IMAD.MOV.U32 R43, RZ, RZ, R14 ;  /* 0x000000ffff2b7224 */ /* 0x000fe200078e000e */
[----:B------:R-:W-:Y:S06]  /*6760*/  BRA `(.L_x_967) ;  /* 0xffffffac00f07947 */ /* 0x000fec000383ffff */
.L_x_796:
[----:B------:R-:W-:Y:S01]  /*6770*/  BSSY B1, `(.L_x_968) ;  /* 0x0000007000017945 */ /* 0x000fe20003800000 */
[----:B------:R-:W-:Y:S02]  /*6780*/  IMAD.MOV.U32 R15, RZ, RZ, R8 ;  /* 0x000000ffff0f7224 */ /* 0x000fe400078e0008 */
[----:B------:R-:W-:Y:S02]  /*6790*/  IMAD.MOV.U32 R14, RZ, RZ, 0x2 ;  /* 0x00000002ff0e7424 */ /* 0x000fe400078e00ff */
[----:B------:R-:W-:-:S07]  /*67a0*/  IMAD.MOV.U32 R30, RZ, RZ, -0x1 ;  /* 0xffffffffff1e7424 */ /* 0x000fce00078e00ff */
[----:B012---:R-:W-:Y:S05]  /*67b0*/  WARPSYNC.COLLECTIVE R30, `(.L_x_969) ;  /* 0x000000001e087348 */ /* 0x007fea0003c00000 */
[----:B------:R3:W4:Y:S02]  /*67c0*/  SHFL.DOWN P5, R14, R15, R14, R19 ;  /* 0x0800000e0f0e7389 */ /* 0x00072400000a0013 */
[----:B01234-:R-:W-:Y:S05]  /*67d0*/  ENDCOLLECTIVE ;  /* 0x000000000000791b */ /* 0x01ffea0003800000 */
.L_x_969:
[----:B------:R-:W-:Y:S05]  /*67e0*/  BSYNC B1 ;  /* 0x0000000000017941 */ /* 0x000fea0003800000 */
.L_x_968:
[----:B------:R-:W-:Y:S05]  /*67f0*/  BRA `(.L_x_970) ;  /* 0xffffffac00d47947 */ /* 0x000fea000383ffff */
.L_x_797:
[----:B------:R-:W-:Y:S01]  /*6800*/  BSSY B1, `(.L_x_971) ;  /* 0x0000006000017945 */ /* 0x000fe20003800000 */
[----:B------:R-:W-:Y:S02]  /*6810*/  IMAD.MOV.U32 R14, RZ, RZ, 0x2 ;  /* 0x00000002ff0e7424 */ /* 0x000fe400078e00ff */
[----:B------:R-:W-:-:S07]  /*6820*/  IMAD.MOV.U32 R30, RZ, RZ, -0x1 ;  /* 0xffffffffff1e7424 */ /* 0x000fce00078e00ff */
[----:B012---:R-:W-:Y:S05]  /*6830*/  WARPSYNC.COLLECTIVE R30, `(.L_x_972) ;  /* 0x000000001e087348 */ /* 0x007fea0003c00000 */
[----:B------:R3:W4:Y:S02]  /*6840*/  SHFL.DOWN P5, R14, R15, R14, R19 ;  /* 0x0800000e0f0e7389 */ /* 0x00072400000a0013 */
[----:B01234-:R-:W-:Y:S05]  /*6850*/  ENDCOLLECTIVE ;  /* 0x000000000000791b */ /* 0x01ffea0003800000 */
.L_x_972:
[----:B------:R-:W-:Y:S05]  /*6860*/  BSYNC B1 ;  /* 0x0000000000017941 */ /* 0x000fea0003800000 */
.L_x_971:
[----:B------:R-:W-:Y:S05]  /*6870*/  BRA `(.L_x_973) ;  /* 0xffffffac00bc7947 */ /* 0x000fea000383ffff */
.L_x_798:
[----:B------:R-:W-:Y:S01]  /*6880*/  BSSY B1, `(.L_x_974) ;  /* 0x0000007000017945 */ /* 0x000fe20003800000 */
[----:B------:R-:W-:Y:S02]  /*6890*/  IMAD.MOV.U32 R15, RZ, RZ, R10 ;  /* 0x000000ffff0f7224 */ /* 0x000fe400078e000a */
[----:B------:R-:W-:Y:S02]  /*68a0*/  IMAD.MOV.U32 R14, RZ, RZ, 0x4 ;  /* 0x00000004ff0e7424 */ /* 0x000fe400078e00ff */
[----:B------:R-:W-:-:S07]  /*68b0*/  IMAD.MOV.U32 R30, RZ, RZ, -0x1 ;  /* 0xffffffffff1e7424 */ /* 0x000fce00078e00ff */
[----:B------:R-:W-:Y:S05]  /*68c0*/  WARPSYNC.COLLECTIVE R30, `(.L_x_975) ;  /* 0x000000001e087348 */ /* 0x000fea0003c00000 */
[----:B------:R0:W1:Y:S02]  /*68d0*/  SHFL.DOWN P5, R14, R15, R14, R19 ;  /* 0x0800000e0f0e7389 */ /* 0x00006400000a0013 */
[----:B01----:R-:W-:Y:S05]  /*68e0*/  ENDCOLLECTIVE ;  /* 0x000000000000791b */ /* 0x003fea0003800000 */
.L_x_975:
[----:B------:R-:W-:Y:S05]  /*68f0*/  BSYNC B1 ;  /* 0x0000000000017941 */ /* 0x000fea0003800000 */
.L_x_974:
[----:B------:R-:W-:Y:S02]  /*6900*/  IMAD.MOV.U32 R42, RZ, RZ, R14 ;  /* 0x000000ffff2a7224 */ /* 0x000fe400078e000e */
[----:B------:R-:W-:Y:S02]  /*6910*/  IMAD.MOV.U32 R14, RZ, RZ, 0x4 ;  /* 0x00000004ff0e7424 */ /* 0x000fe400078e00ff */
[----:B------:R-:W-:Y:S02]  /*6920*/  IMAD.MOV.U32 R15, RZ, RZ, R11 ;  /* 0x000000ffff0f7224 */ /* 0x000fe400078e000b */
[----:B------:R-:W-:-:S07]  /*6930*/  IMAD.MOV.U32 R30, RZ, RZ, -0x1 ;  /* 0xffffffffff1e7424 */ /* 0x000fce00078e00ff */
[----:B------:R-:W-:Y:S05]  /*6940*/  WARPSYNC.COLLECTIVE R30, `(.L_x_976) ;  /* 0x000000001e087348 */ /* 0x000fea0003c00000 */
[----:B------:R0:W1:Y:S02]  /*6950*/  SHFL.DOWN P5, R14, R15, R14, R19 ;  /* 0x0800000e0f0e7389 */ /* 0x00006400000a0013 */
[----:B01----:R-:W-:Y:S05]  /*6960*/  ENDCOLLECTIVE ;  /* 0x000000000000791b */ /* 0x003fea0003800000 */
.L_x_976:
[----:B------:R-:W-:Y:S01]  /*6970*/  IMAD.MOV.U32 R43, RZ, RZ, R14 ;  /* 0x000000ffff2b7224 */ /* 0x000fe200078e000e */
[----:B------:R-:W-:Y:S06]  /*6980*/  BRA `(.L_x_977) ;  /* 0xffffffac00987947 */ /* 0x000fec000383ffff */
.L_x_799:
[----:B------:R-:W-:Y:S01]  /*6990*/  BSSY B1, `(.L_x_978) ;  /* 0x0000007000017945 */ /* 0x000fe20003800000 */
[----:B------:R-:W-:Y:S02]  /*69a0*/  IMAD.MOV.U32 R15, RZ, RZ, R8 ;  /* 0x000000ffff0f7224 */ /* 0x000fe400078e0008 */
[----:B------:R-:W-:Y:S02]  /*69b0*/  IMAD.MOV.U32 R14, RZ, RZ, 0x4 ;  /* 0x00000004ff0e7424 */ /* 0x000fe400078e00ff */
[----:B------:R-:W-:-:S07]  /*69c0*/  IMAD.MOV.U32 R30, RZ, RZ, -0x1 ;  /* 0xffffffffff1e7424 */ /* 0x000fce00078e00ff */
[----:B012---:R-:W-:Y:S05]  /*69d0*/  WARPSYNC.COLLECTIVE R30, `(.L_x_979) ;  /* 0x000000001e087348 */ /* 0x007fea0003c00000 */
[----:B------:R3:W4:Y:S02]  /*69e0*/  SHFL.DOWN P5, R14, R15, R14, R19 ;  /* 0x0800000e0f0e7389 */ /* 0x00072400000a0013 */
[----:B01234-:R-:W-:Y:S05]  /*69f0*/  ENDCOLLECTIVE ;  /* 0x000000000000791b */ /* 0x01ffea0003800000 */
.L_x_979:
[----:B------:R-:W-:Y:S05]  /*6a00*/  BSYNC B1 ;  /* 0x0000000000017941 */ /* 0x000fea0003800000 */
.L_x_978:
[----:B------:R-:W-:Y:S05]  /*6a10*/  BRA `(.L_x_980) ;  /* 0xffffffac007c7947 */ /* 0x000fea000383ffff */
.L_x_800:
[----:B------:R-:W-:Y:S01]  /*6a20*/  BSSY B1, `(.L_x_981) ;  /* 0x0000006000017945 */ /* 0x000fe20003800000 */
[----:B------:R-:W-:Y:S02]  /*6a30*/  IMAD.MOV.U32 R14, RZ, RZ, 0x4 ;  /* 0x00000004ff0e7424 */ /* 0x000fe400078e00ff */
[----:B------:R-:W-:-:S07]  /*6a40*/  IMAD.MOV.U32 R30, RZ, RZ, -0x1 ;  /* 0xffffffffff1e7424 */ /* 0x000fce00078e00ff */
[----:B012---:R-:W-:Y:S05]  /*6a50*/  WARPSYNC.COLLECTIVE R30, `(.L_x_982) ;  /* 0x000000001e087348 */ /* 0x007fea0003c00000 */
[----:B------:R3:W4:Y:S02]  /*6a60*/  SHFL.DOWN P5, R14, R15, R14, R19 ;  /* 0x0800000e0f0e7389 */ /* 0x00072400000a0013 */
[----:B01234-:R-:W-:Y:S05]  /*6a70*/  ENDCOLLECTIVE ;  /* 0x000000000000791b */ /* 0x01ffea0003800000 */
.L_x_982:
[----:B------:R-:W-:Y:S05]  /*6a80*/  BSYNC B1 ;  /* 0x0000000000017941 */ /* 0x000fea0003800000 */
.L_x_981:
[----:B------:R-:W-:Y:S05]  /*6a90*/  BRA `(.L_x_983) ;  /* 0xffffffac00647947 */ /* 0x000fea000383ffff */
.L_x_801:
[----:B------:R-:W-:Y:S01]  /*6aa0*/  BSSY B1, `(.L_x_984) ;  /* 0x0000007000017945 */ /* 0x000fe20003800000 */
[----:B------:R-:W-:Y:S02]  /*6ab0*/  IMAD.MOV.U32 R15, RZ, RZ, R10 ;  /* 0x000000ffff0f7224 */ /* 0x000fe400078e000a */
[----:B------:R-:W-:Y:S02]  /*6ac0*/  IMAD.MOV.U32 R14, RZ, RZ, 0x8 ;  /* 0x00000008ff0e7424 */ /* 0x000fe400078e00ff */
[----:B------:R-:W-:-:S07]  /*6ad0*/  IMAD.MOV.U32 R30, RZ, RZ, -0x1 ;  /* 0xffffffffff1e7424 */ /* 0x000fce00078e00ff */
[----:B------:R-:W-:Y:S05]  /*6ae0*/  WARPSYNC.COLLECTIVE R30, `(.L_x_985) ;  /* 0x000000001e087348 */ /* 0x000fea0003c00000 */
[----:B------:R0:W1:Y:S02]  /*6af0*/  SHFL.DOWN P5, R14, R15, R14, R19 ;  /* 0x0800000e0f0e7389 */ /* 0x00006400000a0013 */
[----:B01----:R-:W-:Y:S05]  /*6b00*/  ENDCOLLECTIVE ;  /* 0x000000000000791b */ /* 0x003fea0003800000 */
.L_x_985:
[----:B------:R-:W-:Y:S05]  /*6b10*/  BSYNC B1 ;  /* 0x0000000000017941 */ /* 0x000fea0003800000 */
.L_x_984:
[----:B------:R-:W-:Y:S02]  /*6b20*/  IMAD.MOV.U32 R42, RZ, RZ, R14 ;  /* 0x000000ffff2a7224 */ /* 0x000fe400078e000e */
[----:B------:R-:W-:Y:S02]  /*6b30*/  IMAD.MOV.U32 R14, RZ, RZ, 0x8 ;  /* 0x00000008ff0e7424 */ /* 0x000fe400078e00ff */
[----:B------:R-:W-:Y:S02]  /*6b40*/  IMAD.MOV.U32 R15, RZ, RZ, R11 ;  /* 0x000000ffff0f7224 */ /* 0x000fe400078e000b */
[----:B------:R-:W-:-:S07]  /*6b50*/  IMAD.MOV.U32 R30, RZ, RZ, -0x1 ;  /* 0xffffffffff1e7424 */ /* 0x000fce00078e00ff */
[----:B------:R-:W-:Y:S05]  /*6b60*/  WARPSYNC.COLLECTIVE R30, `(.L_x_986) ;  /* 0x000000001e087348 */ /* 0x000fea0003c00000 */
[----:B------:R0:W1:Y:S02]  /*6b70*/  SHFL.DOWN P5, R14, R15, R14, R19 ;  /* 0x0800000e0f0e7389 */ /* 0x00006400000a0013 */
[----:B01----:R-:W-:Y:S05]  /*6b80*/  ENDCOLLECTIVE ;  /* 0x000000000000791b */ /* 0x003fea0003800000 */
.L_x_986:
[----:B------:R-:W-:Y:S01]  /*6b90*/  IMAD.MOV.U32 R43, RZ, RZ, R14 ;  /* 0x000000ffff2b7224 */ /* 0x000fe200078e000e */
[----:B------:R-:W-:Y:S06]  /*6ba0*/  BRA `(.L_x_987) ;  /* 0xffffffac00407947 */ /* 0x000fec000383ffff */
.L_x_802:
[----:B------:R-:W-:Y:S01]  /*6bb0*/  BSSY B1, `(.L_x_988) ;  /* 0x0000007000017945 */ /* 0x000fe20003800000 */
[----:B------:R-:W-:Y:S02]  /*6bc0*/  IMAD.MOV.U32 R15, RZ, RZ, R8 ;  /* 0x000000ffff0f7224 */ /* 0x000fe400078e0008 */
[----:B------:R-:W-:Y:S02]  /*6bd0*/  IMAD.MOV.U32 R14, RZ, RZ, 0x8 ;  /* 0x00000008ff0e7424 */ /* 0x000fe400078e00ff */
[----:B------:R-:W-:-:S07]  /*6be0*/  IMAD.MOV.U32 R30, RZ, RZ, -0x1 ;  /* 0xffffffffff1e7424 */ /* 0x000fce00078e00ff */
[----:B012---:R-:W-:Y:S05]  /*6bf0*/  WARPSYNC.COLLECTIVE R30, `(.L_x_989) ;  /* 0x000000001e087348 */ /* 0x007fea0003c00000 */
[----:B------:R3:W4:Y:S02]  /*6c00*/  SHFL.DOWN P5, R14, R15, R14, R19 ;  /* 0x0800000e0f0e7389 */ /* 0x00072400000a0013 */
[----:B01234-:R-:W-:Y:S05]  /*6c10*/  ENDCOLLECTIVE ;  /* 0x000000000000791b */ /* 0x01ffea0003800000 */
.L_x_989:
[----:B------:R-:W-:Y:S05]  /*6c20*/  BSYNC B1 ;  /* 0x0000000000017941 */ /* 0x000fea0003800000 */
.L_x_988:
[----:B------:R-:W-:Y:S05]  /*6c30*/  BRA `(.L_x_990) ;  /* 0xffffffac00247947 */ /* 0x000fea000383ffff */
.L_x_803:
[----:B------:R-:W-:Y:S01]  /*6c40*/  BSSY B1, `(.L_x_991) ;  /* 0x0000006000017945 */ /* 0x000fe20003800000 */
[----:B------:R-:W-:Y:S02]  /*6c50*/  IMAD.MOV.U32 R14, RZ, RZ, 0x8 ;  /* 0x00000008ff0e7424 */ /* 0x000fe400078e00ff */
[----:B------:R-:W-:-:S07]  /*6c60*/  IMAD.MOV.U32 R30, RZ, RZ, -0x1 ;  /* 0xffffffffff1e7424 */ /* 0x000fce00078e00ff */
[----:B012---:R-:W-:Y:S05]  /*6c70*/  WARPSYNC.COLLECTIVE R30, `(.L_x_992) ;  /* 0x000000001e087348 */ /* 0x007fea0003c00000 */
[----:B------:R3:W4:Y:S02]  /*6c80*/  SHFL.DOWN P5, R14, R15, R14, R19 ;  /* 0x0800000e0f0e7389 */ /* 0x00072400000a0013 */
[----:B01234-:R-:W-:Y:S05]  /*6c90*/  ENDCOLLECTIVE ;  /* 0x000000000000791b */ /* 0x01ffea0003800000 */
.L_x_992:
[----:B------:R-:W-:Y:S05]  /*6ca0*/  BSYNC B1 ;  /* 0x0000000000017941 */ /* 0x000fea0003800000 */
.L_x_991:
[----:B------:R-:W-:Y:S05]  /*6cb0*/  BRA `(.L_x_993) ;  /* 0xffffffac000c7947 */ /* 0x000fea000383ffff */
.L_x_804:
[----:B------:R-:W-:Y:S01]  /*6cc0*/  BSSY B1, `(.L_x_994) ;  /* 0x0000007000017945 */ /* 0x000fe20003800000 */
[----:B------:R-:W-:Y:S02]  /*6cd0*/  IMAD.MOV.U32 R15, RZ, RZ, R10 ;  /* 0x000000ffff0f7224 */ /* 0x000fe400078e000a */
[----:B------:R-:W-:Y:S02]  /*6ce0*/  IMAD.MOV.U32 R14, RZ, RZ, 0x10 ;  /* 0x00000010ff0e7424 */ /* 0x000fe400078e00ff */
[----:B------:R-:W-:-:S07]  /*6cf0*/  IMAD.MOV.U32 R30, RZ, RZ, -0x1 ;  /* 0xffffffffff1e7424 */ /* 0x000fce00078e00ff */
[----:B------:R-:W-:Y:S05]  /*6d00*/  WARPSYNC.COLLECTIVE R30, `(.L_x_995) ;  /* 0x000000001e087348 */ /* 0x000fea0003c00000 */
[----:B------:R0:W1:Y:S02]  /*6d10*/  SHFL.DOWN P5, R14, R15, R14, R19 ;  /* 0x0800000e0f0e7389 */ /* 0x00006400000a0013 */
[----:B01----:R-:W-:Y:S05]  /*6d20*/  ENDCOLLECTIVE ;  /* 0x000000000000791b */ /* 0x003fea0003800000 */
.L_x_995:
[----:B------:R-:W-:Y:S05]  /*6d30*/  BSYNC B1 ;  /* 0x0000000000017941 */ /* 0x000fea0003800000 */
.L_x_994:
[----:B------:R-:W-:Y:S02]  /*6d40*/  IMAD.MOV.U32 R42, RZ, RZ, R14 ;  /* 0x000000ffff2a7224 */ /* 0x000fe400078e000e */
[----:B------:R-:W-:Y:S02]  /*6d50*/  IMAD.MOV.U32 R14, RZ, RZ, 0x10 ;  /* 0x00000010ff0e7424 */ /* 0x000fe400078e00ff */
[----:B------:R-:W-:Y:S02]  /*6d60*/  IMAD.MOV.U32 R15, RZ, RZ, R11 ;  /* 0x000000ffff0f7224 */ /* 0x000fe400078e000b */
[----:B------:R-:W-:-:S07]  /*6d70*/  IMAD.MOV.U32 R30, RZ, RZ, -0x1 ;  /* 0xffffffffff1e7424 */ /* 0x000fce00078e00ff */
[----:B------:R-:W-:Y:S05]  /*6d80*/  WARPSYNC.COLLECTIVE R30, `(.L_x_996) ;  /* 0x000000001e087348 */ /* 0x000fea0003c00000 */
[----:B------:R0:W1:Y:S02]  /*6d90*/  SHFL.DOWN P5, R14, R15, R14, R19 ;  /* 0x0800000e0f0e7389 */ /* 0x00006400000a0013 */
[----:B01----:R-:W-:Y:S05]  /*6da0*/  ENDCOLLECTIVE ;  /* 0x000000000000791b */ /* 0x003fea0003800000 */
.L_x_996:
[----:B------:R-:W-:Y:S01]  /*6db0*/  IMAD.MOV.U32 R43, RZ, RZ, R14 ;  /* 0x000000ffff2b7224 */ /* 0x000fe200078e000e */
[----:B------:R-:W-:Y:S06]  /*6dc0*/  BRA `(.L_x_997) ;  /* 0xffffffa800e47947 */ /* 0x000fec000383ffff */
.L_x_805:
[----:B------:R-:W-:Y:S01]  /*6dd0*/  BSSY B1, `(.L_x_998) ;  /* 0x0000007000017945 */ /* 0x000fe20003800000 */
[----:B------:R-:W-:Y:S02]  /*6de0*/  IMAD.MOV.U32 R15, RZ, RZ, R8 ;  /* 0x000000ffff0f7224 */ /* 0x000fe400078e0008 */
[----:B------:R-:W-:Y:S02]  /*6df0*/  IMAD.MOV.U32 R14, RZ, RZ, 0x10 ;  /* 0x00000010ff0e7424 */ /* 0x000fe400078e00ff */
[----:B------:R-:W-:-:S07]  /*6e00*/  IMAD.MOV.U32 R30, RZ, RZ, -0x1 ;  /* 0xffffffffff1e7424 */ /* 0x000fce00078e00ff */
[----:B012---:R-:W-:Y:S05]  /*6e10*/  WARPSYNC.COLLECTIVE R30, `(.L_x_999) ;  /* 0x000000001e087348 */ /* 0x007fea0003c00000 */
[----:B------:R3:W4:Y:S02]  /*6e20*/  SHFL.DOWN P5, R14, R15, R14, R19 ;  /* 0x0800000e0f0e7389 */ /* 0x00072400000a0013 */
[----:B01234-:R-:W-:Y:S05]  /*6e30*/  ENDCOLLECTIVE ;  /* 0x000000000000791b */ /* 0x01ffea0003800000 */
.L_x_999:
[----:B------:R-:W-:Y:S05]  /*6e40*/  BSYNC B1 ;  /* 0x0000000000017941 */ /* 0x000fea0003800000 */
.L_x_998:
[----:B------:R-:W-:Y:S05]  /*6e50*/  BRA `(.L_x_1000) ;  /* 0xffffffa800c87947 */ /* 0x000fea000383ffff */
.L_x_806:
[----:B------:R-:W-:Y:S01]  /*6e60*/  BSSY B1, `(.L_x_1001) ;  /* 0x0000006000017945 */ /* 0x000fe20003800000 */
[----:B------:R-:W-:Y:S02]  /*6e70*/  IMAD.MOV.U32 R14, RZ, RZ, 0x10 ;  /* 0x00000010ff0e7424 */ /* 0x000fe400078e00ff */
[----:B------:R-:W-:-:S07]  /*6e80*/  IMAD.MOV.U32 R30, RZ, RZ, -0x1 ;  /* 0xffffffffff1e7424 */ /* 0x000fce00078e00ff */
[----:B012---:R-:W-:Y:S05]  /*6e90*/  WARPSYNC.COLLECTIVE R30, `(.L_x_1002) ;  /* 0x000000001e087348 */ /* 0x007fea0003c00000 */
[----:B------:R3:W4:Y:S02]  /*6ea0*/  SHFL.DOWN P5, R14, R15, R14, R19 ;  /* 0x0800000e0f0e7389 */ /* 0x00072400000a0013 */
[----:B01234-:R-:W-:Y:S05]  /*6eb0*/  ENDCOLLECTIVE ;  /* 0x000000000000791b */ /* 0x01ffea0003800000 */
.L_x_1002:
[----:B------:R-:W-:Y:S05]  /*6ec0*/  BSYNC B1 ;  /* 0x0000000000017941 */ /* 0x000fea0003800000 */
.L_x_1001:
[----:B------:R-:W-:Y:S05]  /*6ed0*/  BRA `(.L_x_1003) ;  /* 0xffffffa800b07947 */ /* 0x000fea000383ffff */
.L_x_807:
[----:B------:R-:W-:Y:S01]  /*6ee0*/  BSSY B1, `(.L_x_1004) ;  /* 0x0000005000017945 */ /* 0x000fe20003800000 */
[----:B------:R-:W-:-:S07]  /*6ef0*/  IMAD.MOV.U32 R30, RZ, RZ, -0x1 ;  /* 0xffffffffff1e7424 */ /* 0x000fce00078e00ff */
[----:B------:R-:W-:Y:S05]  /*6f00*/  WARPSYNC.COLLECTIVE R30, `(.L_x_1005) ;  /* 0x000000001e087348 */ /* 0x000fea0003c00000 */
[----:B------:R-:W-:Y:S01]  /*6f10*/  VOTE.ALL P5, P5 ;  /* 0x0000000000ff7806 */ /* 0x000fe200028a0000 */
[----:B------:R-:W-:-:S12]  /*6f20*/  ENDCOLLECTIVE ;  /* 0x000000000000791b */ /* 0x000fd80003800000 */
.L_x_1005:
[----:B------:R-:W-:Y:S05]  /*6f30*/  BSYNC B1 ;  /* 0x0000000000017941 */ /* 0x000fea0003800000 */
.L_x_1004:
[----:B------:R-:W-:Y:S05]  /*6f40*/  BRA `(.L_x_1006) ;  /* 0xffffffa800bc7947 */ /* 0x000fea000383ffff */
.L_x_833:
[----:B------:R-:W-:Y:S01]  /*6f50*/  BSSY B0, `(.L_x_1007) ;  /* 0x0000006000007945 */ /* 0x000fe20003800000 */
[----:B------:R-:W-:Y:S01]  /*6f60*/  PLOP3.LUT P5, PT, P5, PT, PT, 0x8, 0x80 ;  /* 0x000000000080781c */ /* 0x000fe20002fae170 */
[----:B------:R-:W-:-:S12]  /*6f70*/  IMAD.MOV.U32 R30, RZ, RZ, -0x1 ;  /* 0xffffffffff1e7424 */ /* 0x000fd800078e00ff */
[----:B------:R-:W-:Y:S05]  /*6f80*/  WARPSYNC.COLLECTIVE R30, `(.L_x_1008) ;  /* 0x000000001e087348 */ /* 0x000fea0003c00000 */
[----:B------:R-:W-:Y:S01]  /*6f90*/  VOTE.ANY P5, P5 ;  /* 0x0000000000ff7806 */ /* 0x000fe200028a0100 */
[----:B------:R-:W-:-:S12]  /*6fa0*/  ENDCOLLECTIVE ;  /* 0x000000000000791b */ /* 0x000fd80003800000 */
.L_x_1008:
[----:B------:R-:W-:Y:S05]  /*6fb0*/  BSYNC B0 ;  /* 0x0000000000007941 */ /* 0x000fea0003800000 */
.L_x_1007:
[----:B------:R-:W-:Y:S05]  /*6fc0*/  BRA `(.L_x_1009) ;  /* 0xffffffcc00287947 */ /* 0x000fea000383ffff */
.L_x_835:
[----:B------:R-:W0:Y:S01]  /*6fd0*/  S2R R45, SR_GEMASK ;  /* 0x00000000002d7919 */ /* 0x000e220000003c00 */
[----:B------:R-:W-:Y:S01]  /*6fe0*/  BSSY B0, `(.L_x_1010) ;  /* 0x0000006000007945 */ /* 0x000fe20003800000 */
[----:B------:R-:W-:Y:S01]  /*6ff0*/  PLOP3.LUT P5, PT, P5, PT, PT, 0x8, 0x80 ;  /* 0x000000000080781c */ /* 0x000fe20002fae170 */
[----:B------:R-:W-:-:S12]  /*7000*/  IMAD.MOV.U32 R30, RZ, RZ, -0x1 ;  /* 0xffffffffff1e7424 */ /* 0x000fd800078e00ff */
[----:B0-----:R-:W-:Y:S05]  /*7010*/  WARPSYNC.COLLECTIVE R30, `(.L_x_1011) ;  /* 0x000000001e087348 */ /* 0x001fea0003c00000 */
[----:B------:R-:W-:Y:S01]  /*7020*/  VOTE.ANY R30, PT, P5 ;  /* 0x00000000001e7806 */ /* 0x000fe200028e0100 */
[----:B0-----:R-:W-:Y:S06]  /*7030*/  ENDCOLLECTIVE ;  /* 0x000000000000791b */ /* 0x001fec0003800000 */
.L_x_1011:
[----:B------:R-:W-:Y:S05]  /*7040*/  BSYNC B0 ;  /* 0x0000000000007941 */ /* 0x000fea0003800000 */
.L_x_1010:
        /* <DEDUP_REMOVED lines=10> */
.L_x_1012:
[----:B------:R-:W-:Y:S02]  /*70f0*/  IMAD.MOV.U32 R15, RZ, RZ, R37 ;  /* 0x000000ffff0f7224 */ /* 0x000fe400078e0025 */
[----:B------:R-:W-:Y:S02]  /*7100*/  IMAD.MOV.U32 R17, RZ, RZ, R14 ;  /* 0x000000ffff117224 */ /* 0x000fe400078e000e */
[----:B------:R-:W-:-:S07]  /*7110*/  IMAD.MOV.U32 R14, RZ, RZ, 0x1 ;  /* 0x00000001ff0e7424 */ /* 0x000fce00078e00ff */
[----:B------:R-:W-:Y:S05]  /*7120*/  WARPSYNC.COLLECTIVE R30, `(.L_x_1013) ;  /* 0x000000001e087348 */ /* 0x000fea0003c00000 */
[----:B------:R0:W1:Y:S02]  /*7130*/  SHFL.DOWN P5, R14, R15, R14, R19 ;  /* 0x0800000e0f0e7389 */ /* 0x00006400000a0013 */
[----:B01----:R-:W-:Y:S05]  /*7140*/  ENDCOLLECTIVE ;  /* 0x000000000000791b */ /* 0x003fea0003800000 */
.L_x_1013:
[----:B------:R-:W-:Y:S01]  /*7150*/  IMAD.MOV.U32 R16, RZ, RZ, R14 ;  /* 0x000000ffff107224 */ /* 0x000fe200078e000e */
[----:B------:R-:W-:Y:S06]  /*7160*/  BRA `(.L_x_1014) ;  /* 0xffffffc800f87947 */ /* 0x000fec000383ffff */
.L_x_836:
[----:B------:R-:W-:Y:S01]  /*7170*/  BSSY B0, `(.L_x_1015) ;  /* 0x0000007000007945 */ /* 0x000fe20003800000 */
[----:B------:R-:W-:Y:S02]  /*7180*/  IMAD.MOV.U32 R15, RZ, RZ, R12 ;  /* 0x000000ffff0f7224 */ /* 0x000fe400078e000c */
[----:B------:R-:W-:Y:S02]  /*7190*/  IMAD.MOV.U32 R14, RZ, RZ, 0x1 ;  /* 0x00000001ff0e7424 */ /* 0x000fe400078e00ff */
[----:B------:R-:W-:-:S07]  /*71a0*/  IMAD.MOV.U32 R30, RZ, RZ, -0x1 ;  /* 0xffffffffff1e7424 */ /* 0x000fce00078e00ff */
[----:B------:R-:W-:Y:S05]  /*71b0*/  WARPSYNC.COLLECTIVE R30, `(.L_x_1016) ;  /* 0x000000001e087348 */ /* 0x000fea0003c00000 */
[----:B------:R0:W1:Y:S02]  /*71c0*/  SHFL.DOWN P5, R14, R15, R14, R19 ;  /* 0x0800000e0f0e7389 */ /* 0x00006400000a0013 */
[----:B01----:R-:W-:Y:S05]  /*71d0*/  ENDCOLLECTIVE ;  /* 0x000000000000791b */ /* 0x003fea0003800000 */
.L_x_1016:
[----:B------:R-:W-:Y:S05]  /*71e0*/  BSYNC B0 ;  /* 0x0000000000007941 */ /* 0x000fea0003800000 */
.L_x_1015:
[----:B------:R-:W-:Y:S05]  /*71f0*/  BRA `(.L_x_1017) ;  /* 0xffffffc800e87947 */ /* 0x000fea000383ffff */
.L_x_837:
[----:B------:R-:W-:Y:S01]  /*7200*/  BSSY B0, `(.L_x_1018) ;  /* 0x0000006000007945 */ /* 0x000fe20003800000 */
[----:B------:R-:W-:Y:S02]  /*7210*/  IMAD.MOV.U32 R14, RZ, RZ, 0x1 ;  /* 0x00000001ff0e7424 */ /* 0x000fe400078e00ff */
[----:B------:R-:W-:-:S07]  /*7220*/  IMAD.MOV.U32 R30, RZ, RZ, -0x1 ;  /* 0xffffffffff1e7424 */ /* 0x000fce00078e00ff */
[----:B------:R-:W-:Y:S05]  /*7230*/  WARPSYNC.COLLECTIVE R30, `(.L_x_1019) ;  /* 0x000000001e087348 */ /* 0x000fea0003c00000 */
[----:B------:R0:W1:Y:S02]  /*7240*/  SHFL.DOWN P5, R14, R15, R14, R19 ;  /* 0x0800000e0f0e7389 */ /* 0x00006400000a0013 */
[----:B01----:R-:W-:Y:S05]  /*7250*/  ENDCOLLECTIVE ;  /* 0x000000000000791b */ /* 0x003fea0003800000 */
.L_x_1019:
[----:B------:R-:W-:Y:S05]  /*7260*/  BSYNC B0 ;  /* 0x0000000000007941 */ /* 0x000fea0003800000 */
.L_x_1018:
[----:B------:R-:W-:Y:S05]  /*7270*/  BRA `(.L_x_1020) ;  /* 0xffffffc800d07947 */ /* 0x000fea000383ffff */
.L_x_838:
[----:B------:R-:W-:Y:S01]  /*7280*/  BSSY B0, `(.L_x_1021) ;  /* 0x0000007000007945 */ /* 0x000fe20003800000 */
[----:B------:R-:W-:Y:S02]  /*7290*/  IMAD.MOV.U32 R15, RZ, RZ, R36 ;  /* 0x000000ffff0f7224 */ /* 0x000fe400078e0024 */
[----:B------:R-:W-:Y:S02]  /*72a0*/  IMAD.MOV.U32 R14, RZ, RZ, 0x2 ;  /* 0x00000002ff0e7424 */ /* 0x000fe400078e00ff */
[----:B------:R-:W-:-:S07]  /*72b0*/  IMAD.MOV.U32 R30, RZ, RZ, -0x1 ;  /* 0xffffffffff1e7424 */ /* 0x000fce00078e00ff */
[----:B------:R-:W-:Y:S05]  /*72c0*/  WARPSYNC.COLLECTIVE R30, `(.L_x_1022) ;  /* 0x000000001e087348 */ /* 0x000fea0003c00000 */
[----:B------:R0:W1:Y:S02]  /*72d0*/  SHFL.DOWN P5, R14, R15, R14, R19 ;  /* 0x0800000e0f0e7389 */ /* 0x00006400000a0013 */
[----:B01----:R-:W-:Y:S05]  /*72e0*/  ENDCOLLECTIVE ;  /* 0x000000000000791b */ /* 0x003fea0003800000 */
.L_x_1022:
[----:B------:R-:W-:Y:S05]  /*72f0*/  BSYNC B0 ;  /* 0x0000000000007941 */ /* 0x000fea0003800000 */
.L_x_1021:
[----:B------:R-:W-:Y:S02]  /*7300*/  IMAD.MOV.U32 R17, RZ, RZ, R14 ;  /* 0x000000ffff117224 */ /* 0x000fe400078e000e */
[----:B------:R-:W-:Y:S02]  /*7310*/  IMAD.MOV.U32 R14, RZ, RZ, 0x2 ;  /* 0x00000002ff0e7424 */ /* 0x000fe400078e00ff */
[----:B------:R-:W-:Y:S02]  /*7320*/  IMAD.MOV.U32 R15, RZ, RZ, R37 ;  /* 0x000000ffff0f7224 */ /* 0x000fe400078e0025 */
[----:B------:R-:W-:-:S07]  /*7330*/  IMAD.MOV.U32 R30, RZ, RZ, -0x1 ;  /* 0xffffffffff1e7424 */ /* 0x000fce00078e00ff */
[----:B------:R-:W-:Y:S05]  /*7340*/  WARPSYNC.COLLECTIVE R30, `(.L_x_1023) ;  /* 0x000000001e087348 */ /* 0x000fea0003c00000 */
[----:B------:R0:W1:Y:S02]  /*7350*/  SHFL.DOWN P5, R14, R15, R14, R19 ;  /* 0x0800000e0f0e7389 */ /* 0x00006400000a0013 */
[----:B01----:R-:W-:Y:S05]  /*7360*/  ENDCOLLECTIVE ;  /* 0x000000000000791b */ /* 0x003fea0003800000 */
.L_x_1023:
[----:B------:R-:W-:Y:S01]  /*7370*/  IMAD.MOV.U32 R16, RZ, RZ, R14 ;  /* 0x000000ffff107224 */ /* 0x000fe200078e000e */
[----:B------:R-:W-:Y:S06]  /*7380*/  BRA `(.L_x_1024) ;  /* 0xffffffc8009c7947 */ /* 0x000fec000383ffff */
.L_x_839:
[----:B------:R-:W-:Y:S01]  /*7390*/  BSSY B0, `(.L_x_1025) ;  /* 0x0000007000007945 */ /* 0x000fe20003800000 */
[----:B------:R-:W-:Y:S02]  /*73a0*/  IMAD.MOV.U32 R15, RZ, RZ, R12 ;  /* 0x000000ffff0f7224 */ /* 0x000fe400078e000c */
[----:B------:R-:W-:Y:S02]  /*73b0*/  IMAD.MOV.U32 R14, RZ, RZ, 0x2 ;  /* 0x00000002ff0e7424 */ /* 0x000fe400078e00ff */
[----:B------:R-:W-:-:S07]  /*73c0*/  IMAD.MOV.U32 R30, RZ, RZ, -0x1 ;  /* 0xffffffffff1e7424 */ /* 0x000fce00078e00ff */
[----:B------:R-:W-:Y:S05]  /*73d0*/  WARPSYNC.COLLECTIVE R30, `(.L_x_1026) ;  /* 0x000000001e087348 */ /* 0x000fea0003c00000 */
[----:B------:R0:W1:Y:S02]  /*73e0*/  SHFL.DOWN P5, R14, R15, R14, R19 ;  /* 0x0800000e0f0e7389 */ /* 0x00006400000a0013 */
[----:B01----:R-:W-:Y:S05]  /*73f0*/  ENDCOLLECTIVE ;  /* 0x000000000000791b */ /* 0x003fea0003800000 */
.L_x_1026:
[----:B------:R-:W-:Y:S05]  /*7400*/  BSYNC B0 ;  /* 0x0000000000007941 */ /* 0x000fea0003800000 */
.L_x_1025:
[----:B------:R-:W-:Y:S05]  /*7410*/  BRA `(.L_x_1027) ;  /* 0xffffffc800907947 */ /* 0x000fea000383ffff */
.L_x_840:
[----:B------:R-:W-:Y:S01]  /*7420*/  BSSY B0, `(.L_x_1028) ;  /* 0x0000006000007945 */ /* 0x000fe20003800000 */
[----:B------:R-:W-:Y:S02]  /*7430*/  IMAD.MOV.U32 R14, RZ, RZ, 0x2 ;  /* 0x00000002ff0e7424 */ /* 0x000fe400078e00ff */
[----:B------:R-:W-:-:S07]  /*7440*/  IMAD.MOV.U32 R30, RZ, RZ, -0x1 ;  /* 0xffffffffff1e7424 */ /* 0x000fce00078e00ff */
[----:B------:R-:W-:Y:S05]  /*7450*/  WARPSYNC.COLLECTIVE R30, `(.L_x_1029) ;  /* 0x000000001e087348 */ /* 0x000fea0003c00000 */
[----:B------:R0:W1:Y:S02]  /*7460*/  SHFL.DOWN P5, R14, R15, R14, R19 ;  /* 0x0800000e0f0e7389 */ /* 0x00006400000a0013 */
[----:B01----:R-:W-:Y:S05]  /*7470*/  ENDCOLLECTIVE ;  /* 0x000000000000791b */ /* 0x003fea0003800000 */
.L_x_1029:
[----:B------:R-:W-:Y:S05]  /*7480*/  BSYNC B0 ;  /* 0x0000000000007941 */ /* 0x000fea0003800000 */
.L_x_1028:
[----:B------:R-:W-:Y:S05]  /*7490*/  BRA `(.L_x_1030) ;  /* 0xffffffc800787947 */ /* 0x000fea000383ffff */
.L_x_841:
[----:B------:R-:W-:Y:S01]  /*74a0*/  BSSY B0, `(.L_x_1031) ;  /* 0x0000007000007945 */ /* 0x000fe20003800000 */
[----:B------:R-:W-:Y:S02]  /*74b0*/  IMAD.MOV.U32 R15, RZ, RZ, R36 ;  /* 0x000000ffff0f7224 */ /* 0x000fe400078e0024 */
[----:B------:R-:W-:Y:S02]  /*74c0*/  IMAD.MOV.U32 R14, RZ, RZ, 0x4 ;  /* 0x00000004ff0e7424 */ /* 0x000fe400078e00ff */
[----:B------:R-:W-:-:S07]  /*74d0*/  IMAD.MOV.U32 R30, RZ, RZ, -0x1 ;  /* 0xffffffffff1e7424 */ /* 0x000fce00078e00ff */
[----:B------:R-:W-:Y:S05]  /*74e0*/  WARPSYNC.COLLECTIVE R30, `(.L_x_1032) ;  /* 0x000000001e087348 */ /* 0x000fea0003c00000 */
[----:B------:R0:W1:Y:S02]  /*74f0*/  SHFL.DOWN P5, R14, R15, R14, R19 ;  /* 0x0800000e0f0e7389 */ /* 0x00006400000a0013 */
[----:B01----:R-:W-:Y:S05]  /*7500*/  ENDCOLLECTIVE ;  /* 0x000000000000791b */ /* 0x003fea0003800000 */
.L_x_1032:
[----:B------:R-:W-:Y:S05]  /*7510*/  BSYNC B0 ;  /* 0x0000000000007941 */ /* 0x000fea0003800000 */
.L_x_1031:
[----:B------:R-:W-:Y:S02]  /*7520*/  IMAD.MOV.U32 R17, RZ, RZ, R14 ;  /* 0x000000ffff117224 */ /* 0x000fe400078e000e */
[----:B------:R-:W-:Y:S02]  /*7530*/  IMAD.MOV.U32 R14, RZ, RZ, 0x4 ;  /* 0x00000004ff0e7424 */ /* 0x000fe400078e00ff */
[----:B------:R-:W-:Y:S02]  /*7540*/  IMAD.MOV.U32 R15, RZ, RZ, R37 ;  /* 0x000000ffff0f7224 */ /* 0x000fe400078e0025 */
[----:B------:R-:W-:-:S07]  /*7550*/  IMAD.MOV.U32 R30, RZ, RZ, -0x1 ;  /* 0xffffffffff1e7424 */ /* 0x000fce00078e00ff */
[----:B------:R-:W-:Y:S05]  /*7560*/  WARPSYNC.COLLECTIVE R30, `(.L_x_1033) ;  /* 0x000000001e087348 */ /* 0x000fea0003c00000 */
[----:B------:R0:W1:Y:S02]  /*7570*/  SHFL.DOWN P5, R14, R15, R14, R19 ;  /* 0x0800000e0f0e7389 */ /* 0x00006400000a0013 */
[----:B01----:R-:W-:Y:S05]  /*7580*/  ENDCOLLECTIVE ;  /* 0x000000000000791b */ /* 0x003fea0003800000 */
.L_x_1033:
[----:B------:R-:W-:Y:S01]  /*7590*/  IMAD.MOV.U32 R16, RZ, RZ, R14 ;  /* 0x000000ffff107224 */ /* 0x000fe200078e000e */
[----:B------:R-:W-:Y:S06]  /*75a0*/  BRA `(.L_x_1034) ;  /* 0xffffffc800447947 */ /* 0x000fec000383ffff */
.L_x_842:
[----:B------:R-:W-:Y:S01]  /*75b0*/  BSSY B0, `(.L_x_1035) ;  /* 0x0000007000007945 */ /* 0x000fe20003800000 */
[----:B------:R-:W-:Y:S02]  /*75c0*/  IMAD.MOV.U32 R15, RZ, RZ, R12 ;  /* 0x000000ffff0f7224 */ /* 0x000fe400078e000c */
[----:B------:R-:W-:Y:S02]  /*75d0*/  IMAD.MOV.U32 R14, RZ, RZ, 0x4 ;  /* 0x00000004ff0e7424 */ /* 0x000fe400078e00ff */
[----:B------:R-:W-:-:S07]  /*75e0*/  IMAD.MOV.U32 R30, RZ, RZ, -0x1 ;  /* 0xffffffffff1e7424 */ /* 0x000fce00078e00ff */
[----:B------:R-:W-:Y:S05]  /*75f0*/  WARPSYNC.COLLECTIVE R30, `(.L_x_1036) ;  /* 0x000000001e087348 */ /* 0x000fea0003c00000 */
[----:B------:R0:W1:Y:S02]  /*7600*/  SHFL.DOWN P5, R14, R15, R14, R19 ;  /* 0x0800000e0f0e7389 */ /* 0x00006400000a0013 */
[----:B01----:R-:W-:Y:S05]  /*7610*/  ENDCOLLECTIVE ;  /* 0x000000000000791b */ /* 0x003fea0003800000 */
.L_x_1036:
[----:B------:R-:W-:Y:S05]  /*7620*/  BSYNC B0 ;  /* 0x0000000000007941 */ /* 0x000fea0003800000 */
.L_x_1035:
[----:B------:R-:W-:Y:S05]  /*7630*/  BRA `(.L_x_1037) ;  /* 0xffffffc800387947 */ /* 0x000fea000383ffff */
.L_x_843:
[----:B------:R-:W-:Y:S01]  /*7640*/  BSSY B0, `(.L_x_1038) ;  /* 0x0000006000007945 */ /* 0x000fe20003800000 */
[----:B------:R-:W-:Y:S02]  /*7650*/  IMAD.MOV.U32 R14, RZ, RZ, 0x4 ;  /* 0x00000004ff0e7424 */ /* 0x000fe400078e00ff */
[----:B------:R-:W-:-:S07]  /*7660*/  IMAD.MOV.U32 R30, RZ, RZ, -0x1 ;  /* 0xffffffffff1e7424 */ /* 0x000fce00078e00ff */
[----:B------:R-:W-:Y:S05]  /*7670*/  WARPSYNC.COLLECTIVE R30, `(.L_x_1039) ;  /* 0x000000001e087348 */ /* 0x000fea0003c00000 */
[----:B------:R0:W1:Y:S02]  /*7680*/  SHFL.DOWN P5, R14, R15, R14, R19 ;  /* 0x0800000e0f0e7389 */ /* 0x00006400000a0013 */
[----:B01----:R-:W-:Y:S05]  /*7690*/  ENDCOLLECTIVE ;  /* 0x000000000000791b */ /* 0x003fea0003800000 */
.L_x_1039:
[----:B------:R-:W-:Y:S05]  /*76a0*/  BSYNC B0 ;  /* 0x0000000000007941 */ /* 0x000fea0003800000 */
.L_x_1038:
[----:B------:R-:W-:Y:S05]  /*76b0*/  BRA `(.L_x_1040) ;  /* 0xffffffc800207947 */ /* 0x000fea000383ffff */
.L_x_844:
[----:B------:R-:W-:Y:S01]  /*76c0*/  BSSY B0, `(.L_x_1041) ;  /* 0x0000007000007945 */ /* 0x000fe20003800000 */
[----:B------:R-:W-:Y:S02]  /*76d0*/  IMAD.MOV.U32 R15, RZ, RZ, R36 ;  /* 0x000000ffff0f7224 */ /* 0x000fe400078e0024 */
[----:B------:R-:W-:Y:S02]  /*76e0*/  IMAD.MOV.U32 R14, RZ, RZ, 0x8 ;  /* 0x00000008ff0e7424 */ /* 0x000fe400078e00ff */
[----:B------:R-:W-:-:S07]  /*76f0*/  IMAD.MOV.U32 R30, RZ, RZ, -0x1 ;  /* 0xffffffffff1e7424 */ /* 0x000fce00078e00ff */
[----:B------:R-:W-:Y:S05]  /*7700*/  WARPSYNC.COLLECTIVE R30, `(.L_x_1042) ;  /* 0x000000001e087348 */ /* 0x000fea0003c00000 */
[----:B------:R0:W1:Y:S02]  /*7710*/  SHFL.DOWN P5, R14, R15, R14, R19 ;  /* 0x0800000e0f0e7389 */ /* 0x00006400000a0013 */
[----:B01----:R-:W-:Y:S05]  /*7720*/  ENDCOLLECTIVE ;  /* 0x000000000000791b */ /* 0x003fea0003800000 */
.L_x_1042:
[----:B------:R-:W-:Y:S05]  /*7730*/  BSYNC B0 ;  /* 0x0000000000007941 */ /* 0x000fea0003800000 */
.L_x_1041:
[----:B------:R-:W-:Y:S02]  /*7740*/  IMAD.MOV.U32 R17, RZ, RZ, R14 ;  /* 0x000000ffff117224 */ /* 0x000fe400078e000e */
[----:B------:R-:W-:Y:S02]  /*7750*/  IMAD.MOV.U32 R14, RZ, RZ, 0x8 ;  /* 0x00000008ff0e7424 */ /* 0x000fe400078e00ff */
[----:B------:R-:W-:Y:S02]  /*7760*/  IMAD.MOV.U32 R15, RZ, RZ, R37 ;  /* 0x000000ffff0f7224 */ /* 0x000fe400078e0025 */
[----:B------:R-:W-:-:S07]  /*7770*/  IMAD.MOV.U32 R30, RZ, RZ, -0x1 ;  /* 0xffffffffff1e7424 */ /* 0x000fce00078e00ff */
[----:B------:R-:W-:Y:S05]  /*7780*/  WARPSYNC.COLLECTIVE R30, `(.L_x_1043) ;  /* 0x000000001e087348 */ /* 0x000fea0003c00000 */
[----:B------:R0:W1:Y:S02]  /*7790*/  SHFL.DOWN P5, R14, R15, R14, R19 ;  /* 0x0800000e0f0e7389 */ /* 0x00006400000a0013 */
[----:B01----:R-:W-:Y:S05]  /*77a0*/  ENDCOLLECTIVE ;  /* 0x000000000000791b */ /* 0x003fea0003800000 */
.L_x_1043:
[----:B------:R-:W-:Y:S01]  /*77b0*/  IMAD.MOV.U32 R16, RZ, RZ, R14 ;  /* 0x000000ffff107224 */ /* 0x000fe200078e000e */
[----:B------:R-:W-:Y:S06]  /*77c0*/  BRA `(.L_x_1044) ;  /* 0xffffffc400ec7947 */ /* 0x000fec000383ffff */
.L_x_845:
[----:B------:R-:W-:Y:S01]  /*77d0*/  BSSY B0, `(.L_x_1045) ;  /* 0x0000007000007945 */ /* 0x000fe20003800000 */
[----:B------:R-:W-:Y:S02]  /*77e0*/  IMAD.MOV.U32 R15, RZ, RZ, R12 ;  /* 0x000000ffff0f7224 */ /* 0x000fe400078e000c */
[----:B------:R-:W-:Y:S02]  /*77f0*/  IMAD.MOV.U32 R14, RZ, RZ, 0x8 ;  /* 0x00000008ff0e7424 */ /* 0x000fe400078e00ff */
[----:B------:R-:W-:-:S07]  /*7800*/  IMAD.MOV.U32 R30, RZ, RZ, -0x1 ;  /* 0xffffffffff1e7424 */ /* 0x000fce00078e00ff */
[----:B------:R-:W-:Y:S05]  /*7810*/  WARPSYNC.COLLECTIVE R30, `(.L_x_1046) ;  /* 0x000000001e087348 */ /* 0x000fea0003c00000 */
[----:B------:R0:W1:Y:S02]  /*7820*/  SHFL.DOWN P5, R14, R15, R14, R19 ;  /* 0x0800000e0f0e7389 */ /* 0x00006400000a0013 */
[----:B01----:R-:W-:Y:S05]  /*7830*/  ENDCOLLECTIVE ;  /* 0x000000000000791b */ /* 0x003fea0003800000 */
.L_x_1046:
[----:B------:R-:W-:Y:S05]  /*7840*/  BSYNC B0 ;  /* 0x0000000000007941 */ /* 0x000fea0003800000 */
.L_x_1045:
[----:B------:R-:W-:Y:S05]  /*7850*/  BRA `(.L_x_1047) ;  /* 0xffffffc400e07947 */ /* 0x000fea000383ffff */
.L_x_846:
[----:B------:R-:W-:Y:S01]  /*7860*/  BSSY B0, `(.L_x_1048) ;  /* 0x0000006000007945 */ /* 0x000fe20003800000 */
[----:B------:R-:W-:Y:S02]  /*7870*/  IMAD.MOV.U32 R14, RZ, RZ, 0x8 ;  /* 0x00000008ff0e7424 */ /* 0x000fe400078e00ff */
[----:B------:R-:W-:-:S07]  /*7880*/  IMAD.MOV.U32 R30, RZ, RZ, -0x1 ;  /* 0xffffffffff1e7424 */ /* 0x000fce00078e00ff */
[----:B------:R-:W-:Y:S05]  /*7890*/  WARPSYNC.COLLECTIVE R30, `(.L_x_1049) ;  /* 0x000000001e087348 */ /* 0x000fea0003c00000 */
[----:B------:R0:W1:Y:S02]  /*78a0*/  SHFL.DOWN P5, R14, R15, R14, R19 ;  /* 0x0800000e0f0e7389 */ /* 0x00006400000a0013 */
[----:B01----:R-:W-:Y:S05]  /*78b0*/  ENDCOLLECTIVE ;  /* 0x000000000000791b */ /* 0x003fea0003800000 */
.L_x_1049:
[----:B------:R-:W-:Y:S05]  /*78c0*/  BSYNC B0 ;  /* 0x0000000000007941 */ /* 0x000fea0003800000 */
.L_x_1048:
[----:B------:R-:W-:Y:S05]  /*78d0*/  BRA `(.L_x_1050) ;  /* 0xffffffc400c87947 */ /* 0x000fea000383ffff */
.L_x_847:
[----:B------:R-:W-:Y:S01]  /*78e0*/  BSSY B0, `(.L_x_1051) ;  /* 0x0000007000007945 */ /* 0x000fe20003800000 */
[----:B------:R-:W-:Y:S02]  /*78f0*/  IMAD.MOV.U32 R15, RZ, RZ, R36 ;  /* 0x000000ffff0f7224 */ /* 0x000fe400078e0024 */
[----:B------:R-:W-:Y:S02]  /*7900*/  IMAD.MOV.U32 R14, RZ, RZ, 0x10 ;  /* 0x00000010ff0e7424 */ /* 0x000fe400078e00ff */
[----:B------:R-:W-:-:S07]  /*7910*/  IMAD.MOV.U32 R30, RZ, RZ, -0x1 ;  /* 0xffffffffff1e7424 */ /* 0x000fce00078e00ff */
[----:B------:R-:W-:Y:S05]  /*7920*/  WARPSYNC.COLLECTIVE R30, `(.L_x_1052) ;  /* 0x000000001e087348 */ /* 0x000fea0003c00000 */
[----:B------:R0:W1:Y:S02]  /*7930*/  SHFL.DOWN P5, R14, R15, R14, R19 ;  /* 0x0800000e0f0e7389 */ /* 0x00006400000a0013 */
[----:B01----:R-:W-:Y:S05]  /*7940*/  ENDCOLLECTIVE ;  /* 0x000000000000791b */ /* 0x003fea0003800000 */
.L_x_1052:
[----:B------:R-:W-:Y:S05]  /*7950*/  BSYNC B0 ;  /* 0x0000000000007941 */ /* 0x000fea0003800000 */
.L_x_1051:
[----:B------:R-:W-:Y:S02]  /*7960*/  IMAD.MOV.U32 R17, RZ, RZ, R14 ;  /* 0x000000ffff117224 */ /* 0x000fe400078e000e */
[----:B------:R-:W-:Y:S02]  /*7970*/  IMAD.MOV.U32 R14, RZ, RZ, 0x10 ;  /* 0x00000010ff0e7424 */ /* 0x000fe400078e00ff */
[----:B------:R-:W-:Y:S02]  /*7980*/  IMAD.MOV.U32 R15, RZ, RZ, R37 ;  /* 0x000000ffff0f7224 */ /* 0x000fe400078e0025 */
[----:B------:R-:W-:-:S07]  /*7990*/  IMAD.MOV.U32 R30, RZ, RZ, -0x1 ;  /* 0xffffffffff1e7424 */ /* 0x000fce00078e00ff */
[----:B------:R-:W-:Y:S05]  /*79a0*/  WARPSYNC.COLLECTIVE R30, `(.L_x_1053) ;  /* 0x000000001e087348 */ /* 0x000fea0003c00000 */
[----:B------:R0:W1:Y:S02]  /*79b0*/  SHFL.DOWN P5, R14, R15, R14, R19 ;  /* 0x0800000e0f0e7389 */ /* 0x00006400000a0013 */
[----:B01----:R-:W-:Y:S05]  /*79c0*/  ENDCOLLECTIVE ;  /* 0x000000000000791b */ /* 0x003fea0003800000 */
.L_x_1053:
[----:B------:R-:W-:Y:S01]  /*79d0*/  IMAD.MOV.U32 R16, RZ, RZ, R14 ;  /* 0x000000ffff107224 */ /* 0x000fe200078e000e */
[----:B------:R-:W-:Y:S06]  /*79e0*/  BRA `(.L_x_1054) ;  /* 0xffffffc400947947 */ /* 0x000fec000383ffff */
.L_x_848:
[----:B------:R-:W-:Y:S01]  /*79f0*/  BSSY B0, `(.L_x_1055) ;  /* 0x0000007000007945 */ /* 0x000fe20003800000 */
[----:B------:R-:W-:Y:S02]  /*7a00*/  IMAD.MOV.U32 R15, RZ, RZ, R12 ;  /* 0x000000ffff0f7224 */ /* 0x000fe400078e000c */
[----:B------:R-:W-:Y:S02]  /*7a10*/  IMAD.MOV.U32 R14, RZ, RZ, 0x10 ;  /* 0x00000010ff0e7424 */ /* 0x000fe400078e00ff */
[----:B------:R-:W-:-:S07]  /*7a20*/  IMAD.MOV.U32 R30, RZ, RZ, -0x1 ;  /* 0xffffffffff1e7424 */ /* 0x000fce00078e00ff */
[----:B------:R-:W-:Y:S05]  /*7a30*/  WARPSYNC.COLLECTIVE R30, `(.L_x_1056) ;  /* 0x000000001e087348 */ /* 0x000fea0003c00000 */
[----:B------:R0:W1:Y:S02]  /*7a40*/  SHFL.DOWN P5, R14, R15, R14, R19 ;  /* 0x0800000e0f0e7389 */ /* 0x00006400000a0013 */
[----:B01----:R-:W-:Y:S05]  /*7a50*/  ENDCOLLECTIVE ;  /* 0x000000000000791b */ /* 0x003fea0003800000 */
.L_x_1056:
[----:B------:R-:W-:Y:S05]  /*7a60*/  BSYNC B0 ;  /* 0x0000000000007941 */ /* 0x000fea0003800000 */
.L_x_1055:
[----:B------:R-:W-:Y:S05]  /*7a70*/  BRA `(.L_x_1057) ;  /* 0xffffffc400987947 */ /* 0x000fea000383ffff */
.L_x_849:
[----:B------:R-:W-:Y:S01]  /*7a80*/  BSSY B0, `(.L_x_1058) ;  /* 0x0000006000007945 */ /* 0x000fe20003800000 */
[----:B------:R-:W-:Y:S02]  /*7a90*/  IMAD.MOV.U32 R14, RZ, RZ, 0x10 ;  /* 0x00000010ff0e7424 */ /* 0x000fe400078e00ff */
[----:B------:R-:W-:-:S07]  /*7aa0*/  IMAD.MOV.U32 R30, RZ, RZ, -0x1 ;  /* 0xffffffffff1e7424 */ /* 0x000fce00078e00ff */
[----:B------:R-:W-:Y:S05]  /*7ab0*/  WARPSYNC.COLLECTIVE R30, `(.L_x_1059) ;  /* 0x000000001e087348 */ /* 0x000fea0003c00000 */
[----:B------:R0:W1:Y:S02]  /*7ac0*/  SHFL.DOWN P5, R14, R15, R14, R19 ;  /* 0x0800000e0f0e7389 */ /* 0x00006400000a0013 */
[----:B01----:R-:W-:Y:S05]  /*7ad0*/  ENDCOLLECTIVE ;  /* 0x000000000000791b */ /* 0x003fea0003800000 */
.L_x_1059:
[----:B------:R-:W-:Y:S05]  /*7ae0*/  BSYNC B0 ;  /* 0x0000000000007941 */ /* 0x000fea0003800000 */
.L_x_1058:
[----:B------:R-:W-:Y:S05]  /*7af0*/  BRA `(.L_x_1060) ;  /* 0xffffffc400807947 */ /* 0x000fea000383ffff */
.L_x_850:
[----:B------:R-:W-:Y:S01]  /*7b00*/  BSSY B0, `(.L_x_1061) ;  /* 0x0000006000007945 */ /* 0x000fe20003800000 */
[----:B------:R-:W-:Y:S01]  /*7b10*/  PLOP3.LUT P5, PT, P6, PT, PT, 0x80, 0x8 ;  /* 0x000000000008781c */ /* 0x000fe200037af070 */
[----:B------:R-:W-:-:S12]  /*7b20*/  IMAD.MOV.U32 R30, RZ, RZ, -0x1 ;  /* 0xffffffffff1e7424 */ /* 0x000fd800078e00ff */
[----:B------:R-:W-:Y:S05]  /*7b30*/  WARPSYNC.COLLECTIVE R30, `(.L_x_1062) ;  /* 0x000000001e087348 */ /* 0x000fea0003c00000 */
[----:B------:R-:W-:Y:S01]  /*7b40*/  VOTE.ALL P5, P5 ;  /* 0x0000000000ff7806 */ /* 0x000fe200028a0000 */
[----:B------:R-:W-:-:S12]  /*7b50*/  ENDCOLLECTIVE ;  /* 0x000000000000791b */ /* 0x000fd80003800000 */
.L_x_1062:
[----:B------:R-:W-:Y:S05]  /*7b60*/  BSYNC B0 ;  /* 0x0000000000007941 */ /* 0x000fea0003800000 */
.L_x_1061:
[----:B------:R-:W-:Y:S05]  /*7b70*/  BRA `(.L_x_1063) ;  /* 0xffffffc4006c7947 */ /* 0x000fea000383ffff */
.L_x_852:
[----:B------:R-:W-:Y:S01]  /*7b80*/  BSSY B0, `(.L_x_1064) ;  /* 0x0000006000007945 */ /* 0x000fe20003800000 */
[----:B------:R-:W-:Y:S01]  /*7b90*/  PLOP3.LUT P5, PT, P5, PT, PT, 0x8, 0x80 ;  /* 0x000000000080781c */ /* 0x000fe20002fae170 */
[----:B------:R-:W-:-:S12]  /*7ba0*/  IMAD.MOV.U32 R30, RZ, RZ, -0x1 ;  /* 0xffffffffff1e7424 */ /* 0x000fd800078e00ff */
[----:B------:R-:W-:Y:S05]  /*7bb0*/  WARPSYNC.COLLECTIVE R30, `(.L_x_1065) ;  /* 0x000000001e087348 */ /* 0x000fea0003c00000 */
[----:B------:R-:W-:Y:S01]  /*7bc0*/  VOTE.ANY P5, P5 ;  /* 0x0000000000ff7806 */ /* 0x000fe200028a0100 */
[----:B------:R-:W-:-:S12]  /*7bd0*/  ENDCOLLECTIVE ;  /* 0x000000000000791b */ /* 0x000fd80003800000 */
.L_x_1065:
[----:B------:R-:W-:Y:S05]  /*7be0*/  BSYNC B0 ;  /* 0x0000000000007941 */ /* 0x000fea0003800000 */
.L_x_1064:
[----:B------:R-:W-:Y:S05]  /*7bf0*/  BRA `(.L_x_1066) ;  /* 0xffffffc4006c7947 */ /* 0x000fea000383ffff */
.L_x_854:
[----:B------:R-:W-:Y:S01]  /*7c00*/  BSSY B0, `(.L_x_1067) ;  /* 0x0000006000007945 */ /* 0x000fe20003800000 */
[----:B------:R-:W-:Y:S01]  /*7c10*/  PLOP3.LUT P5, PT, P5, PT, PT, 0x8, 0x80 ;  /* 0x000000000080781c */ /* 0x000fe20002fae170 */
[----:B------:R-:W-:-:S12]  /*7c20*/  IMAD.MOV.U32 R30, RZ, RZ, -0x1 ;  /* 0xffffffffff1e7424 */ /* 0x000fd800078e00ff */
[----:B------:R-:W-:Y:S05]  /*7c30*/  WARPSYNC.COLLECTIVE R30, `(.L_x_1068) ;  /* 0x000000001e087348 */ /* 0x000fea0003c00000 */
[----:B------:R-:W-:Y:S01]  /*7c40*/  VOTE.ANY R30, PT, P5 ;  /* 0x00000000001e7806 */ /* 0x000fe200028e0100 */
[----:B------:R-:W-:Y:S06]  /*7c50*/  ENDCOLLECTIVE ;  /* 0x000000000000791b */ /* 0x000fec0003800000 */
.L_x_1068:
[----:B------:R-:W-:Y:S05]  /*7c60*/  BSYNC B0 ;  /* 0x0000000000007941 */ /* 0x000fea0003800000 */
.L_x_1067:
        /* <DEDUP_REMOVED lines=10> */
.L_x_1069:
[----:B------:R-:W-:Y:S02]  /*7d10*/  IMAD.MOV.U32 R15, RZ, RZ, R18 ;  /* 0x000000ffff0f7224 */ /* 0x000fe400078e0012 */
[----:B------:R-:W-:Y:S02]  /*7d20*/  IMAD.MOV.U32 R42, RZ, RZ, R14 ;  /* 0x000000ffff2a7224 */ /* 0x000fe400078e000e */
[----:B------:R-:W-:-:S07]  /*7d30*/  IMAD.MOV.U32 R14, RZ, RZ, 0x1 ;  /* 0x00000001ff0e7424 */ /* 0x000fce00078e00ff */
[----:B------:R-:W-:Y:S05]  /*7d40*/  WARPSYNC.COLLECTIVE R30, `(.L_x_1070) ;  /* 0x000000001e087348 */ /* 0x000fea0003c00000 */
[----:B------:R0:W1:Y:S02]  /*7d50*/  SHFL.DOWN P5, R14, R15, R14, R19 ;  /* 0x0800000e0f0e7389 */ /* 0x00006400000a0013 */
[----:B01----:R-:W-:Y:S05]  /*7d60*/  ENDCOLLECTIVE ;  /* 0x000000000000791b */ /* 0x003fea0003800000 */
.L_x_1070:
[----:B------:R-:W-:Y:S01]  /*7d70*/  IMAD.MOV.U32 R43, RZ, RZ, R14 ;  /* 0x000000ffff2b7224 */ /* 0x000fe200078e000e */
[----:B------:R-:W-:Y:S06]  /*7d80*/  BRA `(.L_x_1071) ;  /* 0xffffffc4003c7947 */ /* 0x000fec000383ffff */
.L_x_855:
[----:B------:R-:W-:Y:S01]  /*7d90*/  BSSY B0, `(.L_x_1072) ;  /* 0x0000007000007945 */ /* 0x000fe20003800000 */
[----:B------:R-:W-:Y:S02]  /*7da0*/  IMAD.MOV.U32 R15, RZ, RZ, R16 ;  /* 0x000000ffff0f7224 */ /* 0x000fe400078e0010 */
[----:B------:R-:W-:Y:S02]  /*7db0*/  IMAD.MOV.U32 R14, RZ, RZ, 0x1 ;  /* 0x00000001ff0e7424 */ /* 0x000fe400078e00ff */
[----:B------:R-:W-:-:S07]  /*7dc0*/  IMAD.MOV.U32 R30, RZ, RZ, -0x1 ;  /* 0xffffffffff1e7424 */ /* 0x000fce00078e00ff */
[----:B------:R-:W-:Y:S05]  /*7dd0*/  WARPSYNC.COLLECTIVE R30, `(.L_x_1073) ;  /* 0x000000001e087348 */ /* 0x000fea0003c00000 */
[----:B------:R0:W1:Y:S02]  /*7de0*/  SHFL.DOWN P5, R14, R15, R14, R19 ;  /* 0x0800000e0f0e7389 */ /* 0x00006400000a0013 */
[----:B01----:R-:W-:Y:S05]  /*7df0*/  ENDCOLLECTIVE ;  /* 0x000000000000791b */ /* 0x003fea0003800000 */
.L_x_1073:
[----:B------:R-:W-:Y:S05]  /*7e00*/  BSYNC B0 ;  /* 0x0000000000007941 */ /* 0x000fea0003800000 */
.L_x_1072:
[----:B------:R-:W-:Y:S05]  /*7e10*/  BRA `(.L_x_1074) ;  /* 0xffffffc4002c7947 */ /* 0x000fea000383ffff */
.L_x_856:
[----:B------:R-:W-:Y:S01]  /*7e20*/  BSSY B0, `(.L_x_1075) ;  /* 0x0000006000007945 */ /* 0x000fe20003800000 */
[----:B------:R-:W-:Y:S02]  /*7e30*/  IMAD.MOV.U32 R14, RZ, RZ, 0x1 ;  /* 0x00000001ff0e7424 */ /* 0x000fe400078e00ff */
[----:B------:R-:W-:-:S07]  /*7e40*/  IMAD.MOV.U32 R30, RZ, RZ, -0x1 ;  /* 0xffffffffff1e7424 */ /* 0x000fce00078e00ff */
[----:B------:R-:W-:Y:S05]  /*7e50*/  WARPSYNC.COLLECTIVE R30, `(.L_x_1076) ;  /* 0x000000001e087348 */ /* 0x000fea0003c00000 */
[----:B------:R0:W1:Y:S02]  /*7e60*/  SHFL.DOWN P5, R14, R15, R14, R19 ;  /* 0x0800000e0f0e7389 */ /* 0x00006400000a0013 */
[----:B01----:R-:W-:Y:S05]  /*7e70*/  ENDCOLLECTIVE ;  /* 0x000000000000791b */ /* 0x003fea0003800000 */
.L_x_1076:
[----:B------:R-:W-:Y:S05]  /*7e80*/  BSYNC B0 ;  /* 0x0000000000007941 */ /* 0x000fea0003800000 */
.L_x_1075:
[----:B------:R-:W-:Y:S05]  /*7e90*/  BRA `(.L_x_1077) ;  /* 0xffffffc400147947 */ /* 0x000fea000383ffff */
.L_x_857:
[----:B------:R-:W-:Y:S01]  /*7ea0*/  BSSY B0, `(.L_x_1078) ;  /* 0x0000007000007945 */ /* 0x000fe20003800000 */
[----:B------:R-:W-:Y:S02]  /*7eb0*/  IMAD.MOV.U32 R15, RZ, RZ, R13 ;  /* 0x000000ffff0f7224 */ /* 0x000fe400078e000d */
[----:B------:R-:W-:Y:S02]  /*7ec0*/  IMAD.MOV.U32 R14, RZ, RZ, 0x2 ;  /* 0x00000002ff0e7424 */ /* 0x000fe400078e00ff */
[----:B------:R-:W-:-:S07]  /*7ed0*/  IMAD.MOV.U32 R30, RZ, RZ, -0x1 ;  /* 0xffffffffff1e7424 */ /* 0x000fce00078e00ff */
[----:B------:R-:W-:Y:S05]  /*7ee0*/  WARPSYNC.COLLECTIVE R30, `(.L_x_1079) ;  /* 0x000000001e087348 */ /* 0x000fea0003c00000 */
[----:B------:R0:W1:Y:S02]  /*7ef0*/  SHFL.DOWN P5, R14, R15, R14, R19 ;  /* 0x0800000e0f0e7389 */ /* 0x00006400000a0013 */
[----:B01----:R-:W-:Y:S05]  /*7f00*/  ENDCOLLECTIVE ;  /* 0x000000000000791b */ /* 0x003fea0003800000 */
.L_x_1079:
[----:B------:R-:W-:Y:S05]  /*7f10*/  BSYNC B0 ;  /* 0x0000000000007941 */ /* 0x000fea0003800000 */
.L_x_1078:
[----:B------:R-:W-:Y:S02]  /*7f20*/  IMAD.MOV.U32 R42, RZ, RZ, R14 ;  /* 0x000000ffff2a7224 */ /* 0x000fe400078e000e */
[----:B------:R-:W-:Y:S02]  /*7f30*/  IMAD.MOV.U32 R14, RZ, RZ, 0x2 ;  /* 0x00000002ff0e7424 */ /* 0x000fe400078e00ff */
[----:B------:R-:W-:Y:S02]  /*7f40*/  IMAD.MOV.U32 R15, RZ, RZ, R18 ;  /* 0x000000ffff0f7224 */ /* 0x000fe400078e0012 */
[----:B------:R-:W-:-:S07]  /*7f50*/  IMAD.MOV.U32 R30, RZ, RZ, -0x1 ;  /* 0xffffffffff1e7424 */ /* 0x000fce00078e00ff */
[----:B------:R-:W-:Y:S05]  /*7f60*/  WARPSYNC.COLLECTIVE R30, `(.L_x_1080) ;  /* 0x000000001e087348 */ /* 0x000fea0003c00000 */
[----:B------:R0:W1:Y:S02]  /*7f70*/  SHFL.DOWN P5, R14, R15, R14, R19 ;  /* 0x0800000e0f0e7389 */ /* 0x00006400000a0013 */
[----:B01----:R-:W-:Y:S05]  /*7f80*/  ENDCOLLECTIVE ;  /* 0x000000000000791b */ /* 0x003fea0003800000 */
.L_x_1080:
[----:B------:R-:W-:Y:S01]  /*7f90*/  IMAD.MOV.U32 R43, RZ, RZ, R14 ;  /* 0x000000ffff2b7224 */ /* 0x000fe200078e000e */
[----:B------:R-:W-:Y:S06]  /*7fa0*/  BRA `(.L_x_1081) ;  /* 0xffffffc000e07947 */ /* 0x000fec000383ffff */
.L_x_858:
[----:B------:R-:W-:Y:S01]  /*7fb0*/  BSSY B0, `(.L_x_1082) ;  /* 0x0000007000007945 */ /* 0x000fe20003800000 */
[----:B------:R-:W-:Y:S02]  /*7fc0*/  IMAD.MOV.U32 R15, RZ, RZ, R16 ;  /* 0x000000ffff0f7224 */ /* 0x000fe400078e0010 */
[----:B------:R-:W-:Y:S02]  /*7fd0*/  IMAD.MOV.U32 R14, RZ, RZ, 0x2 ;  /* 0x00000002ff0e7424 */ /* 0x000fe400078e00ff */
[----:B------:R-:W-:-:S07]  /*7fe0*/  IMAD.MOV.U32 R30, RZ, RZ, -0x1 ;  /* 0xffffffffff1e7424 */ /* 0x000fce00078e00ff */
[----:B------:R-:W-:Y:S05]  /*7ff0*/  WARPSYNC.COLLECTIVE R30, `(.L_x_1083) ;  /* 0x000000001e087348 */ /* 0x000fea0003c00000 */
[----:B------:R0:W1:Y:S02]  /*8000*/  SHFL.DOWN P5, R14, R15, R14, R19 ;  /* 0x0800000e0f0e7389 */ /* 0x00006400000a0013 */
[----:B01----:R-:W-:Y:S05]  /*8010*/  ENDCOLLECTIVE ;  /* 0x000000000000791b */ /* 0x003fea0003800000 */
.L_x_1083:
[----:B------:R-:W-:Y:S05]  /*8020*/  BSYNC B0 ;  /* 0x0000000000007941 */ /* 0x000fea0003800000 */
.L_x_1082:
[----:B------:R-:W-:Y:S05]  /*8030*/  BRA `(.L_x_1084) ;  /* 0xffffffc000d07947 */ /* 0x000fea000383ffff */
.L_x_859:
[----:B------:R-:W-:Y:S01]  /*8040*/  BSSY B0, `(.L_x_1085) ;  /* 0x0000006000007945 */ /* 0x000fe20003800000 */
[----:B------:R-:W-:Y:S02]  /*8050*/  IMAD.MOV.U32 R14, RZ, RZ, 0x2 ;  /* 0x00000002ff0e7424 */ /* 0x000fe400078e00ff */
[----:B------:R-:W-:-:S07]  /*8060*/  IMAD.MOV.U32 R30, RZ, RZ, -0x1 ;  /* 0xffffffffff1e7424 */ /* 0x000fce00078e00ff */
[----:B------:R-:W-:Y:S05]  /*8070*/  WARPSYNC.COLLECTIVE R30, `(.L_x_1086) ;  /* 0x000000001e087348 */ /* 0x000fea0003c00000 */
[----:B------:R0:W1:Y:S02]  /*8080*/  SHFL.DOWN P5, R14, R15, R14, R19 ;  /* 0x0800000e0f0e7389 */ /* 0x00006400000a0013 */
[----:B01----:R-:W-:Y:S05]  /*8090*/  ENDCOLLECTIVE ;  /* 0x000000000000791b */ /* 0x003fea0003800000 */
.L_x_1086:
[----:B------:R-:W-:Y:S05]  /*80a0*/  BSYNC B0 ;  /* 0x0000000000007941 */ /* 0x000fea0003800000 */
.L_x_1085:
[----:B------:R-:W-:Y:S05]  /*80b0*/  BRA `(.L_x_1087) ;  /* 0xffffffc000b87947 */ /* 0x000fea000383ffff */
.L_x_860:
[----:B------:R-:W-:Y:S01]  /*80c0*/  BSSY B0, `(.L_x_1088) ;  /* 0x0000007000007945 */ /* 0x000fe20003800000 */
[----:B------:R-:W-:Y:S02]  /*80d0*/  IMAD.MOV.U32 R15, RZ, RZ, R13 ;  /* 0x000000ffff0f7224 */ /* 0x000fe400078e000d */
[----:B------:R-:W-:Y:S02]  /*80e0*/  IMAD.MOV.U32 R14, RZ, RZ, 0x4 ;  /* 0x00000004ff0e7424 */ /* 0x000fe400078e00ff */
[----:B------:R-:W-:-:S07]  /*80f0*/  IMAD.MOV.U32 R30, RZ, RZ, -0x1 ;  /* 0xffffffffff1e7424 */ /* 0x000fce00078e00ff */
[----:B------:R-:W-:Y:S05]  /*8100*/  WARPSYNC.COLLECTIVE R30, `(.L_x_1089) ;  /* 0x000000001e087348 */ /* 0x000fea0003c00000 */
[----:B------:R0:W1:Y:S02]  /*8110*/  SHFL.DOWN P5, R14, R15, R14, R19 ;  /* 0x0800000e0f0e7389 */ /* 0x00006400000a0013 */
[----:B01----:R-:W-:Y:S05]  /*8120*/  ENDCOLLECTIVE ;  /* 0x000000000000791b */ /* 0x003fea0003800000 */
.L_x_1089:
[----:B------:R-:W-:Y:S05]  /*8130*/  BSYNC B0 ;  /* 0x0000000000007941 */ /* 0x000fea0003800000 */
.L_x_1088:
[----:B------:R-:W-:Y:S02]  /*8140*/  IMAD.MOV.U32 R42, RZ, RZ, R14 ;  /* 0x000000ffff2a7224 */ /* 0x000fe400078e000e */
[----:B------:R-:W-:Y:S02]  /*8150*/  IMAD.MOV.U32 R14, RZ, RZ, 0x4 ;  /* 0x00000004ff0e7424 */ /* 0x000fe400078e00ff */
[----:B------:R-:W-:Y:S02]  /*8160*/  IMAD.MOV.U32 R15, RZ, RZ, R18 ;  /* 0x000000ffff0f7224 */ /* 0x000fe400078e0012 */
[----:B------:R-:W-:-:S07]  /*8170*/  IMAD.MOV.U32 R30, RZ, RZ, -0x1 ;  /* 0xffffffffff1e7424 */ /* 0x000fce00078e00ff */
[----:B------:R-:W-:Y:S05]  /*8180*/  WARPSYNC.COLLECTIVE R30, `(.L_x_1090) ;  /* 0x000000001e087348 */ /* 0x000fea0003c00000 */
[----:B------:R0:W1:Y:S02]  /*8190*/  SHFL.DOWN P5, R14, R15, R14, R19 ;  /* 0x0800000e0f0e7389 */ /* 0x00006400000a0013 */
[----:B01----:R-:W-:Y:S05]  /*81a0*/  ENDCOLLECTIVE ;  /* 0x000000000000791b */ /* 0x003fea0003800000 */
.L_x_1090:
[----:B------:R-:W-:Y:S02]  /*81b0*/  IMAD.MOV.U32 R43, RZ, RZ, R14 ;  /* 0x000000ffff2b7224 */ /* 0x000fe400078e000e */
[----:B------:R-:W-:Y:S01]  /*81c0*/  VIADD R14, R41, 0x4 ;  /* 0x00000004290e7836 */ /* 0x000fe20000000000 */
[----:B------:R-:W-:Y:S06]  /*81d0*/  BRA `(.L_x_1091) ;  /* 0xffffffc000847947 */ /* 0x000fec000383ffff */
.L_x_861:
[----:B------:R-:W-:Y:S01]  /*81e0*/  BSSY B0, `(.L_x_1092) ;  /* 0x0000007000007945 */ /* 0x000fe20003800000 */
[----:B------:R-:W-:Y:S02]  /*81f0*/  IMAD.MOV.U32 R15, RZ, RZ, R16 ;  /* 0x000000ffff0f7224 */ /* 0x000fe400078e0010 */
[----:B------:R-:W-:Y:S02]  /*8200*/  IMAD.MOV.U32 R14, RZ, RZ, 0x4 ;  /* 0x00000004ff0e7424 */ /* 0x000fe400078e00ff */
[----:B------:R-:W-:-:S07]  /*8210*/  IMAD.MOV.U32 R30, RZ, RZ, -0x1 ;  /* 0xffffffffff1e7424 */ /* 0x000fce00078e00ff */
[----:B------:R-:W-:Y:S05]  /*8220*/  WARPSYNC.COLLECTIVE R30, `(.L_x_1093) ;  /* 0x000000001e087348 */ /* 0x000fea0003c00000 */
[----:B------:R0:W1:Y:S02]  /*8230*/  SHFL.DOWN P5, R14, R15, R14, R19 ;  /* 0x0800000e0f0e7389 */ /* 0x00006400000a0013 */
[----:B01----:R-:W-:Y:S05]  /*8240*/  ENDCOLLECTIVE ;  /* 0x000000000000791b */ /* 0x003fea0003800000 */
.L_x_1093:
[----:B------:R-:W-:Y:S05]  /*8250*/  BSYNC B0 ;  /* 0x0000000000007941 */ /* 0x000fea0003800000 */
.L_x_1092:
[----:B------:R-:W-:Y:S05]  /*8260*/  BRA `(.L_x_1094) ;  /* 0xffffffc000747947 */ /* 0x000fea000383ffff */
.L_x_862:
[----:B------:R-:W-:Y:S01]  /*8270*/  BSSY B0, `(.L_x_1095) ;  /* 0x0000006000007945 */ /* 0x000fe20003800000 */
[----:B------:R-:W-:Y:S02]  /*8280*/  IMAD.MOV.U32 R14, RZ, RZ, 0x4 ;  /* 0x00000004ff0e7424 */ /* 0x000fe400078e00ff */
[----:B------:R-:W-:-:S07]  /*8290*/  IMAD.MOV.U32 R30, RZ, RZ, -0x1 ;  /* 0xffffffffff1e7424 */ /* 0x000fce00078e00ff */
[----:B------:R-:W-:Y:S05]  /*82a0*/  WARPSYNC.COLLECTIVE R30, `(.L_x_1096) ;  /* 0x000000001e087348 */ /* 0x000fea0003c00000 */
[----:B------:R0:W1:Y:S02]  /*82b0*/  SHFL.DOWN P5, R14, R15, R14, R19 ;  /* 0x0800000e0f0e7389 */ /* 0x00006400000a0013 */
[----:B01----:R-:W-:Y:S05]  /*82c0*/  ENDCOLLECTIVE ;  /* 0x000000000000791b */ /* 0x003fea0003800000 */
.L_x_1096:
[----:B------:R-:W-:Y:S05]  /*82d0*/  BSYNC B0 ;  /* 0x0000000000007941 */ /* 0x000fea0003800000 */
.L_x_1095:
[----:B------:R-:W-:Y:S05]  /*82e0*/  BRA `(.L_x_1097) ;  /* 0xffffffc0005c7947 */ /* 0x000fea000383ffff */
.L_x_863:
[----:B------:R-:W-:Y:S01]  /*82f0*/  BSSY B0, `(.L_x_1098) ;  /* 0x0000007000007945 */ /* 0x000fe20003800000 */
[----:B------:R-:W-:Y:S02]  /*8300*/  IMAD.MOV.U32 R15, RZ, RZ, R13 ;  /* 0x000000ffff0f7224 */ /* 0x000fe400078e000d */
[----:B------:R-:W-:Y:S02]  /*8310*/  IMAD.MOV.U32 R14, RZ, RZ, 0x8 ;  /* 0x00000008ff0e7424 */ /* 0x000fe400078e00ff */
[----:B------:R-:W-:-:S07]  /*8320*/  IMAD.MOV.U32 R30, RZ, RZ, -0x1 ;  /* 0xffffffffff1e7424 */ /* 0x000fce00078e00ff */
[----:B------:R-:W-:Y:S05]  /*8330*/  WARPSYNC.COLLECTIVE R30, `(.L_x_1099) ;  /* 0x000000001e087348 */ /* 0x000fea0003c00000 */
[----:B------:R0:W1:Y:S02]  /*8340*/  SHFL.DOWN P5, R14, R15, R14, R19 ;  /* 0x0800000e0f0e7389 */ /* 0x00006400000a0013 */
[----:B01----:R-:W-:Y:S05]  /*8350*/  ENDCOLLECTIVE ;  /* 0x000000000000791b */ /* 0x003fea0003800000 */
.L_x_1099:
[----:B------:R-:W-:Y:S05]  /*8360*/  BSYNC B0 ;  /* 0x0000000000007941 */ /* 0x000fea0003800000 */
.L_x_1098:
[----:B------:R-:W-:Y:S02]  /*8370*/  IMAD.MOV.U32 R43, RZ, RZ, R14 ;  /* 0x000000ffff2b7224 */ /* 0x000fe400078e000e */
[----:B------:R-:W-:Y:S02]  /*8380*/  IMAD.MOV.U32 R14, RZ, RZ, 0x8 ;  /* 0x00000008ff0e7424 */ /* 0x000fe400078e00ff */
[----:B------:R-:W-:Y:S02]  /*8390*/  IMAD.MOV.U32 R15, RZ, RZ, R18 ;  /* 0x000000ffff0f7224 */ /* 0x000fe400078e0012 */
[----:B------:R-:W-:-:S07]  /*83a0*/  IMAD.MOV.U32 R30, RZ, RZ, -0x1 ;  /* 0xffffffffff1e7424 */ /* 0x000fce00078e00ff */
[----:B------:R-:W-:Y:S05]  /*83b0*/  WARPSYNC.COLLECTIVE R30, `(.L_x_1100) ;  /* 0x000000001e087348 */ /* 0x000fea0003c00000 */
[----:B------:R0:W1:Y:S02]  /*83c0*/  SHFL.DOWN P5, R14, R15, R14, R19 ;  /* 0x0800000e0f0e7389 */ /* 0x00006400000a0013 */
[----:B01----:R-:W-:Y:S05]  /*83d0*/  ENDCOLLECTIVE ;  /* 0x000000000000791b */ /* 0x003fea0003800000 */
.L_x_1100:
[----:B------:R-:W-:Y:S05]  /*83e0*/  BRA `(.L_x_1101) ;  /* 0xffffffc000307947 */ /* 0x000fea000383ffff */
.L_x_864:
[----:B------:R-:W-:Y:S01]  /*83f0*/  BSSY B0, `(.L_x_1102) ;  /* 0x0000007000007945 */ /* 0x000fe20003800000 */
[----:B------:R-:W-:Y:S02]  /*8400*/  IMAD.MOV.U32 R15, RZ, RZ, R16 ;  /* 0x000000ffff0f7224 */ /* 0x000fe400078e0010 */
[----:B------:R-:W-:Y:S02]  /*8410*/  IMAD.MOV.U32 R14, RZ, RZ, 0x8 ;  /* 0x00000008ff0e7424 */ /* 0x000fe400078e00ff */
[----:B------:R-:W-:-:S07]  /*8420*/  IMAD.MOV.U32 R30, RZ, RZ, -0x1 ;  /* 0xffffffffff1e7424 */ /* 0x000fce00078e00ff */
[----:B------:R-:W-:Y:S05]  /*8430*/  WARPSYNC.COLLECTIVE R30, `(.L_x_1103) ;  /* 0x000000001e087348 */ /* 0x000fea0003c00000 */
[----:B------:R0:W1:Y:S02]  /*8440*/  SHFL.DOWN P5, R14, R15, R14, R19 ;  /* 0x0800000e0f0e7389 */ /* 0x00006400000a0013 */
[----:B01----:R-:W-:Y:S05]  /*8450*/  ENDCOLLECTIVE ;  /* 0x000000000000791b */ /* 0x003fea0003800000 */
.L_x_1103:
[----:B------:R-:W-:Y:S05]  /*8460*/  BSYNC B0 ;  /* 0x0000000000007941 */ /* 0x000fea0003800000 */
.L_x_1102:
[----:B------:R-:W-:Y:S05]  /*8470*/  BRA `(.L_x_1104) ;  /* 0xffffffc000207947 */ /* 0x000fea000383ffff */
.L_x_865:
[----:B------:R-:W-:Y:S01]  /*8480*/  BSSY B0, `(.L_x_1105) ;  /* 0x0000006000007945 */ /* 0x000fe20003800000 */
[----:B------:R-:W-:Y:S02]  /*8490*/  IMAD.MOV.U32 R14, RZ, RZ, 0x8 ;  /* 0x00000008ff0e7424 */ /* 0x000fe400078e00ff */
[----:B------:R-:W-:-:S07]  /*84a0*/  IMAD.MOV.U32 R30, RZ, RZ, -0x1 ;  /* 0xffffffffff1e7424 */ /* 0x000fce00078e00ff */
[----:B------:R-:W-:Y:S05]  /*84b0*/  WARPSYNC.COLLECTIVE R30, `(.L_x_1106) ;  /* 0x000000001e087348 */ /* 0x000fea0003c00000 */
[----:B------:R0:W1:Y:S02]  /*84c0*/  SHFL.DOWN P5, R14, R15, R14, R19 ;  /* 0x0800000e0f0e7389 */ /* 0x00006400000a0013 */
[----:B01----:R-:W-:Y:S05]  /*84d0*/  ENDCOLLECTIVE ;  /* 0x000000000000791b */ /* 0x003fea0003800000 */
.L_x_1106:
[----:B------:R-:W-:Y:S05]  /*84e0*/  BSYNC B0 ;  /* 0x0000000000007941 */ /* 0x000fea0003800000 */
.L_x_1105:
[----:B------:R-:W-:Y:S05]  /*84f0*/  BRA `(.L_x_1107) ;  /* 0xffffffc000087947 */ /* 0x000fea000383ffff */
.L_x_866:
[----:B------:R-:W-:Y:S01]  /*8500*/  BSSY B0, `(.L_x_1108) ;  /* 0x0000007000007945 */ /* 0x000fe20003800000 */
[----:B------:R-:W-:Y:S02]  /*8510*/  IMAD.MOV.U32 R15, RZ, RZ, R13 ;  /* 0x000000ffff0f7224 */ /* 0x000fe400078e000d */
[----:B------:R-:W-:Y:S02]  /*8520*/  IMAD.MOV.U32 R14, RZ, RZ, 0x10 ;  /* 0x00000010ff0e7424 */ /* 0x000fe400078e00ff */
[----:B------:R-:W-:-:S07]  /*8530*/  IMAD.MOV.U32 R30, RZ, RZ, -0x1 ;  /* 0xffffffffff1e7424 */ /* 0x000fce00078e00ff */
[----:B------:R-:W-:Y:S05]  /*8540*/  WARPSYNC.COLLECTIVE R30, `(.L_x_1109) ;  /* 0x000000001e087348 */ /* 0x000fea0003c00000 */
[----:B------:R0:W1:Y:S02]  /*8550*/  SHFL.DOWN P5, R14, R15, R14, R19 ;  /* 0x0800000e0f0e7389 */ /* 0x00006400000a0013 */
[----:B01----:R-:W-:Y:S05]  /*8560*/  ENDCOLLECTIVE ;  /* 0x000000000000791b */ /* 0x003fea0003800000 */
.L_x_1109:
[----:B------:R-:W-:Y:S05]  /*8570*/  BSYNC B0 ;  /* 0x0000000000007941 */ /* 0x000fea0003800000 */
.L_x_1108:
[----:B------:R-:W-:Y:S02]  /*8580*/  IMAD.MOV.U32 R43, RZ, RZ, R14 ;  /* 0x000000ffff2b7224 */ /* 0x000fe400078e000e */
[----:B------:R-:W-:Y:S02]  /*8590*/  IMAD.MOV.U32 R14, RZ, RZ, 0x10 ;  /* 0x00000010ff0e7424 */ /* 0x000fe400078e00ff */
[----:B------:R-:W-:Y:S02]  /*85a0*/  IMAD.MOV.U32 R15, RZ, RZ, R18 ;  /* 0x000000ffff0f7224 */ /* 0x000fe400078e0012 */
[----:B------:R-:W-:-:S07]  /*85b0*/  IMAD.MOV.U32 R30, RZ, RZ, -0x1 ;  /* 0xffffffffff1e7424 */ /* 0x000fce00078e00ff */
[----:B------:R-:W-:Y:S05]  /*85c0*/  WARPSYNC.COLLECTIVE R30, `(.L_x_1110) ;  /* 0x000000001e087348 */ /* 0x000fea0003c00000 */
[----:B------:R0:W1:Y:S02]  /*85d0*/  SHFL.DOWN P5, R14, R15, R14, R19 ;  /* 0x0800000e0f0e7389 */ /* 0x00006400000a0013 */
[----:B01----:R-:W-:Y:S05]  /*85e0*/  ENDCOLLECTIVE ;  /* 0x000000000000791b */ /* 0x003fea0003800000 */
.L_x_1110:
[----:B------:R-:W-:Y:S05]  /*85f0*/  BRA `(.L_x_1111) ;  /* 0xffffffbc00dc7947 */ /* 0x000fea000383ffff */
.L_x_867:
[----:B------:R-:W-:Y:S01]  /*8600*/  BSSY B0, `(.L_x_1112) ;  /* 0x0000007000007945 */ /* 0x000fe20003800000 */
[----:B------:R-:W-:Y:S02]  /*8610*/  IMAD.MOV.U32 R15, RZ, RZ, R16 ;  /* 0x000000ffff0f7224 */ /* 0x000fe400078e0010 */
[----:B------:R-:W-:Y:S02]  /*8620*/  IMAD.MOV.U32 R14, RZ, RZ, 0x10 ;  /* 0x00000010ff0e7424 */ /* 0x000fe400078e00ff */
[----:B------:R-:W-:-:S07]  /*8630*/  IMAD.MOV.U32 R30, RZ, RZ, -0x1 ;  /* 0xffffffffff1e7424 */ /* 0x000fce00078e00ff */
[----:B------:R-:W-:Y:S05]  /*8640*/  WARPSYNC.COLLECTIVE R30, `(.L_x_1113) ;  /* 0x000000001e087348 */ /* 0x000fea0003c00000 */
[----:B------:R0:W1:Y:S02]  /*8650*/  SHFL.DOWN P5, R14, R15, R14, R19 ;  /* 0x0800000e0f0e7389 */ /* 0x00006400000a0013 */
[----:B01----:R-:W-:Y:S05]  /*8660*/  ENDCOLLECTIVE ;  /* 0x000000000000791b */ /* 0x003fea0003800000 */
.L_x_1113:
[----:B------:R-:W-:Y:S05]  /*8670*/  BSYNC B0 ;  /* 0x0000000000007941 */ /* 0x000fea0003800000 */
.L_x_1112:
[----:B------:R-:W-:Y:S05]  /*8680*/  BRA `(.L_x_1114) ;  /* 0xffffffbc00d87947 */ /* 0x000fea000383ffff */
.L_x_868:
[----:B------:R-:W-:Y:S01]  /*8690*/  BSSY B0, `(.L_x_1115) ;  /* 0x0000006000007945 */ /* 0x000fe20003800000 */
[----:B------:R-:W-:Y:S02]  /*86a0*/  IMAD.MOV.U32 R14, RZ, RZ, 0x10 ;  /* 0x00000010ff0e7424 */ /* 0x000fe400078e00ff */
[----:B------:R-:W-:-:S07]  /*86b0*/  IMAD.MOV.U32 R30, RZ, RZ, -0x1 ;  /* 0xffffffffff1e7424 */ /* 0x000fce00078e00ff */
[----:B------:R-:W-:Y:S05]  /*86c0*/  WARPSYNC.COLLECTIVE R30, `(.L_x_1116) ;  /* 0x000000001e087348 */ /* 0x000fea0003c00000 */
[----:B------:R0:W1:Y:S02]  /*86d0*/  SHFL.DOWN P5, R14, R15, R14, R19 ;  /* 0x0800000e0f0e7389 */ /* 0x00006400000a0013 */
[----:B01----:R-:W-:Y:S05]  /*86e0*/  ENDCOLLECTIVE ;  /* 0x000000000000791b */ /* 0x003fea0003800000 */
.L_x_1116:
[----:B------:R-:W-:Y:S05]  /*86f0*/  BSYNC B0 ;  /* 0x0000000000007941 */ /* 0x000fea0003800000 */
.L_x_1115:
[----:B------:R-:W-:Y:S05]  /*8700*/  BRA `(.L_x_1117) ;  /* 0xffffffbc00c07947 */ /* 0x000fea000383ffff */
.L_x_869:
[----:B------:R-:W-:Y:S01]  /*8710*/  BSSY B0, `(.L_x_1118) ;  /* 0x0000006000007945 */ /* 0x000fe20003800000 */
[----:B------:R-:W-:Y:S01]  /*8720*/  PLOP3.LUT P5, PT, P6, PT, PT, 0x80, 0x8 ;  /* 0x000000000008781c */ /* 0x000fe200037af070 */
[----:B------:R-:W-:-:S12]  /*8730*/  IMAD.MOV.U32 R30, RZ, RZ, -0x1 ;  /* 0xffffffffff1e7424 */ /* 0x000fd800078e00ff */
[----:B------:R-:W-:Y:S05]  /*8740*/  WARPSYNC.COLLECTIVE R30, `(.L_x_1119) ;  /* 0x000000001e087348 */ /* 0x000fea0003c00000 */
[----:B------:R-:W-:Y:S01]  /*8750*/  VOTE.ALL P5, P5 ;  /* 0x0000000000ff7806 */ /* 0x000fe200028a0000 */
[----:B------:R-:W-:-:S12]  /*8760*/  ENDCOLLECTIVE ;  /* 0x000000000000791b */ /* 0x000fd80003800000 */
.L_x_1119:
[----:B------:R-:W-:Y:S05]  /*8770*/  BSYNC B0 ;  /* 0x0000000000007941 */ /* 0x000fea0003800000 */
.L_x_1118:
[----:B------:R-:W-:Y:S05]  /*8780*/  BRA `(.L_x_1120) ;  /* 0xffffffbc00b07947 */ /* 0x000fea000383ffff */
.L_x_1121:
        /* <DEDUP_REMOVED lines=15> */
.L_x_1602:


//--------------------- .text._ZN3cub18CUB_300001_SM_10006detail10radix_sort29DeviceRadixSortOnesweepKernelINS1_5radix10policy_hubIiiyE10Policy1000ELNS0_9SortOrderE0EiiyiiNS1_21identity_decomposer_tEEEvPT5_SB_PT3_PKSC_PT1_PKSG_PT2_PKSK_T4_iiT6_ --------------------------
	.section	.text._ZN3cub18CUB_300001_SM_10006detail10radix_sort29DeviceRadixSortOnesweepKernelINS1_5radix10policy_hubIiiyE10Policy1000ELNS0_9SortOrderE0EiiyiiNS1_21identity_decomposer_tEEEvPT5_SB_PT3_PKSC_PT1_PKSG_PT2_PKSK_T4_iiT6_,"ax",@progbits
	.align	128
        .global         _ZN3cub18CUB_300001_SM_10006detail10radix_sort29DeviceRadixSortOnesweepKernelINS1_5radix10policy_hubIiiyE10Policy1000ELNS0_9SortOrderE0EiiyiiNS1_21identity_decomposer_tEEEvPT5_SB_PT3_PKSC_PT1_PKSG_PT2_PKSK_T4_iiT6_
        .type           _ZN3cub18CUB_300001_SM_10006detail10radix_sort29DeviceRadixSortOnesweepKernelINS1_5radix10policy_hubIiiyE10Policy1000ELNS0_9SortOrderE0EiiyiiNS1_21identity_decomposer_tEEEvPT5_SB_PT3_PKSC_PT1_PKSG_PT2_PKSK_T4_iiT6_,@function
        .size           _ZN3cub18CUB_300001_SM_10006detail10radix_sort29DeviceRadixSortOnesweepKernelINS1_5radix10policy_hubIiiyE10Policy1000ELNS0_9SortOrderE0EiiyiiNS1_21identity_decomposer_tEEEvPT5_SB_PT3_PKSC_PT1_PKSG_PT2_PKSK_T4_iiT6_,(.L_x_1603 - _ZN3cub18CUB_300001_SM_10006detail10radix_sort29DeviceRadixSortOnesweepKernelINS1_5radix10policy_hubIiiyE10Policy1000ELNS0_9SortOrderE0EiiyiiNS1_21identity_decomposer_tEEEvPT5_SB_PT3_PKSC_PT1_PKSG_PT2_PKSK_T4_iiT6_)
        .other          _ZN3cub18CUB_300001_SM_10006detail10radix_sort29DeviceRadixSortOnesweepKernelINS1_5radix10policy_hubIiiyE10Policy1000ELNS0_9SortOrderE0EiiyiiNS1_21identity_decomposer_tEEEvPT5_SB_PT3_PKSC_PT1_PKSG_PT2_PKSK_T4_iiT6_,@"STO_CUDA_ENTRY STV_DEFAULT"
_ZN3cub18CUB_300001_SM_10006detail10radix_sort29DeviceRadixSortOnesweepKernelINS1_5radix10policy_hubIiiyE10Policy1000ELNS0_9SortOrderE0EiiyiiNS1_21identity_decomposer_tEEEvPT5_SB_PT3_PKSC_PT1_PKSG_PT2_PKSK_T4_iiT6_:
.text._ZN3cub18CUB_300001_SM_10006detail10radix_sort29DeviceRadixSortOnesweepKernelINS1_5radix10policy_hubIiiyE10Policy1000ELNS0_9SortOrderE0EiiyiiNS1_21identity_decomposer_tEEEvPT5_SB_PT3_PKSC_PT1_PKSG_PT2_PKSK_T4_iiT6_:
[----:B------:R-:W-:Y:S01]  /*0000*/  LDC R1, c[0x0][0x37c] ;  /* 0x0000df00ff017b82 */ /* 0x000fe20000000800 */
[----:B------:R-:W0:Y:S01]  /*0010*/  S2R R3, SR_TID.X ;  /* 0x0000000000037919 */ /* 0x000e220000002100 */
[----:B------:R-:W-:Y:S01]  /*0020*/  MOV R7, 0x400 ;  /* 0x0000040000077802 */ /* 0x000fe20000000f00 */
[----:B------:R-:W1:Y:S01]  /*0030*/  LDCU.64 UR6, c[0x0][0x358] ;  /* 0x00006b00ff0677ac */ /* 0x000e620008000a00 */
[----:B------:R-:W-:Y:S01]  /*0040*/  BSSY.RECONVERGENT B0, `(.L_x_1122) ;  /* 0x000000c000007945 */ /* 0x000fe20003800200 */
[----:B------:R-:W2:Y:S01]  /*0050*/  S2R R0, SR_CgaCtaId ;  /* 0x0000000000007919 */ /* 0x000ea20000008800 */
[----:B0-----:R-:W-:Y:S02]  /*0060*/  ISETP.NE.AND P0, PT, R3, RZ, PT ;  /* 0x000000ff0300720c */ /* 0x001fe40003f05270 */
[----:B--2---:R-:W-:-:S11]  /*0070*/  LEA R7, R0, R7, 0x18 ;  /* 0x0000000700077211 */ /* 0x004fd600078ec0ff */
[----:B-1----:R-:W-:Y:S05]  /*0080*/  @P0 BRA `(.L_x_1123) ;  /* 0x00000000001c0947 */ /* 0x002fea0003800000 */
[----:B------:R-:W0:Y:S01]  /*0090*/  LDC.64 R4, c[0x0][0x388] ;  /* 0x0000e200ff047b82 */ /* 0x000e220000000a00 */
[----:B------:R-:W-:-:S05]  /*00a0*/  IMAD.MOV.U32 R9, RZ, RZ, 0x1 ;  /* 0x00000001ff097424 */ /* 0x000fca00078e00ff */
[----:B0-----:R-:W2:Y:S02]  /*00b0*/  ATOMG.E.ADD.STRONG.GPU PT, R4, desc[UR6][R4.64], R9 ;  /* 0x80000009040479a8 */ /* 0x001ea400081ef106 */
[----:B------:R-:W0:Y:S01]  /*00c0*/  S2UR UR5, SR_CgaCtaId ;  /* 0x00000000000579c3 */ /* 0x000e220000008800 */
[----:B------:R-:W-:Y:S02]  /*00d0*/  UMOV UR4, 0x400 ;  /* 0x0000040000047882 */ /* 0x000fe40000000000 */
[----:B0-----:R-:W-:-:S09]  /*00e0*/  ULEA UR4, UR5, UR4, 0x18 ;  /* 0x0000000405047291 */ /* 0x001fd2000f8ec0ff */
[----:B--2---:R0:W-:Y:S03]  /*00f0*/  STS [UR4+0x6600], R4 ;  /* 0x00660004ff007988 */ /* 0x0041e60008000804 */
.L_x_1123:
[----:B------:R-:W-:Y:S05]  /*0100*/  BSYNC.RECONVERGENT B0 ;  /* 0x0000000000007941 */ /* 0x000fea0003800200 */
.L_x_1122:
[----:B------:R-:W-:Y:S06]  /*0110*/  BAR.SYNC.DEFER_BLOCKING 0x0 ;  /* 0x0000000000007b1d */ /* 0x000fec0000010000 */
[----:B------:R-:W1:Y:S01]  /*0120*/  LDCU UR4, c[0x0][0x3c0] ;  /* 0x00007800ff0477ac */ /* 0x000e620008000800 */
[----:B------:R-:W2:Y:S01]  /*0130*/  S2R R24, SR_LANEID ;  /* 0x0000000000187919 */ /* 0x000ea20000000000 */
[----:B------:R-:W3:Y:S02]  /*0140*/  LDS R42, [R7+0x6600] ;  /* 0x00660000072a7984 */ /* 0x000ee40000000800 */
[----:B---3--:R-:W-:-:S04]  /*0150*/  IMAD R0, R42, 0x1980, RZ ;  /* 0x000019802a007824 */ /* 0x008fc800078e02ff */
[----:B------:R-:W-:Y:S01]  /*0160*/  VIADD R47, R0, 0x1980 ;  /* 0x00001980002f7836 */ /* 0x000fe20000000000 */
[----:B------:R-:W-:-:S04]  /*0170*/  SHF.R.S32.HI R9, RZ, 0x1f, R0 ;  /* 0x0000001fff097819 */ /* 0x000fc80000011400 */
[----:B-1----:R-:W-:-:S13]  /*0180*/  ISETP.GT.AND P0, PT, R47, UR4, PT ;  /* 0x000000042f007c0c */ /* 0x002fda000bf04270 */
[----:B--2---:R-:W-:Y:S05]  /*0190*/  @P0 BRA `(.L_x_1124) ;  /* 0x0000000000680947 */ /* 0x004fea0003800000 */
[----:B------:R-:W1:Y:S01]  /*01a0*/  LDCU.64 UR4, c[0x0][0x3a8] ;  /* 0x00007500ff0477ac */ /* 0x000e620008000a00 */
[C---:B0-----:R-:W-:Y:S02]  /*01b0*/  LOP3.LUT R4, R3.reuse, 0x1f, RZ, 0xc0, !PT ;  /* 0x0000001f03047812 */ /* 0x041fe400078ec0ff */
[----:B------:R-:W-:-:S05]  /*01c0*/  LOP3.LUT R41, R3, 0x3e0, RZ, 0xc0, !PT ;  /* 0x000003e003297812 */ /* 0x000fca00078ec0ff */
[----:B------:R-:W-:-:S05]  /*01d0*/  IMAD R5, R41, 0x11, R4 ;  /* 0x0000001129057824 */ /* 0x000fca00078e0204 */
[----:B------:R-:W-:-:S05]  /*01e0*/  IADD3 R5, P0, PT, R0, R5, RZ ;  /* 0x0000000500057210 */ /* 0x000fca0007f1e0ff */
[----:B------:R-:W-:Y:S01]  /*01f0*/  IMAD.X R0, RZ, RZ, R9, P0 ;  /* 0x000000ffff007224 */ /* 0x000fe200000e0609 */
[----:B-1----:R-:W-:-:S04]  /*0200*/  LEA R8, P0, R5, UR4, 0x2 ;  /* 0x0000000405087c11 */ /* 0x002fc8000f8010ff */
[----:B------:R-:W-:-:S05]  /*0210*/  LEA.HI.X R9, R5, UR5, R0, 0x2, P0 ;  /* 0x0000000505097c11 */ /* 0x000fca00080f1400 */
[----:B------:R0:W5:Y:S04]  /*0220*/  LDG.E R28, desc[UR6][R8.64] ;  /* 0x00000006081c7981 */ /* 0x000168000c1e1900 */
        /* <DEDUP_REMOVED lines=15> */
[----:B------:R0:W5:Y:S01]  /*0320*/  LDG.E R46, desc[UR6][R8.64+0x800] ;  /* 0x00080006082e7981 */ /* 0x000162000c1e1900 */
[----:B------:R-:W-:Y:S05]  /*0330*/  BRA `(.L_x_1125) ;  /* 0x0000000400307947 */ /* 0x000fea0003800000 */
.L_x_1124:
[----:B------:R-:W1:Y:S01]  /*0340*/  LDCU.64 UR8, c[0x0][0x3a8] ;  /* 0x00007500ff0877ac */ /* 0x000e620008000a00 */
[C---:B0-----:R-:W-:Y:S01]  /*0350*/  LOP3.LUT R4, R3.reuse, 0x1f, RZ, 0xc0, !PT ;  /* 0x0000001f03047812 */ /* 0x041fe200078ec0ff */
[----:B------:R-:W-:Y:S01]  /*0360*/  IMAD.MOV.U32 R28, RZ, RZ, 0x7fffffff ;  /* 0x7fffffffff1c7424 */ /* 0x000fe200078e00ff */
[----:B------:R-:W-:Y:S02]  /*0370*/  LOP3.LUT R41, R3, 0x3e0, RZ, 0xc0, !PT ;  /* 0x000003e003297812 */ /* 0x000fe400078ec0ff */
[----:B------:R-:W-:-:S03]  /*0380*/  IADD3 R5, PT, PT, -R0, UR4, RZ ;  /* 0x0000000400057c10 */ /* 0x000fc6000fffe1ff */
[----:B------:R-:W-:-:S04]  /*0390*/  IMAD R10, R41, 0x11, R4 ;  /* 0x00000011290a7824 */ /* 0x000fc800078e0204 */
[----:B------:R-:W-:Y:S01]  /*03a0*/  VIADD R8, R10, 0x40 ;  /* 0x000000400a087836 */ /* 0x000fe20000000000 */
[----:B------:R-:W-:Y:S01]  /*03b0*/  IADD3 R11, P0, PT, R0, R10, RZ ;  /* 0x0000000a000b7210 */ /* 0x000fe20007f1e0ff */
[C---:B------:R-:W-:Y:S01]  /*03c0*/  VIADD R0, R10.reuse, 0x60 ;  /* 0x000000600a007836 */ /* 0x040fe20000000000 */
[CC--:B------:R-:W-:Y:S01]  /*03d0*/  ISETP.GE.AND P2, PT, R10.reuse, R5.reuse, PT ;  /* 0x000000050a00720c */ /* 0x0c0fe20003f46270 */
[----:B------:R-:W-:Y:S01]  /*03e0*/  VIADD R6, R10, 0x20 ;  /* 0x000000200a067836 */ /* 0x000fe20000000000 */
[-C--:B------:R-:W-:Y:S01]  /*03f0*/  ISETP.GE.AND P4, PT, R8, R5.reuse, PT ;  /* 0x000000050800720c */ /* 0x080fe20003f86270 */
[----:B------:R-:W-:Y:S01]  /*0400*/  IMAD.X R12, RZ, RZ, R9, P0 ;  /* 0x000000ffff0c7224 */ /* 0x000fe200000e0609 */
[-C--:B------:R-:W-:Y:S01]  /*0410*/  ISETP.GE.AND P5, PT, R0, R5.reuse, PT ;  /* 0x000000050000720c */ /* 0x080fe20003fa6270 */
[----:B------:R-:W-:Y:S01]  /*0420*/  VIADD R0, R10, 0xa0 ;  /* 0x000000a00a007836 */ /* 0x000fe20000000000 */
[C---:B-1----:R-:W-:Y:S02]  /*0430*/  LEA R8, P0, R11.reuse, UR8, 0x2 ;  /* 0x000000080b087c11 */ /* 0x042fe4000f8010ff */
[----:B------:R-:W-:Y:S01]  /*0440*/  ISETP.GE.AND P3, PT, R6, R5, PT ;  /* 0x000000050600720c */ /* 0x000fe20003f66270 */
[----:B------:R-:W-:Y:S01]  /*0450*/  VIADD R6, R10, 0x80 ;  /* 0x000000800a067836 */ /* 0x000fe20000000000 */
[----:B------:R-:W-:-:S02]  /*0460*/  LEA.HI.X R9, R11, UR9, R12, 0x2, P0 ;  /* 0x000000090b097c11 */ /* 0x000fc400080f140c */
[-C--:B------:R-:W-:Y:S01]  /*0470*/  ISETP.GE.AND P0, PT, R0, R5.reuse, PT ;  /* 0x000000050000720c */ /* 0x080fe20003f06270 */
[----:B------:R-:W-:Y:S01]  /*0480*/  VIADD R0, R10, 0xe0 ;  /* 0x000000e00a007836 */ /* 0x000fe20000000000 */
[-C--:B------:R-:W-:Y:S01]  /*0490*/  ISETP.GE.AND P6, PT, R6, R5.reuse, PT ;  /* 0x000000050600720c */ /* 0x080fe20003fc6270 */
[----:B------:R1:W5:Y:S01]  /*04a0*/  @!P2 LDG.E R28, desc[UR6][R8.64] ;  /* 0x00000006081ca981 */ /* 0x000362000c1e1900 */
[----:B------:R-:W-:Y:S02]  /*04b0*/  IMAD.MOV.U32 R29, RZ, RZ, 0x7fffffff ;  /* 0x7fffffffff1d7424 */ /* 0x000fe400078e00ff */
[-C--:B------:R-:W-:Y:S01]  /*04c0*/  ISETP.GE.AND P2, PT, R0, R5.reuse, PT ;  /* 0x000000050000720c */ /* 0x080fe20003f46270 */
[C---:B------:R-:W-:Y:S02]  /*04d0*/  VIADD R0, R10.reuse, 0x100 ;  /* 0x000001000a007836 */ /* 0x040fe40000000000 */
[----:B------:R-:W-:Y:S01]  /*04e0*/  VIADD R6, R10, 0xc0 ;  /* 0x000000c00a067836 */ /* 0x000fe20000000000 */
[----:B------:R1:W5:Y:S01]  /*04f0*/  @!P3 LDG.E R29, desc[UR6][R8.64+0x80] ;  /* 0x00008006081db981 */ /* 0x000362000c1e1900 */
[----:B------:R-:W-:Y:S01]  /*0500*/  IMAD.MOV.U32 R31, RZ, RZ, 0x7fffffff ;  /* 0x7fffffffff1f7424 */ /* 0x000fe200078e00ff */
[-C--:B------:R-:W-:Y:S01]  /*0510*/  ISETP.GE.AND P3, PT, R0, R5.reuse, PT ;  /* 0x000000050000720c */ /* 0x080fe20003f66270 */
[----:B------:R-:W-:Y:S01]  /*0520*/  VIADD R0, R10, 0x140 ;  /* 0x000001400a007836 */ /* 0x000fe20000000000 */
[----:B------:R-:W-:Y:S01]  /*0530*/  ISETP.GE.AND P1, PT, R6, R5, PT ;  /* 0x000000050600720c */ /* 0x000fe20003f26270 */
[----:B------:R-:W-:-:S02]  /*0540*/  IMAD.MOV.U32 R32, RZ, RZ, 0x7fffffff ;  /* 0x7fffffffff207424 */ /* 0x000fc400078e00ff */
[----:B------:R1:W5:Y:S01]  /*0550*/  @!P5 LDG.E R31, desc[UR6][R8.64+0x180] ;  /* 0x00018006081fd981 */ /* 0x000362000c1e1900 */
[-C--:B------:R-:W-:Y:S01]  /*0560*/  ISETP.GE.AND P5, PT, R0, R5.reuse, PT ;  /* 0x000000050000720c */ /* 0x080fe20003fa6270 */
[C---:B------:R-:W-:Y:S02]  /*0570*/  VIADD R0, R10.reuse, 0x160 ;  /* 0x000001600a007836 */ /* 0x040fe40000000000 */
[----:B------:R-:W-:Y:S01]  /*0580*/  IMAD.MOV.U32 R30, RZ, RZ, 0x7fffffff ;  /* 0x7fffffffff1e7424 */ /* 0x000fe200078e00ff */
[----:B------:R1:W5:Y:S01]  /*0590*/  @!P6 LDG.E R32, desc[UR6][R8.64+0x200] ;  /* 0x000200060820e981 */ /* 0x000362000c1e1900 */
[----:B------:R-:W-:Y:S01]  /*05a0*/  VIADD R6, R10, 0x120 ;  /* 0x000001200a067836 */ /* 0x000fe20000000000 */
[-C--:B------:R-:W-:Y:S01]  /*05b0*/  ISETP.GE.AND P6, PT, R0, R5.reuse, PT ;  /* 0x000000050000720c */ /* 0x080fe20003fc6270 */
[----:B------:R-:W-:Y:S02]  /*05c0*/  IMAD.MOV.U32 R34, RZ, RZ, 0x7fffffff ;  /* 0x7fffffffff227424 */ /* 0x000fe400078e00ff */
[----:B------:R-:W-:Y:S01]  /*05d0*/  VIADD R0, R10, 0x1a0 ;  /* 0x000001a00a007836 */ /* 0x000fe20000000000 */
[----:B------:R1:W5:Y:S01]  /*05e0*/  @!P4 LDG.E R30, desc[UR6][R8.64+0x100] ;  /* 0x00010006081ec981 */ /* 0x000362000c1e1900 */
[----:B------:R-:W-:Y:S01]  /*05f0*/  ISETP.GE.AND P4, PT, R6, R5, PT ;  /* 0x000000050600720c */ /* 0x000fe20003f86270 */
[----:B------:R-:W-:-:S02]  /*0600*/  IMAD.MOV.U32 R33, RZ, RZ, 0x7fffffff ;  /* 0x7fffffffff217424 */ /* 0x000fc400078e00ff */
[----:B------:R1:W5:Y:S01]  /*0610*/  @!P1 LDG.E R34, desc[UR6][R8.64+0x300] ;  /* 0x0003000608229981 */ /* 0x000362000c1e1900 */
[----:B------:R-:W-:Y:S01]  /*0620*/  IMAD.MOV.U32 R35, RZ, RZ, 0x7fffffff ;  /* 0x7fffffffff237424 */ /* 0x000fe200078e00ff */
[-C--:B------:R-:W-:Y:S01]  /*0630*/  ISETP.GE.AND P1, PT, R0, R5.reuse, PT ;  /* 0x000000050000720c */ /* 0x080fe20003f26270 */
[C---:B------:R-:W-:Y:S01]  /*0640*/  VIADD R6, R10.reuse, 0x180 ;  /* 0x000001800a067836 */ /* 0x040fe20000000000 */
[----:B------:R1:W5:Y:S01]  /*0650*/  @!P0 LDG.E R33, desc[UR6][R8.64+0x280] ;  /* 0x0002800608218981 */ /* 0x000362000c1e1900 */
[----:B------:R-:W-:Y:S02]  /*0660*/  VIADD R0, R10, 0x1c0 ;  /* 0x000001c00a007836 */ /* 0x000fe40000000000 */
[----:B------:R-:W-:Y:S01]  /*0670*/  IMAD.MOV.U32 R36, RZ, RZ, 0x7fffffff ;  /* 0x7fffffffff247424 */ /* 0x000fe200078e00ff */
[----:B------:R1:W5:Y:S01]  /*0680*/  @!P2 LDG.E R35, desc[UR6][R8.64+0x380] ;  /* 0x000380060823a981 */ /* 0x000362000c1e1900 */
[----:B------:R-:W-:Y:S01]  /*0690*/  IMAD.MOV.U32 R37, RZ, RZ, 0x7fffffff ;  /* 0x7fffffffff257424 */ /* 0x000fe200078e00ff */
[-C--:B------:R-:W-:Y:S01]  /*06a0*/  ISETP.GE.AND P0, PT, R6, R5.reuse, PT ;  /* 0x000000050600720c */ /* 0x080fe20003f06270 */
[----:B------:R-:W-:Y:S01]  /*06b0*/  VIADD R6, R10, 0x1e0 ;  /* 0x000001e00a067836 */ /* 0x000fe20000000000 */
[-C--:B------:R-:W-:Y:S01]  /*06c0*/  ISETP.GE.AND P2, PT, R0, R5.reuse, PT ;  /* 0x000000050000720c */ /* 0x080fe20003f46270 */
[----:B------:R-:W-:Y:S01]  /*06d0*/  VIADD R0, R10, 0x200 ;  /* 0x000002000a007836 */ /* 0x000fe20000000000 */
[----:B------:R1:W5:Y:S02]  /*06e0*/  @!P3 LDG.E R36, desc[UR6][R8.64+0x400] ;  /* 0x000400060824b981 */ /* 0x000364000c1e1900 */
[----:B------:R-:W-:-:S02]  /*06f0*/  ISETP.GE.AND P3, PT, R6, R5, PT ;  /* 0x000000050600720c */ /* 0x000fc40003f66270 */
[----:B------:R1:W5:Y:S01]  /*0700*/  @!P4 LDG.E R37, desc[UR6][R8.64+0x480] ;  /* 0x000480060825c981 */ /* 0x000362000c1e1900 */
[----:B------:R-:W-:Y:S01]  /*0710*/  ISETP.GE.AND P4, PT, R0, R5, PT ;  /* 0x000000050000720c */ /* 0x000fe20003f86270 */
[----:B------:R-:W-:Y:S02]  /*0720*/  IMAD.MOV.U32 R38, RZ, RZ, 0x7fffffff ;  /* 0x7fffffffff267424 */ /* 0x000fe400078e00ff */
[----:B------:R-:W-:Y:S02]  /*0730*/  IMAD.MOV.U32 R39, RZ, RZ, 0x7fffffff ;  /* 0x7fffffffff277424 */ /* 0x000fe400078e00ff */
[----:B------:R-:W-:Y:S02]  /*0740*/  IMAD.MOV.U32 R40, RZ, RZ, 0x7fffffff ;  /* 0x7fffffffff287424 */ /* 0x000fe400078e00ff */
[----:B------:R-:W-:Y:S01]  /*0750*/  IMAD.MOV.U32 R43, RZ, RZ, 0x7fffffff ;  /* 0x7fffffffff2b7424 */ /* 0x000fe200078e00ff */
[----:B------:R1:W5:Y:S01]  /*0760*/  @!P5 LDG.E R38, desc[UR6][R8.64+0x500] ;  /* 0x000500060826d981 */ /* 0x000362000c1e1900 */
[----:B------:R-:W-:-:S02]  /*0770*/  IMAD.MOV.U32 R44, RZ, RZ, 0x7fffffff ;  /* 0x7fffffffff2c7424 */ /* 0x000fc400078e00ff */
[----:B------:R-:W-:Y:S01]  /*0780*/  IMAD.MOV.U32 R45, RZ, RZ, 0x7fffffff ;  /* 0x7fffffffff2d7424 */ /* 0x000fe200078e00ff */
[----:B------:R1:W5:Y:S01]  /*0790*/  @!P6 LDG.E R39, desc[UR6][R8.64+0x580] ;  /* 0x000580060827e981 */ /* 0x000362000c1e1900 */
[----:B------:R-:W-:-:S03]  /*07a0*/  IMAD.MOV.U32 R46, RZ, RZ, 0x7fffffff ;  /* 0x7fffffffff2e7424 */ /* 0x000fc600078e00ff */
[----:B------:R1:W5:Y:S04]  /*07b0*/  @!P0 LDG.E R40, desc[UR6][R8.64+0x600] ;  /* 0x0006000608288981 */ /* 0x000368000c1e1900 */
[----:B------:R1:W5:Y:S04]  /*07c0*/  @!P1 LDG.E R43, desc[UR6][R8.64+0x680] ;  /* 0x00068006082b9981 */ /* 0x000368000c1e1900 */
[----:B------:R1:W5:Y:S04]  /*07d0*/  @!P2 LDG.E R44, desc[UR6][R8.64+0x700] ;  /* 0x00070006082ca981 */ /* 0x000368000c1e1900 */
[----:B------:R1:W5:Y:S04]  /*07e0*/  @!P3 LDG.E R45, desc[UR6][R8.64+0x780] ;  /* 0x00078006082db981 */ /* 0x000368000c1e1900 */
[----:B------:R1:W5:Y:S02]  /*07f0*/  @!P4 LDG.E R46, desc[UR6][R8.64+0x800] ;  /* 0x00080006082ec981 */ /* 0x000364000c1e1900 */
.L_x_1125:
[----:B------:R-:W-:Y:S01]  /*0800*/  VIMNMX R5, PT, PT, R24, 0xe0, !PT ;  /* 0x000000e018057848 */ /* 0x000fe20007fe0100 */
[----:B------:R-:W2:Y:S01]  /*0810*/  LDCU UR4, c[0x0][0x3c8] ;  /* 0x00007900ff0477ac */ /* 0x000ea20008000800 */
[----:B------:R-:W-:Y:S01]  /*0820*/  SHF.R.U32.HI R0, RZ, 0x5, R3 ;  /* 0x00000005ff007819 */ /* 0x000fe20000011603 */
[----:B------:R-:W-:Y:S01]  /*0830*/  BSSY.RECONVERGENT B0, `(.L_x_1126) ;  /* 0x0000025000007945 */ /* 0x000fe20003800200 */
[--C-:B------:R-:W-:Y:S01]  /*0840*/  IADD3 R5, PT, PT, R5, 0x1f, -R24.reuse ;  /* 0x0000001f05057810 */ /* 0x100fe20007ffe818 */
[----:B------:R-:W-:Y:S01]  /*0850*/  UMOV UR5, 0xffffffff ;  /* 0xffffffff00057882 */ /* 0x000fe20000000000 */
[----:B01----:R-:W-:Y:S02]  /*0860*/  IMAD.MOV.U32 R8, RZ, RZ, R24 ;  /* 0x000000ffff087224 */ /* 0x003fe400078e0018 */
[C---:B------:R-:W-:Y:S01]  /*0870*/  ISETP.GE.U32.AND P0, PT, R5.reuse, 0x1e0, PT ;  /* 0x000001e00500780c */ /* 0x040fe20003f06070 */
[----:B------:R-:W-:Y:S01]  /*0880*/  IMAD.SHL.U32 R0, R0, 0x400, RZ ;  /* 0x0000040000007824 */ /* 0x000fe200078e00ff */
[----:B------:R-:W-:-:S04]  /*0890*/  LEA.HI R6, R5, 0x1, RZ, 0x1b ;  /* 0x0000000105067811 */ /* 0x000fc800078fd8ff */
[----:B------:R-:W-:-:S04]  /*08a0*/  LOP3.LUT R9, R6, 0xf, RZ, 0xc0, !PT ;  /* 0x0000000f06097812 */ /* 0x000fc800078ec0ff */
[----:B------:R-:W-:Y:S01]  /*08b0*/  ISETP.NE.AND P1, PT, R9, RZ, PT ;  /* 0x000000ff0900720c */ /* 0x000fe20003f25270 */
[----:B--2---:R-:W-:Y:S02]  /*08c0*/  USHF.L.U32 UR4, UR5, UR4, URZ ;  /* 0x0000000405047299 */ /* 0x004fe400080006ff */
[----:B------:R-:W-:Y:S10]  /*08d0*/  @!P0 BRA `(.L_x_1127) ;  /* 0x0000000000688947 */ /* 0x000ff40003800000 */
[----:B------:R-:W-:Y:S01]  /*08e0*/  IMAD R10, R24, 0x4, R0 ;  /* 0x00000004180a7824 */ /* 0x000fe200078e0200 */
[----:B------:R-:W-:Y:S01]  /*08f0*/  LOP3.LUT R5, R6, 0xffffff0, RZ, 0xc0, !PT ;  /* 0x0ffffff006057812 */ /* 0x000fe200078ec0ff */
[----:B------:R-:W-:-:S03]  /*0900*/  IMAD.MOV.U32 R8, RZ, RZ, R24 ;  /* 0x000000ffff087224 */ /* 0x000fc600078e0018 */
[----:B------:R-:W-:Y:S01]  /*0910*/  IADD3 R10, PT, PT, R10, 0x400, R7 ;  /* 0x000004000a0a7810 */ /* 0x000fe20007ffe007 */
[----:B------:R-:W-:-:S07]  /*0920*/  IMAD.MOV R5, RZ, RZ, -R5 ;  /* 0x000000ffff057224 */ /* 0x000fce00078e0a05 */
.L_x_1128:
[----:B------:R-:W-:Y:S01]  /*0930*/  VIADD R5, R5, 0x10 ;  /* 0x0000001005057836 */ /* 0x000fe20000000000 */
[----:B------:R-:W-:Y:S01]  /*0940*/  STS [R10+-0x400], RZ ;  /* 0xfffc00ff0a007388 */ /* 0x000fe20000000800 */
[----:B------:R-:W-:-:S03]  /*0950*/  VIADD R8, R8, 0x200 ;  /* 0x0000020008087836 */ /* 0x000fc60000000000 */
[----:B------:R-:W-:Y:S01]  /*0960*/  ISETP.NE.AND P0, PT, R5, RZ, PT ;  /* 0x000000ff0500720c */ /* 0x000fe20003f05270 */
[----:B------:R-:W-:Y:S04]  /*0970*/  STS [R10+-0x380], RZ ;  /* 0xfffc80ff0a007388 */ /* 0x000fe80000000800 */
[----:B------:R-:W-:Y:S04]  /*0980*/  STS [R10+-0x300], RZ ;  /* 0xfffd00ff0a007388 */ /* 0x000fe80000000800 */
[----:B------:R-:W-:Y:S04]  /*0990*/  STS [R10+-0x280], RZ ;  /* 0xfffd80ff0a007388 */ /* 0x000fe80000000800 */
[----:B------:R-:W-:Y:S04]  /*09a0*/  STS [R10+-0x200], RZ ;  /* 0xfffe00ff0a007388 */ /* 0x000fe80000000800 */
[----:B------:R-:W-:Y:S04]  /*09b0*/  STS [R10+-0x180], RZ ;  /* 0xfffe80ff0a007388 */ /* 0x000fe80000000800 */
[----:B------:R-:W-:Y:S04]  /*09c0*/  STS [R10+-0x100], RZ ;  /* 0xffff00ff0a007388 */ /* 0x000fe80000000800 */
[----:B------:R-:W-:Y:S04]  /*09d0*/  STS [R10+-0x80], RZ ;  /* 0xffff80ff0a007388 */ /* 0x000fe80000000800 */
[----:B------:R-:W-:Y:S04]  /*09e0*/  STS [R10], RZ ;  /* 0x000000ff0a007388 */ /* 0x000fe80000000800 */
[----:B------:R-:W-:Y:S04]  /*09f0*/  STS [R10+0x80], RZ ;  /* 0x000080ff0a007388 */ /* 0x000fe80000000800 */
[----:B------:R-:W-:Y:S04]  /*0a00*/  STS [R10+0x100], RZ ;  /* 0x000100ff0a007388 */ /* 0x000fe80000000800 */
[----:B------:R-:W-:Y:S04]  /*0a10*/  STS [R10+0x180], RZ ;  /* 0x000180ff0a007388 */ /* 0x000fe80000000800 */
[----:B------:R-:W-:Y:S04]  /*0a20*/  STS [R10+0x200], RZ ;  /* 0x000200ff0a007388 */ /* 0x000fe80000000800 */
[----:B------:R-:W-:Y:S04]  /*0a30*/  STS [R10+0x280], RZ ;  /* 0x000280ff0a007388 */ /* 0x000fe80000000800 */
[----:B------:R-:W-:Y:S04]  /*0a40*/  STS [R10+0x300], RZ ;  /* 0x000300ff0a007388 */ /* 0x000fe80000000800 */
[----:B------:R0:W-:Y:S02]  /*0a50*/  STS [R10+0x380], RZ ;  /* 0x000380ff0a007388 */ /* 0x0001e40000000800 */
[----:B0-----:R-:W-:Y:S01]  /*0a60*/  VIADD R10, R10, 0x800 ;  /* 0x000008000a0a7836 */ /* 0x001fe20000000000 */
[----:B------:R-:W-:Y:S06]  /*0a70*/  @P0 BRA `(.L_x_1128) ;  /* 0xfffffffc00ac0947 */ /* 0x000fec000383ffff */
.L_x_1127:
[----:B------:R-:W-:Y:S05]  /*0a80*/  BSYNC.RECONVERGENT B0 ;  /* 0x0000000000007941 */ /* 0x000fea0003800200 */
.L_x_1126:
[----:B------:R-:W-:Y:S01]  /*0a90*/  BSSY.RECONVERGENT B0, `(.L_x_1129) ;  /* 0x0000026000007945 */ /* 0x000fe20003800200 */
[----:B------:R-:W-:-:S03]  /*0aa0*/  IMAD.IADD R5, R7, 0x1, R0 ;  /* 0x0000000107057824 */ /* 0x000fc600078e0200 */
[----:B------:R-:W-:Y:S05]  /*0ab0*/  @!P1 BRA `(.L_x_1130) ;  /* 0x00000000008c9947 */ /* 0x000fea0003800000 */
[----:B------:R-:W-:Y:S01]  /*0ac0*/  ISETP.GE.U32.AND P0, PT, R9, 0x8, PT ;  /* 0x000000080900780c */ /* 0x000fe20003f06070 */
[----:B------:R-:W-:Y:S01]  /*0ad0*/  BSSY.RECONVERGENT B1, `(.L_x_1131) ;  /* 0x000000e000017945 */ /* 0x000fe20003800200 */
[----:B------:R-:W-:-:S04]  /*0ae0*/  LOP3.LUT R10, R6, 0x7, RZ, 0xc0, !PT ;  /* 0x00000007060a7812 */ /* 0x000fc800078ec0ff */
[----:B------:R-:W-:-:S07]  /*0af0*/  ISETP.NE.AND P1, PT, R10, RZ, PT ;  /* 0x000000ff0a00720c */ /* 0x000fce0003f25270 */
[----:B------:R-:W-:Y:S06]  /*0b00*/  @!P0 BRA `(.L_x_1132) ;  /* 0x0000000000288947 */ /* 0x000fec0003800000 */
[C---:B------:R-:W-:Y:S02]  /*0b10*/  IMAD R9, R8.reuse, 0x4, R5 ;  /* 0x0000000408097824 */ /* 0x040fe400078e0205 */
[----:B------:R-:W-:-:S03]  /*0b20*/  VIADD R8, R8, 0x100 ;  /* 0x0000010008087836 */ /* 0x000fc60000000000 */
[----:B------:R0:W-:Y:S04]  /*0b30*/  STS [R9], RZ ;  /* 0x000000ff09007388 */ /* 0x0001e80000000800 */
[----:B------:R0:W-:Y:S04]  /*0b40*/  STS [R9+0x80], RZ ;  /* 0x000080ff09007388 */ /* 0x0001e80000000800 */
[----:B------:R0:W-:Y:S04]  /*0b50*/  STS [R9+0x100], RZ ;  /* 0x000100ff09007388 */ /* 0x0001e80000000800 */
[----:B------:R0:W-:Y:S04]  /*0b60*/  STS [R9+0x180], RZ ;  /* 0x000180ff09007388 */ /* 0x0001e80000000800 */
[----:B------:R0:W-:Y:S04]  /*0b70*/  STS [R9+0x200], RZ ;  /* 0x000200ff09007388 */ /* 0x0001e80000000800 */
[----:B------:R0:W-:Y:S04]  /*0b80*/  STS [R9+0x280], RZ ;  /* 0x000280ff09007388 */ /* 0x0001e80000000800 */
[----:B------:R0:W-:Y:S04]  /*0b90*/  STS [R9+0x300], RZ ;  /* 0x000300ff09007388 */ /* 0x0001e80000000800 */
[----:B------:R0:W-:Y:S02]  /*0ba0*/  STS [R9+0x380], RZ ;  /* 0x000380ff09007388 */ /* 0x0001e40000000800 */
.L_x_1132:
[----:B------:R-:W-:Y:S05]  /*0bb0*/  BSYNC.RECONVERGENT B1 ;  /* 0x0000000000017941 */ /* 0x000fea0003800200 */
.L_x_1131:
[----:B------:R-:W-:Y:S05]  /*0bc0*/  @!P1 BRA `(.L_x_1130) ;  /* 0x0000000000489947 */ /* 0x000fea0003800000 */
[----:B------:R-:W-:Y:S02]  /*0bd0*/  ISETP.GE.U32.AND P0, PT, R10, 0x4, PT ;  /* 0x000000040a00780c */ /* 0x000fe40003f06070 */
[----:B------:R-:W-:-:S04]  /*0be0*/  LOP3.LUT R6, R6, 0x3, RZ, 0xc0, !PT ;  /* 0x0000000306067812 */ /* 0x000fc800078ec0ff */
[----:B------:R-:W-:-:S07]  /*0bf0*/  ISETP.NE.AND P1, PT, R6, RZ, PT ;  /* 0x000000ff0600720c */ /* 0x000fce0003f25270 */
[C---:B0-----:R-:W-:Y:S02]  /*0c00*/  @P0 IMAD R9, R8.reuse, 0x4, R5 ;  /* 0x0000000408090824 */ /* 0x041fe400078e0205 */
[----:B------:R-:W-:-:S03]  /*0c10*/  @P0 VIADD R8, R8, 0x80 ;  /* 0x0000008008080836 */ /* 0x000fc60000000000 */
[----:B------:R1:W-:Y:S04]  /*0c20*/  @P0 STS [R9], RZ ;  /* 0x000000ff09000388 */ /* 0x0003e80000000800 */
[----:B------:R1:W-:Y:S04]  /*0c30*/  @P0 STS [R9+0x80], RZ ;  /* 0x000080ff09000388 */ /* 0x0003e80000000800 */
[----:B------:R1:W-:Y:S04]  /*0c40*/  @P0 STS [R9+0x100], RZ ;  /* 0x000100ff09000388 */ /* 0x0003e80000000800 */
[----:B------:R1:W-:Y:S01]  /*0c50*/  @P0 STS [R9+0x180], RZ ;  /* 0x000180ff09000388 */ /* 0x0003e20000000800 */
[----:B------:R-:W-:Y:S05]  /*0c60*/  @!P1 BRA `(.L_x_1130) ;  /* 0x0000000000209947 */ /* 0x000fea0003800000 */
[----:B------:R-:W-:Y:S02]  /*0c70*/  IMAD R0, R8, 0x4, R0 ;  /* 0x0000000408007824 */ /* 0x000fe400078e0200 */
[----:B------:R-:W-:Y:S02]  /*0c80*/  IMAD.MOV R6, RZ, RZ, -R6 ;  /* 0x000000ffff067224 */ /* 0x000fe400078e0a06 */
[----:B------:R-:W-:-:S07]  /*0c90*/  IMAD.IADD R0, R7, 0x1, R0 ;  /* 0x0000000107007824 */ /* 0x000fce00078e0200 */
.L_x_1133:
[----:B------:R-:W-:Y:S01]  /*0ca0*/  VIADD R6, R6, 0x1 ;  /* 0x0000000106067836 */ /* 0x000fe20000000000 */
[----:B------:R0:W-:Y:S04]  /*0cb0*/  STS [R0], RZ ;  /* 0x000000ff00007388 */ /* 0x0001e80000000800 */
[----:B------:R-:W-:Y:S01]  /*0cc0*/  ISETP.NE.AND P0, PT, R6, RZ, PT ;  /* 0x000000ff0600720c */ /* 0x000fe20003f05270 */
[----:B0-----:R-:W-:-:S12]  /*0cd0*/  VIADD R0, R0, 0x80 ;  /* 0x0000008000007836 */ /* 0x001fd80000000000 */
[----:B------:R-:W-:Y:S05]  /*0ce0*/  @P0 BRA `(.L_x_1133) ;  /* 0xfffffffc00ec0947 */ /* 0x000fea000383ffff */
.L_x_1130:
[----:B------:R-:W-:Y:S05]  /*0cf0*/  BSYNC.RECONVERGENT B0 ;  /* 0x0000000000007941 */ /* 0x000fea0003800200 */
.L_x_1129:
[----:B------:R-:W2:Y:S01]  /*0d00*/  LDCU UR5, c[0x0][0x3c4] ;  /* 0x00007880ff0577ac */ /* 0x000ea20008000800 */
[----:B-----5:R-:W-:Y:S01]  /*0d10*/  LOP3.LUT R27, R28, 0x80000000, RZ, 0x3c, !PT ;  /* 0x800000001c1b7812 */ /* 0x020fe200078e3cff */
[----:B------:R-:W-:Y:S01]  /*0d20*/  BSSY.RECONVERGENT B0, `(.L_x_1134) ;  /* 0x0000080000007945 */ /* 0x000fe20003800200 */
[----:B------:R-:W-:Y:S02]  /*0d30*/  LOP3.LUT R22, R29, 0x80000000, RZ, 0x3c, !PT ;  /* 0x800000001d167812 */ /* 0x000fe400078e3cff */
[----:B------:R-:W-:Y:S02]  /*0d40*/  LOP3.LUT R21, R30, 0x80000000, RZ, 0x3c, !PT ;  /* 0x800000001e157812 */ /* 0x000fe400078e3cff */
[----:B------:R-:W-:Y:S02]  /*0d50*/  LOP3.LUT R18, R31, 0x80000000, RZ, 0x3c, !PT ;  /* 0x800000001f127812 */ /* 0x000fe400078e3cff */
[----:B------:R-:W-:Y:S02]  /*0d60*/  LOP3.LUT R20, R33, 0x80000000, RZ, 0x3c, !PT ;  /* 0x8000000021147812 */ /* 0x000fe400078e3cff */
[----:B------:R-:W-:-:S02]  /*0d70*/  LOP3.LUT R23, R32, 0x80000000, RZ, 0x3c, !PT ;  /* 0x8000000020177812 */ /* 0x000fc400078e3cff */
[----:B------:R-:W-:Y:S02]  /*0d80*/  LOP3.LUT R25, R34, 0x80000000, RZ, 0x3c, !PT ;  /* 0x8000000022197812 */ /* 0x000fe400078e3cff */
[----:B------:R-:W-:Y:S02]  /*0d90*/  LOP3.LUT R17, R36, 0x80000000, RZ, 0x3c, !PT ;  /* 0x8000000024117812 */ /* 0x000fe400078e3cff */
[----:B------:R-:W-:Y:S02]  /*0da0*/  LOP3.LUT R19, R38, 0x80000000, RZ, 0x3c, !PT ;  /* 0x8000000026137812 */ /* 0x000fe400078e3cff */
[----:B--2---:R-:W-:Y:S02]  /*0db0*/  SHF.R.U32.HI R49, RZ, UR5, R27 ;  /* 0x00000005ff317c19 */ /* 0x004fe4000801161b */
[----:B------:R-:W-:Y:S02]  /*0dc0*/  SHF.R.U32.HI R52, RZ, UR5, R22 ;  /* 0x00000005ff347c19 */ /* 0x000fe40008011616 */
[----:B------:R-:W-:-:S02]  /*0dd0*/  LOP3.LUT R49, R49, UR4, RZ, 0x30, !PT ;  /* 0x0000000431317c12 */ /* 0x000fc4000f8e30ff */
[----:B------:R-:W-:Y:S02]  /*0de0*/  LOP3.LUT R52, R52, UR4, RZ, 0x30, !PT ;  /* 0x0000000434347c12 */ /* 0x000fe4000f8e30ff */
[----:B------:R-:W-:Y:S01]  /*0df0*/  SHF.R.U32.HI R56, RZ, UR5, R21 ;  /* 0x00000005ff387c19 */ /* 0x000fe20008011615 */
[--C-:B------:R-:W-:Y:S01]  /*0e00*/  IMAD R0, R49, 0x4, R5.reuse ;  /* 0x0000000431007824 */ /* 0x100fe200078e0205 */
[----:B------:R-:W-:Y:S01]  /*0e10*/  SHF.R.U32.HI R48, RZ, UR5, R18 ;  /* 0x00000005ff307c19 */ /* 0x000fe20008011612 */
[----:B------:R-:W-:Y:S01]  /*0e20*/  IMAD R6, R52, 0x4, R5 ;  /* 0x0000000434067824 */ /* 0x000fe200078e0205 */
[----:B------:R-:W-:Y:S01]  /*0e30*/  LOP3.LUT R56, R56, UR4, RZ, 0x30, !PT ;  /* 0x0000000438387c12 */ /* 0x000fe2000f8e30ff */
[----:B------:R-:W-:Y:S01]  /*0e40*/  NOP ;  /* 0x0000000000007918 */ /* 0x000fe20000000000 */
[----:B01----:R-:W-:Y:S01]  /*0e50*/  SHF.R.U32.HI R9, RZ, UR5, R20 ;  /* 0x00000005ff097c19 */ /* 0x003fe20008011614 */
[----:B------:R0:W-:Y:S01]  /*0e60*/  ATOMS.POPC.INC.32 RZ, [R0+URZ] ;  /* 0x0000000000ff7f8c */ /* 0x0001e2000d8000ff */
[----:B------:R-:W-:-:S02]  /*0e70*/  LOP3.LUT R48, R48, UR4, RZ, 0x30, !PT ;  /* 0x0000000430307c12 */ /* 0x000fc4000f8e30ff */
[----:B------:R-:W-:Y:S01]  /*0e80*/  SHF.R.U32.HI R8, RZ, UR5, R23 ;  /* 0x00000005ff087c19 */ /* 0x000fe20008011617 */
[----:B------:R1:W-:Y:S01]  /*0e90*/  ATOMS.POPC.INC.32 RZ, [R6+URZ] ;  /* 0x0000000006ff7f8c */ /* 0x0003e2000d8000ff */
[----:B------:R-:W-:Y:S02]  /*0ea0*/  SHF.R.U32.HI R11, RZ, UR5, R25 ;  /* 0x00000005ff0b7c19 */ /* 0x000fe40008011619 */
[----:B------:R-:W-:Y:S01]  /*0eb0*/  LOP3.LUT R10, R9, UR4, RZ, 0x30, !PT ;  /* 0x00000004090a7c12 */ /* 0x000fe2000f8e30ff */
[--C-:B0-----:R-:W-:Y:S01]  /*0ec0*/  IMAD R0, R56, 0x4, R5.reuse ;  /* 0x0000000438007824 */ /* 0x101fe200078e0205 */
[----:B------:R-:W-:Y:S02]  /*0ed0*/  LOP3.LUT R8, R8, UR4, RZ, 0x30, !PT ;  /* 0x0000000408087c12 */ /* 0x000fe4000f8e30ff */
[----:B------:R-:W-:Y:S01]  /*0ee0*/  LOP3.LUT R12, R11, UR4, RZ, 0x30, !PT ;  /* 0x000000040b0c7c12 */ /* 0x000fe2000f8e30ff */
[--C-:B-1----:R-:W-:Y:S01]  /*0ef0*/  IMAD R6, R48, 0x4, R5.reuse ;  /* 0x0000000430067824 */ /* 0x102fe200078e0205 */
[----:B------:R0:W-:Y:S01]  /*0f00*/  ATOMS.POPC.INC.32 RZ, [R0+URZ] ;  /* 0x0000000000ff7f8c */ /* 0x0001e2000d8000ff */
[--C-:B------:R-:W-:Y:S01]  /*0f10*/  IMAD R9, R10, 0x4, R5.reuse ;  /* 0x000000040a097824 */ /* 0x100fe200078e0205 */
[----:B------:R-:W-:Y:S01]  /*0f20*/  LOP3.LUT R10, R35, 0x80000000, RZ, 0x3c, !PT ;  /* 0x80000000230a7812 */ /* 0x000fe200078e3cff */
[--C-:B------:R-:W-:Y:S01]  /*0f30*/  IMAD R8, R8, 0x4, R5.reuse ;  /* 0x0000000408087824 */ /* 0x100fe200078e0205 */
[----:B------:R1:W-:Y:S01]  /*0f40*/  ATOMS.POPC.INC.32 RZ, [R6+URZ] ;  /* 0x0000000006ff7f8c */ /* 0x0003e2000d8000ff */
[----:B------:R-:W-:Y:S01]  /*0f50*/  IMAD R11, R12, 0x4, R5 ;  /* 0x000000040c0b7824 */ /* 0x000fe200078e0205 */
[----:B------:R-:W-:-:S02]  /*0f60*/  LOP3.LUT R12, R37, 0x80000000, RZ, 0x3c, !PT ;  /* 0x80000000250c7812 */ /* 0x000fc400078e3cff */
[----:B------:R-:W-:Y:S01]  /*0f70*/  LOP3.LUT R16, R39, 0x80000000, RZ, 0x3c, !PT ;  /* 0x8000000027107812 */ /* 0x000fe200078e3cff */
[----:B------:R-:W-:Y:S01]  /*0f80*/  ATOMS.POPC.INC.32 RZ, [R8+URZ] ;  /* 0x0000000008ff7f8c */ /* 0x000fe2000d8000ff */
[----:B0-----:R-:W-:Y:S02]  /*0f90*/  SHF.R.U32.HI R0, RZ, UR5, R10 ;  /* 0x00000005ff007c19 */ /* 0x001fe4000801160a */
[----:B-1----:R-:W-:Y:S01]  /*0fa0*/  SHF.R.U32.HI R6, RZ, UR5, R17 ;  /* 0x00000005ff067c19 */ /* 0x002fe20008011611 */
[----:B------:R0:W-:Y:S01]  /*0fb0*/  ATOMS.POPC.INC.32 RZ, [R9+URZ] ;  /* 0x0000000009ff7f8c */ /* 0x0001e2000d8000ff */
[----:B------:R-:W-:Y:S02]  /*0fc0*/  SHF.R.U32.HI R14, RZ, UR5, R19 ;  /* 0x00000005ff0e7c19 */ /* 0x000fe40008011613 */
[----:B------:R-:W-:Y:S01]  /*0fd0*/  LOP3.LUT R6, R6, UR4, RZ, 0x30, !PT ;  /* 0x0000000406067c12 */ /* 0x000fe2000f8e30ff */
[----:B------:R1:W-:Y:S01]  /*0fe0*/  ATOMS.POPC.INC.32 RZ, [R11+URZ] ;  /* 0x000000000bff7f8c */ /* 0x0003e2000d8000ff */
[----:B------:R-:W-:-:S02]  /*0ff0*/  SHF.R.U32.HI R13, RZ, UR5, R12 ;  /* 0x00000005ff0d7c19 */ /* 0x000fc4000801160c */
[----:B------:R-:W-:Y:S02]  /*1000*/  LOP3.LUT R0, R0, UR4, RZ, 0x30, !PT ;  /* 0x0000000400007c12 */ /* 0x000fe4000f8e30ff */
[----:B0-----:R-:W-:Y:S02]  /*1010*/  SHF.R.U32.HI R9, RZ, UR5, R16 ;  /* 0x00000005ff097c19 */ /* 0x001fe40008011610 */
[----:B------:R-:W-:Y:S01]  /*1020*/  LOP3.LUT R50, R14, UR4, RZ, 0x30, !PT ;  /* 0x000000040e327c12 */ /* 0x000fe2000f8e30ff */
[--C-:B------:R-:W-:Y:S01]  /*1030*/  IMAD R14, R6, 0x4, R5.reuse ;  /* 0x00000004060e7824 */ /* 0x100fe200078e0205 */
[----:B------:R-:W-:Y:S01]  /*1040*/  LOP3.LUT R8, R13, UR4, RZ, 0x30, !PT ;  /* 0x000000040d087c12 */ /* 0x000fe2000f8e30ff */
[--C-:B------:R-:W-:Y:S01]  /*1050*/  IMAD R0, R0, 0x4, R5.reuse ;  /* 0x0000000400007824 */ /* 0x100fe200078e0205 */
[----:B------:R-:W-:Y:S01]  /*1060*/  LOP3.LUT R6, R9, UR4, RZ, 0x30, !PT ;  /* 0x0000000409067c12 */ /* 0x000fe2000f8e30ff */
[--C-:B------:R-:W-:Y:S01]  /*1070*/  IMAD R50, R50, 0x4, R5.reuse ;  /* 0x0000000432327824 */ /* 0x100fe200078e0205 */
[----:B------:R-:W-:Y:S01]  /*1080*/  LOP3.LUT R9, R40, 0x80000000, RZ, 0x3c, !PT ;  /* 0x8000000028097812 */ /* 0x000fe200078e3cff */
[--C-:B------:R-:W-:Y:S01]  /*1090*/  IMAD R26, R8, 0x4, R5.reuse ;  /* 0x00000004081a7824 */ /* 0x100fe200078e0205 */
[----:B------:R0:W-:Y:S01]  /*10a0*/  ATOMS.POPC.INC.32 RZ, [R0+URZ] ;  /* 0x0000000000ff7f8c */ /* 0x0001e2000d8000ff */
[----:B------:R-:W-:Y:S01]  /*10b0*/  IMAD R51, R6, 0x4, R5 ;  /* 0x0000000406337824 */ /* 0x000fe200078e0205 */
[----:B------:R-:W-:-:S02]  /*10c0*/  LOP3.LUT R6, R43, 0x80000000, RZ, 0x3c, !PT ;  /* 0x800000002b067812 */ /* 0x000fc400078e3cff */
[----:B-1----:R-:W-:Y:S01]  /*10d0*/  LOP3.LUT R11, R44, 0x80000000, RZ, 0x3c, !PT ;  /* 0x800000002c0b7812 */ /* 0x002fe200078e3cff */
[----:B------:R1:W-:Y:S01]  /*10e0*/  ATOMS.POPC.INC.32 RZ, [R14+URZ] ;  /* 0x000000000eff7f8c */ /* 0x0003e2000d8000ff */
[----:B------:R-:W-:Y:S02]  /*10f0*/  LOP3.LUT R8, R45, 0x80000000, RZ, 0x3c, !PT ;  /* 0x800000002d087812 */ /* 0x000fe400078e3cff */
[----:B------:R-:W-:Y:S01]  /*1100*/  LOP3.LUT R13, R46, 0x80000000, RZ, 0x3c, !PT ;  /* 0x800000002e0d7812 */ /* 0x000fe200078e3cff */
[----:B------:R2:W-:Y:S01]  /*1110*/  ATOMS.POPC.INC.32 RZ, [R26+URZ] ;  /* 0x000000001aff7f8c */ /* 0x0005e2000d8000ff */
[----:B0-----:R-:W-:Y:S02]  /*1120*/  SHF.R.U32.HI R0, RZ, UR5, R9 ;  /* 0x00000005ff007c19 */ /* 0x001fe40008011609 */
[----:B------:R-:W-:Y:S01]  /*1130*/  SHF.R.U32.HI R53, RZ, UR5, R11 ;  /* 0x00000005ff357c19 */ /* 0x000fe2000801160b */
[----:B-1----:R-:W0:Y:S01]  /*1140*/  LDC.64 R14, c[0x0][0x380] ;  /* 0x0000e000ff0e7b82 */ /* 0x002e220000000a00 */
[----:B------:R-:W-:Y:S01]  /*1150*/  SHF.R.U32.HI R55, RZ, UR5, R8 ;  /* 0x00000005ff377c19 */ /* 0x000fe20008011608 */
[----:B------:R1:W-:Y:S01]  /*1160*/  ATOMS.POPC.INC.32 RZ, [R50+URZ] ;  /* 0x0000000032ff7f8c */ /* 0x0003e2000d8000ff */
[----:B------:R-:W-:-:S02]  /*1170*/  SHF.R.U32.HI R57, RZ, UR5, R13 ;  /* 0x00000005ff397c19 */ /* 0x000fc4000801160d */
[----:B--2---:R-:W-:Y:S01]  /*1180*/  SHF.R.U32.HI R26, RZ, UR5, R6 ;  /* 0x00000005ff1a7c19 */ /* 0x004fe20008011606 */
[----:B------:R2:W-:Y:S01]  /*1190*/  ATOMS.POPC.INC.32 RZ, [R51+URZ] ;  /* 0x0000000033ff7f8c */ /* 0x0005e2000d8000ff */
[----:B------:R-:W-:Y:S02]  /*11a0*/  LOP3.LUT R0, R0, UR4, RZ, 0x30, !PT ;  /* 0x0000000400007c12 */ /* 0x000fe4000f8e30ff */
[----:B------:R-:W-:Y:S02]  /*11b0*/  LOP3.LUT R54, R26, UR4, RZ, 0x30, !PT ;  /* 0x000000041a367c12 */ /* 0x000fe4000f8e30ff */
[----:B------:R-:W-:Y:S01]  /*11c0*/  LOP3.LUT R58, R53, UR4, RZ, 0x30, !PT ;  /* 0x00000004353a7c12 */ /* 0x000fe2000f8e30ff */
[--C-:B------:R-:W-:Y:S01]  /*11d0*/  IMAD R53, R0, 0x4, R5.reuse ;  /* 0x0000000400357824 */ /* 0x100fe200078e0205 */
[----:B------:R-:W-:Y:S01]  /*11e0*/  ISETP.GT.U32.AND P2, PT, R3, 0xff, PT ;  /* 0x000000ff0300780c */ /* 0x000fe20003f44070 */
[--C-:B------:R-:W-:Y:S01]  /*11f0*/  IMAD R54, R54, 0x4, R5.reuse ;  /* 0x0000000436367824 */ /* 0x100fe200078e0205 */
[----:B------:R-:W-:Y:S01]  /*1200*/  LOP3.LUT R60, R55, UR4, RZ, 0x30, !PT ;  /* 0x00000004373c7c12 */ /* 0x000fe2000f8e30ff */
[--C-:B------:R-:W-:Y:S01]  /*1210*/  IMAD R58, R58, 0x4, R5.reuse ;  /* 0x000000043a3a7824 */ /* 0x100fe200078e0205 */
[----:B------:R-:W-:Y:S01]  /*1220*/  LOP3.LUT R26, R57, UR4, RZ, 0x30, !PT ;  /* 0x00000004391a7c12 */ /* 0x000fe2000f8e30ff */
[----:B------:R3:W-:Y:S01]  /*1230*/  ATOMS.POPC.INC.32 RZ, [R53+URZ] ;  /* 0x0000000035ff7f8c */ /* 0x0007e2000d8000ff */
[----:B-1----:R-:W-:Y:S01]  /*1240*/  P2R R50, PR, RZ, 0x4 ;  /* 0x00000004ff327803 */ /* 0x002fe20000000000 */
[----:B------:R-:W-:-:S02]  /*1250*/  IMAD R60, R60, 0x4, R5 ;  /* 0x000000043c3c7824 */ /* 0x000fc400078e0205 */
[----:B------:R-:W-:Y:S01]  /*1260*/  IMAD R5, R26, 0x4, R5 ;  /* 0x000000041a057824 */ /* 0x000fe200078e0205 */
[----:B------:R3:W-:Y:S01]  /*1270*/  ATOMS.POPC.INC.32 RZ, [R54+URZ] ;  /* 0x0000000036ff7f8c */ /* 0x0007e2000d8000ff */
[----:B--2---:R-:W-:Y:S02]  /*1280*/  IMAD R51, R3, 0x4, R7 ;  /* 0x0000000403337824 */ /* 0x004fe400078e0207 */
[----:B------:R-:W-:Y:S01]  /*1290*/  IMAD.MOV.U32 R0, RZ, RZ, RZ ;  /* 0x000000ffff007224 */ /* 0x000fe200078e00ff */
[----:B------:R3:W-:Y:S04]  /*12a0*/  ATOMS.POPC.INC.32 RZ, [R58+URZ] ;  /* 0x000000003aff7f8c */ /* 0x0007e8000d8000ff */
[----:B------:R3:W-:Y:S04]  /*12b0*/  ATOMS.POPC.INC.32 RZ, [R60+URZ] ;  /* 0x000000003cff7f8c */ /* 0x0007e8000d8000ff */
[----:B------:R3:W-:Y:S01]  /*12c0*/  ATOMS.POPC.INC.32 RZ, [R5+URZ] ;  /* 0x0000000005ff7f8c */ /* 0x0007e2000d8000ff */
[----:B------:R-:W-:Y:S06]  /*12d0*/  BAR.SYNC.DEFER_BLOCKING 0x0 ;  /* 0x0000000000007b1d */ /* 0x000fec0000010000 */
[----:B------:R-:W-:Y:S05]  /*12e0*/  @P2 BRA `(.L_x_1135) ;  /* 0x00000000008c2947 */ /* 0x000fea0003800000 */
[----:B------:R-:W1:Y:S04]  /*12f0*/  LDS R0, [R51] ;  /* 0x0000000033007984 */ /* 0x000e680000000800 */
[----:B---3--:R-:W2:Y:S04]  /*1300*/  LDS R5, [R51+0x400] ;  /* 0x0004000033057984 */ /* 0x008ea80000000800 */
[----:B------:R-:W3:Y:S04]  /*1310*/  LDS R53, [R51+0x800] ;  /* 0x0008000033357984 */ /* 0x000ee80000000800 */
[----:B------:R-:W4:Y:S04]  /*1320*/  LDS R55, [R51+0xc00] ;  /* 0x000c000033377984 */ /* 0x000f280000000800 */
[----:B------:R-:W5:Y:S04]  /*1330*/  LDS R57, [R51+0x1000] ;  /* 0x0010000033397984 */ /* 0x000f680000000800 */
[----:B------:R-:W0:Y:S04]  /*1340*/  LDS R59, [R51+0x1400] ;  /* 0x00140000333b7984 */ /* 0x000e280000000800 */
[----:B------:R-:W-:Y:S04]  /*1350*/  LDS R61, [R51+0x2000] ;  /* 0x00200000333d7984 */ /* 0x000fe80000000800 */
[----:B------:R-:W-:Y:S04]  /*1360*/  LDS R63, [R51+0x2400] ;  /* 0x00240000333f7984 */ /* 0x000fe80000000800 */
[----:B------:R-:W-:Y:S04]  /*1370*/  LDS R65, [R51+0x2800] ;  /* 0x0028000033417984 */ /* 0x000fe80000000800 */
[----:B------:R-:W-:Y:S04]  /*1380*/  STS [R51], RZ ;  /* 0x000000ff33007388 */ /* 0x000fe80000000800 */
[----:B-1----:R-:W-:Y:S01]  /*1390*/  STS [R51+0x400], R0 ;  /* 0x0004000033007388 */ /* 0x002fe20000000800 */
[----:B--2---:R-:W-:-:S03]  /*13a0*/  IMAD.IADD R54, R0, 0x1, R5 ;  /* 0x0000000100367824 */ /* 0x004fc600078e0205 */
[----:B------:R-:W1:Y:S01]  /*13b0*/  LDS R5, [R51+0x1800] ;  /* 0x0018000033057984 */ /* 0x000e620000000800 */
[----:B---3--:R-:W-:-:S03]  /*13c0*/  IMAD.IADD R58, R54, 0x1, R53 ;  /* 0x00000001363a7824 */ /* 0x008fc600078e0235 */
[----:B------:R-:W2:Y:S01]  /*13d0*/  LDS R53, [R51+0x1c00] ;  /* 0x001c000033357984 */ /* 0x000ea20000000800 */
[----:B----4-:R-:W-:-:S03]  /*13e0*/  IMAD.IADD R60, R58, 0x1, R55 ;  /* 0x000000013a3c7824 */ /* 0x010fc600078e0237 */
[----:B------:R1:W-:Y:S01]  /*13f0*/  STS [R51+0x800], R54 ;  /* 0x0008003633007388 */ /* 0x0003e20000000800 */
[----:B-----5:R-:W-:-:S03]  /*1400*/  IMAD.IADD R62, R60, 0x1, R57 ;  /* 0x000000013c3e7824 */ /* 0x020fc600078e0239 */
[----:B------:R-:W3:Y:S01]  /*1410*/  LDS R55, [R51+0x2c00] ;  /* 0x002c000033377984 */ /* 0x000ee20000000800 */
[----:B0-----:R-:W-:-:S03]  /*1420*/  IMAD.IADD R64, R62, 0x1, R59 ;  /* 0x000000013e407824 */ /* 0x001fc600078e023b */
[----:B------:R0:W-:Y:S04]  /*1430*/  STS [R51+0xc00], R58 ;  /* 0x000c003a33007388 */ /* 0x0001e80000000800 */
[----:B------:R4:W-:Y:S04]  /*1440*/  STS [R51+0x1000], R60 ;  /* 0x0010003c33007388 */ /* 0x0009e80000000800 */
[----:B------:R4:W-:Y:S04]  /*1450*/  STS [R51+0x1400], R62 ;  /* 0x0014003e33007388 */ /* 0x0009e80000000800 */
[----:B------:R4:W-:Y:S01]  /*1460*/  STS [R51+0x1800], R64 ;  /* 0x0018004033007388 */ /* 0x0009e20000000800 */
[----:B-1----:R-:W-:-:S04]  /*1470*/  IMAD.IADD R54, R64, 0x1, R5 ;  /* 0x0000000140367824 */ /* 0x002fc800078e0205 */
[----:B--2---:R-:W-:Y:S01]  /*1480*/  IMAD.IADD R66, R54, 0x1, R53 ;  /* 0x0000000136427824 */ /* 0x004fe200078e0235 */
[----:B------:R4:W-:Y:S03]  /*1490*/  STS [R51+0x1c00], R54 ;  /* 0x001c003633007388 */ /* 0x0009e60000000800 */
[----:B------:R-:W-:Y:S01]  /*14a0*/  IMAD.IADD R68, R66, 0x1, R61 ;  /* 0x0000000142447824 */ /* 0x000fe200078e023d */
[----:B------:R4:W-:Y:S03]  /*14b0*/  STS [R51+0x2000], R66 ;  /* 0x0020004233007388 */ /* 0x0009e60000000800 */
[----:B------:R-:W-:Y:S01]  /*14c0*/  IMAD.IADD R70, R68, 0x1, R63 ;  /* 0x0000000144467824 */ /* 0x000fe200078e023f */
[----:B------:R4:W-:Y:S03]  /*14d0*/  STS [R51+0x2400], R68 ;  /* 0x0024004433007388 */ /* 0x0009e60000000800 */
[----:B0-----:R-:W-:Y:S01]  /*14e0*/  IMAD.IADD R58, R70, 0x1, R65 ;  /* 0x00000001463a7824 */ /* 0x001fe200078e0241 */
[----:B------:R4:W-:Y:S03]  /*14f0*/  STS [R51+0x2800], R70 ;  /* 0x0028004633007388 */ /* 0x0009e60000000800 */
[----:B---3--:R-:W-:Y:S01]  /*1500*/  IMAD.IADD R0, R58, 0x1, R55 ;  /* 0x000000013a007824 */ /* 0x008fe200078e0237 */
[----:B------:R4:W-:Y:S06]  /*1510*/  STS [R51+0x2c00], R58 ;  /* 0x002c003a33007388 */ /* 0x0009ec0000000800 */
.L_x_1135:
[----:B------:R-:W-:Y:S05]  /*1520*/  BSYNC.RECONVERGENT B0 ;  /* 0x0000000000007941 */ /* 0x000fea0003800200 */
.L_x_1134:
[----:B------:R-:W-:Y:S01]  /*1530*/  ISETP.NE.AND P0, PT, R0, 0x1980, PT ;  /* 0x000019800000780c */ /* 0x000fe20003f05270 */
[----:B---3--:R-:W-:Y:S01]  /*1540*/  IMAD R5, R42, 0x100, R3 ;  /* 0x000001002a057824 */ /* 0x008fe200078e0203 */
[----:B------:R-:W-:Y:S01]  /*1550*/  @!P2 LOP3.LUT R53, R0, 0x40000000, RZ, 0xfc, !PT ;  /* 0x400000000035a812 */ /* 0x000fe200078efcff */
[----:B------:R-:W-:Y:S01]  /*1560*/  IMAD R41, R41, 0x11, RZ ;  /* 0x0000001129297824 */ /* 0x000fe200078e02ff */
[----:B------:R-:W-:Y:S01]  /*1570*/  ISETP.LT.U32.AND P0, PT, R3, 0x100, !P0 ;  /* 0x000001000300780c */ /* 0x000fe20004701070 */
[----:B0-----:R-:W-:-:S03]  /*1580*/  IMAD.WIDE R14, R5, 0x4, R14 ;  /* 0x00000004050e7825 */ /* 0x001fc600078e020e */
[----:B------:R-:W-:Y:S01]  /*1590*/  LOP3.LUT R57, R41, R4, RZ, 0xfc, !PT ;  /* 0x0000000429397212 */ /* 0x000fe200078efcff */
[----:B----4-:R-:W-:Y:S01]  /*15a0*/  IMAD R54, R42, 0x1980, RZ ;  /* 0x000019802a367824 */ /* 0x010fe200078e02ff */
[----:B------:R0:W-:Y:S07]  /*15b0*/  @!P2 STG.E.STRONG.SYS desc[UR6][R14.64], R53 ;  /* 0x000000350e00a986 */ /* 0x0001ee000c115906 */
[----:B------:R-:W-:Y:S06]  /*15c0*/  BAR.RED.OR.DEFER_BLOCKING 0x0, P0 ;  /* 0x0000000000007b1d */ /* 0x000fec0000014800 */
[----:B------:R-:W1:Y:S01]  /*15d0*/  B2R.RESULT RZ, P0 ;  /* 0x0000000000ff731c */ /* 0x000e620000004000 */
[----:B------:R-:W-:-:S04]  /*15e0*/  IADD3 R4, P1, PT, R54, R57, RZ ;  /* 0x0000003936047210 */ /* 0x000fc80007f3e0ff */
[----:B------:R-:W-:Y:S01]  /*15f0*/  LEA.HI.X.SX32 R55, R54, RZ, 0x1, P1 ;  /* 0x000000ff36377211 */ /* 0x000fe200008f0eff */
[----:B------:R-:W-:-:S03]  /*1600*/  IMAD.SHL.U32 R5, R4, 0x4, RZ ;  /* 0x0000000404057824 */ /* 0x000fc600078e00ff */
[----:B------:R-:W-:Y:S01]  /*1610*/  SHF.L.U64.HI R4, R4, 0x2, R55 ;  /* 0x0000000204047819 */ /* 0x000fe20000010237 */
[----:B01----:R-:W-:Y:S06]  /*1620*/  @!P0 BRA `(.L_x_1136) ;  /* 0x0000001000b48947 */ /* 0x003fec0003800000 */
[----:B------:R-:W0:Y:S01]  /*1630*/  LDCU.64 UR8, c[0x0][0x3b8] ;  /* 0x00007700ff0877ac */ /* 0x000e220008000a00 */
[----:B------:R-:W-:Y:S01]  /*1640*/  BSSY B1, `(.L_x_1137) ;  /* 0x0000032000017945 */ /* 0x000fe20003800000 */
[----:B------:R-:W-:Y:S01]  /*1650*/  IMAD R13, R3, 0x8, R7 ;  /* 0x00000008030d7824 */ /* 0x000fe200078e0207 */
[----:B0-----:R-:W-:-:S04]  /*1660*/  IADD3 R8, P0, PT, R5, UR8, RZ ;  /* 0x0000000805087c10 */ /* 0x001fc8000ff1e0ff */
[----:B------:R-:W-:Y:S01]  /*1670*/  IADD3.X R9, PT, PT, R4, UR9, RZ, P0, !PT ;  /* 0x0000000904097c10 */ /* 0x000fe200087fe4ff */
[----:B------:R-:W-:Y:S08]  /*1680*/  @P2 BRA `(.L_x_1138) ;  /* 0x0000000000b42947 */ /* 0x000ff00003800000 */
[----:B------:R-:W0:Y:S02]  /*1690*/  LDCU.64 UR8, c[0x0][0x398] ;  /* 0x00007300ff0877ac */ /* 0x000e240008000a00 */
[----:B0-----:R-:W-:-:S04]  /*16a0*/  LEA R10, P0, R3, UR8, 0x3 ;  /* 0x00000008030a7c11 */ /* 0x001fc8000f8018ff */
[----:B------:R-:W-:-:S05]  /*16b0*/  LEA.HI.X R11, R3, UR9, RZ, 0x3, P0 ;  /* 0x00000009030b7c11 */ /* 0x000fca00080f1cff */
[----:B------:R-:W2:Y:S01]  /*16c0*/  LDG.E.64 R4, desc[UR6][R10.64] ;  /* 0x000000060a047981 */ /* 0x000ea2000c1e1b00 */
[----:B------:R-:W-:-:S04]  /*16d0*/  ISETP.GT.U32.AND P0, PT, R3, R49, PT ;  /* 0x000000310300720c */ /* 0x000fc80003f04070 */
[----:B------:R-:W-:-:S04]  /*16e0*/  SEL R17, RZ, 0x1980, !P0 ;  /* 0x00001980ff117807 */ /* 0x000fc80004000000 */
[----:B--2---:R-:W-:Y:S01]  /*16f0*/  IADD3 R4, P0, PT, R4, -R17, RZ ;  /* 0x8000001104047210 */ /* 0x004fe20007f1e0ff */
[----:B------:R-:W-:-:S03]  /*1700*/  IMAD.MOV.U32 R17, RZ, RZ, R0 ;  /* 0x000000ffff117224 */ /* 0x000fc600078e0000 */
[----:B------:R-:W-:Y:S02]  /*1710*/  IADD3.X R5, PT, PT, R5, -0x1, RZ, P0, !PT ;  /* 0xffffffff05057810 */ /* 0x000fe400007fe4ff */
[----:B------:R-:W-:-:S03]  /*1720*/  ISETP.GE.AND P0, PT, R42, 0x1, PT ;  /* 0x000000012a00780c */ /* 0x000fc60003f06270 */
[----:B------:R0:W-:Y:S10]  /*1730*/  STS.64 [R13+0x6600], R4 ;  /* 0x006600040d007388 */ /* 0x0001f40000000a00 */
[----:B------:R-:W-:Y:S05]  /*1740*/  @!P0 BRA `(.L_x_1139) ;  /* 0x00000000006c8947 */ /* 0x000fea0003800000 */
[----:B------:R-:W-:Y:S01]  /*1750*/  BSSY B0, `(.L_x_1140) ;  /* 0x0000019000007945 */ /* 0x000fe20003800000 */
[----:B------:R-:W-:Y:S02]  /*1760*/  IMAD.MOV.U32 R6, RZ, RZ, -0x1 ;  /* 0xffffffffff067424 */ /* 0x000fe400078e00ff */
[----:B------:R-:W-:Y:S02]  /*1770*/  IMAD.MOV.U32 R10, RZ, RZ, R42 ;  /* 0x000000ffff0a7224 */ /* 0x000fe400078e002a */
[----:B------:R-:W-:-:S07]  /*1780*/  IMAD.MOV.U32 R17, RZ, RZ, R0 ;  /* 0x000000ffff117224 */ /* 0x000fce00078e0000 */
.L_x_1144:
[----:B0-----:R-:W0:Y:S01]  /*1790*/  LDC.64 R4, c[0x0][0x380] ;  /* 0x0000e000ff047b82 */ /* 0x001e220000000a00 */
[----:B------:R-:W-:Y:S01]  /*17a0*/  VIADD R19, R10, 0xffffffff ;  /* 0xffffffff0a137836 */ /* 0x000fe20000000000 */
[----:B------:R-:W-:Y:S03]  /*17b0*/  BSSY B2, `(.L_x_1141) ;  /* 0x0000008000027945 */ /* 0x000fe60003800000 */
[----:B------:R-:W-:-:S04]  /*17c0*/  IMAD R11, R19, 0x100, R3 ;  /* 0x00000100130b7824 */ /* 0x000fc800078e0203 */
[----:B0-----:R-:W-:-:S07]  /*17d0*/  IMAD.WIDE R4, R11, 0x4, R4 ;  /* 0x000000040b047825 */ /* 0x001fce00078e0204 */
.L_x_1142:
[----:B------:R-:W-:Y:S05]  /*17e0*/  YIELD ;  /* 0x0000000000007946 */ /* 0x000fea0003800000 */
[----:B------:R0:W-:Y:S06]  /*17f0*/  MEMBAR.SC.CTA ;  /* 0x0000000000007992 */ /* 0x0001ec0000000000 */
[----:B0-----:R-:W2:Y:S02]  /*1800*/  LDG.E.STRONG.SYS R11, desc[UR6][R4.64] ;  /* 0x00000006040b7981 */ /* 0x001ea4000c1f5900 */
[----:B--2---:R-:W-:-:S13]  /*1810*/  ISETP.NE.AND P0, PT, R11, RZ, PT ;  /* 0x000000ff0b00720c */ /* 0x004fda0003f05270 */
[----:B------:R-:W-:Y:S05]  /*1820*/  @!P0 BRA `(.L_x_1142) ;  /* 0xfffffffc00ec8947 */ /* 0x000fea000383ffff */
[----:B------:R-:W-:Y:S05]  /*1830*/  BSYNC B2 ;  /* 0x0000000000027941 */ /* 0x000fea0003800000 */
.L_x_1141:
[----:B------:R-:W-:Y:S01]  /*1840*/  BSSY.RECONVERGENT B2, `(.L_x_1143) ;  /* 0x0000006000027945 */ /* 0x000fe20003800200 */
[C---:B------:R-:W-:Y:S02]  /*1850*/  ISETP.GT.AND P0, PT, R11.reuse, -0x1, PT ;  /* 0xffffffff0b00780c */ /* 0x040fe40003f04270 */
[----:B------:R-:W-:Y:S01]  /*1860*/  LOP3.LUT R4, R11, 0x3fffffff, RZ, 0xc0, !PT ;  /* 0x3fffffff0b047812 */ /* 0x000fe200078ec0ff */
[----:B------:R-:W-:Y:S05]  /*1870*/  WARPSYNC.EXCLUSIVE R6 ;  /* 0x0000000006007348 */ /* 0x000fea0003a00000 */
[----:B------:R-:W-:-:S05]  /*1880*/  IMAD.IADD R17, R4, 0x1, R17 ;  /* 0x0000000104117824 */ /* 0x000fca00078e0211 */
[----:B------:R-:W-:-:S07]  /*1890*/  VOTE.ANY R6, PT, P0 ;  /* 0x0000000000067806 */ /* 0x000fce00000e0100 */
[----:B------:R-:W-:Y:S05]  /*18a0*/  BSYNC.RECONVERGENT B2 ;  /* 0x0000000000027941 */ /* 0x000fea0003800200 */
.L_x_1143:
[----:B------:R-:W-:Y:S01]  /*18b0*/  ISETP.GT.U32.AND P1, PT, R10, 0x1, PT ;  /* 0x000000010a00780c */ /* 0x000fe20003f24070 */
[----:B------:R-:W-:-:S12]  /*18c0*/  IMAD.MOV.U32 R10, RZ, RZ, R19 ;  /* 0x000000ffff0a7224 */ /* 0x000fd800078e0013 */
[----:B------:R-:W-:Y:S05]  /*18d0*/  @P0 BRA P1, `(.L_x_1144) ;  /* 0xfffffffc00ac0947 */ /* 0x000fea000083ffff */
[----:B------:R-:W-:Y:S05]  /*18e0*/  BSYNC B0 ;  /* 0x0000000000007941 */ /* 0x000fea0003800000 */
.L_x_1140:
[----:B------:R1:W2:Y:S02]  /*18f0*/  LDS.64 R4, [R13+0x6600] ;  /* 0x006600000d047984 */ /* 0x0002a40000000a00 */
.L_x_1139:
[C---:B------:R-:W-:Y:S01]  /*1900*/  IMAD.IADD R19, R17.reuse, 0x1, -R0 ;  /* 0x0000000111137824 */ /* 0x040fe200078e0a00 */
[----:B------:R-:W-:-:S04]  /*1910*/  LOP3.LUT R11, R17, 0x80000000, RZ, 0xfc, !PT ;  /* 0x80000000110b7812 */ /* 0x000fc800078efcff */
[C---:B0-2---:R-:W-:Y:S01]  /*1920*/  IADD3 R4, P0, PT, R19.reuse, R4, RZ ;  /* 0x0000000413047210 */ /* 0x045fe20007f1e0ff */
[----:B------:R0:W-:Y:S03]  /*1930*/  STG.E.STRONG.SYS desc[UR6][R14.64], R11 ;  /* 0x0000000b0e007986 */ /* 0x0001e6000c115906 */
[----:B------:R-:W-:-:S05]  /*1940*/  LEA.HI.X.SX32 R5, R19, R5, 0x1, P0 ;  /* 0x0000000513057211 */ /* 0x000fca00000f0eff */
[----:B------:R0:W-:Y:S04]  /*1950*/  STS.64 [R13+0x6600], R4 ;  /* 0x006600040d007388 */ /* 0x0001e80000000a00 */
.L_x_1138:
[----:B------:R-:W-:Y:S05]  /*1960*/  BSYNC B1 ;  /* 0x0000000000017941 */ /* 0x000fea0003800000 */
.L_x_1137:
[----:B0-----:R-:W0:Y:S01]  /*1970*/  LDC R5, c[0x0][0x3c0] ;  /* 0x0000f000ff057b82 */ /* 0x001e220000000800 */
[----:B------:R-:W-:-:S07]  /*1980*/  IMAD R4, R49, 0x8, R7 ;  /* 0x0000000831047824 */ /* 0x000fce00078e0207 */
[----:B------:R-:W2:Y:S01]  /*1990*/  LDC.64 R16, c[0x0][0x390] ;  /* 0x0000e400ff107b82 */ /* 0x000ea20000000a00 */
[----:B0-----:R-:W-:Y:S02]  /*19a0*/  ISETP.GE.AND P0, PT, R47, R5, PT ;  /* 0x000000052f00720c */ /* 0x001fe40003f06270 */
[----:B--2---:R-:W-:-:S04]  /*19b0*/  ISETP.EQ.U32.AND P1, PT, R16, RZ, PT ;  /* 0x000000ff1000720c */ /* 0x004fc80003f22070 */
[----:B------:R-:W-:-:S04]  /*19c0*/  ISETP.EQ.OR.EX P0, PT, R17, RZ, !P0, P1 ;  /* 0x000000ff1100720c */ /* 0x000fc80004702710 */
[----:B------:R-:W-:-:S13]  /*19d0*/  ISETP.GT.U32.OR P0, PT, R3, 0xff, P0 ;  /* 0x000000ff0300780c */ /* 0x000fda0000704470 */
[----:B------:R-:W-:Y:S05]  /*19e0*/  @P0 BRA `(.L_x_1145) ;  /* 0x0000000000240947 */ /* 0x000fea0003800000 */
[----:B------:R-:W0:Y:S01]  /*19f0*/  LDS.64 R10, [R13+0x6600] ;  /* 0x006600000d0a7984 */ /* 0x000e220000000a00 */
[C---:B------:R-:W-:Y:S02]  /*1a00*/  ISETP.GT.U32.AND P0, PT, R3.reuse, R49, PT ;  /* 0x000000310300720c */ /* 0x040fe40003f04070 */
[C---:B------:R-:W-:Y:S02]  /*1a10*/  LEA R6, P2, R3.reuse, R16, 0x3 ;  /* 0x0000001003067211 */ /* 0x040fe400078418ff */
[----:B------:R-:W-:Y:S02]  /*1a20*/  SEL R7, RZ, 0x1980, !P0 ;  /* 0x00001980ff077807 */ /* 0x000fe40004000000 */
[--C-:B------:R-:W-:Y:S02]  /*1a30*/  SHF.R.S32.HI R15, RZ, 0x1f, R0.reuse ;  /* 0x0000001fff0f7819 */ /* 0x100fe40000011400 */
[----:B0-----:R-:W-:Y:S02]  /*1a40*/  IADD3 R2, P0, P1, R10, R7, R0 ;  /* 0x000000070a027210 */ /* 0x001fe4000791e000 */
[----:B------:R-:W-:-:S02]  /*1a50*/  LEA.HI.X R7, R3, R17, RZ, 0x3, P2 ;  /* 0x0000001103077211 */ /* 0x000fc400010f1cff */
[----:B------:R-:W-:-:S05]  /*1a60*/  IADD3.X R3, PT, PT, R11, RZ, R15, P0, P1 ;  /* 0x000000ff0b037210 */ /* 0x000fca00007e240f */
[----:B------:R0:W-:Y:S04]  /*1a70*/  STG.E.64 desc[UR6][R6.64], R2 ;  /* 0x0000000206007986 */ /* 0x0001e8000c101b06 */
.L_x_1145:
[----:B------:R-:W-:Y:S05]  /*1a80*/  WARPSYNC.ALL ;  /* 0x0000000000007948 */ /* 0x000fea0003800000 */
[----:B------:R-:W-:Y:S01]  /*1a90*/  BAR.SYNC.DEFER_BLOCKING 0x0 ;  /* 0x0000000000007b1d */ /* 0x000fe20000010000 */
[----:B------:R-:W-:-:S05]  /*1aa0*/  ISETP.GT.AND P0, PT, R47, R5, PT ;  /* 0x000000052f00720c */ /* 0x000fca0003f04270 */
[----:B0-----:R0:W2:Y:S08]  /*1ab0*/  LDS.64 R2, [R4+0x6600] ;  /* 0x0066000004027984 */ /* 0x0010b00000000a00 */
[----:B0-----:R-:W-:Y:S05]  /*1ac0*/  @P0 BRA `(.L_x_1146) ;  /* 0x00000000005c0947 */ /* 0x001fea0003800000 */
[----:B------:R-:W0:Y:S01]  /*1ad0*/  LDCU.64 UR4, c[0x0][0x3a0] ;  /* 0x00007400ff0477ac */ /* 0x000e220008000a00 */
[----:B--2---:R-:W-:-:S05]  /*1ae0*/  IADD3 R0, P1, PT, R57, R2, RZ ;  /* 0x0000000239007210 */ /* 0x004fca0007f3e0ff */
[----:B------:R-:W-:Y:S01]  /*1af0*/  IMAD.X R7, RZ, RZ, R3, P1 ;  /* 0x000000ffff077224 */ /* 0x000fe200008e0603 */
[----:B0-----:R-:W-:-:S04]  /*1b00*/  LEA R2, P1, R0, UR4, 0x2 ;  /* 0x0000000400027c11 */ /* 0x001fc8000f8210ff */
[----:B------:R-:W-:-:S05]  /*1b10*/  LEA.HI.X R3, R0, UR5, R7, 0x2, P1 ;  /* 0x0000000500037c11 */ /* 0x000fca00088f1407 */
        /* <DEDUP_REMOVED lines=17> */
[----:B------:R-:W-:Y:S05]  /*1c30*/  BRA `(.L_x_1147) ;  /* 0x0000000000e07947 */ /* 0x000fea0003800000 */
.L_x_1146:
[----:B------:R-:W0:Y:S01]  /*1c40*/  LDCU.64 UR4, c[0x0][0x3a0] ;  /* 0x00007400ff0477ac */ /* 0x000e220008000a00 */
[----:B------:R-:W-:Y:S01]  /*1c50*/  IMAD R4, R42, -0x1980, R5 ;  /* 0xffffe6802a047824 */ /* 0x000fe200078e0205 */
[C---:B--2---:R-:W-:Y:S01]  /*1c60*/  IADD3 R0, P1, PT, R57.reuse, R2, RZ ;  /* 0x0000000239007210 */ /* 0x044fe20007f3e0ff */
[C---:B------:R-:W-:Y:S02]  /*1c70*/  VIADD R11, R57.reuse, 0x20 ;  /* 0x00000020390b7836 */ /* 0x040fe40000000000 */
[C---:B-1----:R-:W-:Y:S01]  /*1c80*/  VIADD R13, R57.reuse, 0x40 ;  /* 0x00000040390d7836 */ /* 0x042fe20000000000 */
[-C--:B------:R-:W-:Y:S01]  /*1c90*/  ISETP.GE.AND P5, PT, R57, R4.reuse, PT ;  /* 0x000000043900720c */ /* 0x080fe20003fa6270 */
[----:B------:R-:W-:Y:S01]  /*1ca0*/  IMAD.X R7, RZ, RZ, R3, P1 ;  /* 0x000000ffff077224 */ /* 0x000fe200008e0603 */
[-C--:B------:R-:W-:Y:S01]  /*1cb0*/  ISETP.GE.AND P4, PT, R11, R4.reuse, PT ;  /* 0x000000040b00720c */ /* 0x080fe20003f86270 */
[----:B------:R-:W-:Y:S01]  /*1cc0*/  VIADD R11, R57, 0x60 ;  /* 0x00000060390b7836 */ /* 0x000fe20000000000 */
[----:B------:R-:W-:Y:S01]  /*1cd0*/  ISETP.GE.AND P3, PT, R13, R4, PT ;  /* 0x000000040d00720c */ /* 0x000fe20003f66270 */
[----:B------:R-:W-:-:S02]  /*1ce0*/  VIADD R13, R57, 0x80 ;  /* 0x00000080390d7836 */ /* 0x000fc40000000000 */
[----:B------:R-:W-:Y:S01]  /*1cf0*/  VIADD R15, R57, 0xa0 ;  /* 0x000000a0390f7836 */ /* 0x000fe20000000000 */
[-C--:B------:R-:W-:Y:S01]  /*1d00*/  ISETP.GE.AND P2, PT, R11, R4.reuse, PT ;  /* 0x000000040b00720c */ /* 0x080fe20003f46270 */
[----:B------:R-:W-:Y:S01]  /*1d10*/  VIADD R11, R57, 0xc0 ;  /* 0x000000c0390b7836 */ /* 0x000fe20000000000 */
[C---:B0-----:R-:W-:Y:S02]  /*1d20*/  LEA R2, P1, R0.reuse, UR4, 0x2 ;  /* 0x0000000400027c11 */ /* 0x041fe4000f8210ff */
[-C--:B------:R-:W-:Y:S02]  /*1d30*/  ISETP.GE.AND P6, PT, R15, R4.reuse, PT ;  /* 0x000000040f00720c */ /* 0x080fe40003fc6270 */
[----:B------:R-:W-:Y:S02]  /*1d40*/  LEA.HI.X R3, R0, UR5, R7, 0x2, P1 ;  /* 0x0000000500037c11 */ /* 0x000fe400088f1407 */
[----:B------:R-:W-:Y:S01]  /*1d50*/  ISETP.GE.AND P1, PT, R13, R4, PT ;  /* 0x000000040d00720c */ /* 0x000fe20003f26270 */
[----:B------:R-:W-:-:S02]  /*1d60*/  VIADD R13, R57, 0xe0 ;  /* 0x000000e0390d7836 */ /* 0x000fc40000000000 */
[----:B------:R0:W-:Y:S01]  /*1d70*/  @!P5 STG.E desc[UR6][R2.64], R28 ;  /* 0x0000001c0200d986 */ /* 0x0001e2000c101906 */
[-C--:B------:R-:W-:Y:S01]  /*1d80*/  ISETP.GE.AND P5, PT, R11, R4.reuse, PT ;  /* 0x000000040b00720c */ /* 0x080fe20003fa6270 */
[----:B------:R-:W-:Y:S02]  /*1d90*/  VIADD R11, R57, 0x100 ;  /* 0x00000100390b7836 */ /* 0x000fe40000000000 */
[----:B------:R0:W-:Y:S01]  /*1da0*/  @!P4 STG.E desc[UR6][R2.64+0x80], R29 ;  /* 0x0000801d0200c986 */ /* 0x0001e2000c101906 */
[-C--:B------:R-:W-:Y:S01]  /*1db0*/  ISETP.GE.AND P4, PT, R13, R4.reuse, PT ;  /* 0x000000040d00720c */ /* 0x080fe20003f86270 */
[----:B------:R-:W-:Y:S02]  /*1dc0*/  VIADD R13, R57, 0x120 ;  /* 0x00000120390d7836 */ /* 0x000fe40000000000 */
[----:B------:R0:W-:Y:S01]  /*1dd0*/  @!P3 STG.E desc[UR6][R2.64+0x100], R30 ;  /* 0x0001001e0200b986 */ /* 0x0001e2000c101906 */
        /* <DEDUP_REMOVED lines=21> */
[----:B------:R-:W-:-:S03]  /*1f30*/  ISETP.GE.AND P2, PT, R13, R4, PT ;  /* 0x000000040d00720c */ /* 0x000fc60003f46270 */
[----:B------:R0:W-:Y:S01]  /*1f40*/  @!P1 STG.E desc[UR6][R2.64+0x500], R38 ;  /* 0x0005002602009986 */ /* 0x0001e2000c101906 */
[----:B------:R-:W-:-:S03]  /*1f50*/  ISETP.GE.AND P1, PT, R11, R4, PT ;  /* 0x000000040b00720c */ /* 0x000fc60003f26270 */
[----:B------:R0:W-:Y:S04]  /*1f60*/  @!P6 STG.E desc[UR6][R2.64+0x580], R39 ;  /* 0x000580270200e986 */ /* 0x0001e8000c101906 */
[----:B------:R0:W-:Y:S04]  /*1f70*/  @!P5 STG.E desc[UR6][R2.64+0x600], R40 ;  /* 0x000600280200d986 */ /* 0x0001e8000c101906 */
[----:B------:R0:W-:Y:S04]  /*1f80*/  @!P4 STG.E desc[UR6][R2.64+0x680], R43 ;  /* 0x0006802b0200c986 */ /* 0x0001e8000c101906 */
[----:B------:R0:W-:Y:S04]  /*1f90*/  @!P3 STG.E desc[UR6][R2.64+0x700], R44 ;  /* 0x0007002c0200b986 */ /* 0x0001e8000c101906 */
[----:B------:R0:W-:Y:S04]  /*1fa0*/  @!P2 STG.E desc[UR6][R2.64+0x780], R45 ;  /* 0x0007802d0200a986 */ /* 0x0001e8000c101906 */
[----:B------:R0:W-:Y:S02]  /*1fb0*/  @!P1 STG.E desc[UR6][R2.64+0x800], R46 ;  /* 0x0008002e02009986 */ /* 0x0001e4000c101906 */
.L_x_1147:
[----:B------:R-:W-:Y:S05]  /*1fc0*/  @P0 BRA `(.L_x_1148) ;  /* 0x0000000000480947 */ /* 0x000fea0003800000 */
[----:B------:R3:W5:Y:S04]  /*1fd0*/  LDG.E R11, desc[UR6][R8.64] ;  /* 0x00000006080b7981 */ /* 0x000768000c1e1900 */
[----:B-1----:R3:W5:Y:S04]  /*1fe0*/  LDG.E R13, desc[UR6][R8.64+0x80] ;  /* 0x00008006080d7981 */ /* 0x002768000c1e1900 */
[----:B------:R3:W5:Y:S04]  /*1ff0*/  LDG.E R15, desc[UR6][R8.64+0x100] ;  /* 0x00010006080f7981 */ /* 0x000768000c1e1900 */
[----:B------:R3:W5:Y:S04]  /*2000*/  LDG.E R17, desc[UR6][R8.64+0x180] ;  /* 0x0001800608117981 */ /* 0x000768000c1e1900 */
[----:B------:R3:W5:Y:S04]  /*2010*/  LDG.E R19, desc[UR6][R8.64+0x200] ;  /* 0x0002000608137981 */ /* 0x000768000c1e1900 */
[----:B------:R3:W5:Y:S04]  /*2020*/  LDG.E R21, desc[UR6][R8.64+0x280] ;  /* 0x0002800608157981 */ /* 0x000768000c1e1900 */
[----:B------:R3:W5:Y:S04]  /*2030*/  LDG.E R23, desc[UR6][R8.64+0x300] ;  /* 0x0003000608177981 */ /* 0x000768000c1e1900 */
[----:B------:R3:W5:Y:S04]  /*2040*/  LDG.E R25, desc[UR6][R8.64+0x380] ;  /* 0x0003800608197981 */ /* 0x000768000c1e1900 */
[----:B------:R3:W5:Y:S04]  /*2050*/  LDG.E R27, desc[UR6][R8.64+0x400] ;  /* 0x00040006081b7981 */ /* 0x000768000c1e1900 */
[----:B0-2---:R3:W5:Y:S04]  /*2060*/  LDG.E R29, desc[UR6][R8.64+0x480] ;  /* 0x00048006081d7981 */ /* 0x005768000c1e1900 */
        /* <DEDUP_REMOVED lines=8> */
.L_x_1148:
[----:B------:R-:W-:Y:S02]  /*20f0*/  IMAD.IADD R54, R5, 0x1, -R54 ;  /* 0x0000000105367824 */ /* 0x000fe400078e0a36 */
[C---:B0-2---:R-:W-:Y:S02]  /*2100*/  VIADD R3, R57.reuse, 0x20 ;  /* 0x0000002039037836 */ /* 0x045fe40000000000 */
[C---:B------:R-:W-:Y:S01]  /*2110*/  VIADD R45, R57.reuse, 0x40 ;  /* 0x00000040392d7836 */ /* 0x040fe20000000000 */
[CC--:B------:R-:W-:Y:S01]  /*2120*/  ISETP.GE.AND P5, PT, R57.reuse, R54.reuse, PT ;  /* 0x000000363900720c */ /* 0x0c0fe20003fa6270 */
[----:B------:R-:W-:Y:S01]  /*2130*/  VIADD R47, R57, 0x80 ;  /* 0x00000080392f7836 */ /* 0x000fe20000000000 */
[-C--:B------:R-:W-:Y:S01]  /*2140*/  ISETP.GE.AND P4, PT, R3, R54.reuse, PT ;  /* 0x000000360300720c */ /* 0x080fe20003f86270 */
[----:B------:R-:W-:Y:S01]  /*2150*/  VIADD R3, R57, 0x60 ;  /* 0x0000006039037836 */ /* 0x000fe20000000000 */
[-C--:B------:R-:W-:Y:S01]  /*2160*/  ISETP.GE.AND P3, PT, R45, R54.reuse, PT ;  /* 0x000000362d00720c */ /* 0x080fe20003f66270 */
[----:B------:R-:W-:Y:S01]  /*2170*/  VIADD R45, R57, 0xa0 ;  /* 0x000000a0392d7836 */ /* 0x000fe20000000000 */
[----:B------:R-:W-:-:S02]  /*2180*/  ISETP.GE.AND P1, PT, R47, R54, PT ;  /* 0x000000362f00720c */ /* 0x000fc40003f26270 */
[-C--:B------:R-:W-:Y:S01]  /*2190*/  ISETP.GE.AND P2, PT, R3, R54.reuse, PT ;  /* 0x000000360300720c */ /* 0x080fe20003f46270 */
[----:B------:R-:W-:Y:S01]  /*21a0*/  VIADD R3, R57, 0xc0 ;  /* 0x000000c039037836 */ /* 0x000fe20000000000 */
[-C--:B------:R-:W-:Y:S01]  /*21b0*/  ISETP.GE.AND P6, PT, R45, R54.reuse, PT ;  /* 0x000000362d00720c */ /* 0x080fe20003fc6270 */
[----:B------:R-:W-:Y:S02]  /*21c0*/  VIADD R45, R57, 0xe0 ;  /* 0x000000e0392d7836 */ /* 0x000fe40000000000 */
[----:B------:R0:W5:Y:S01]  /*21d0*/  @!P5 LDG.E R11, desc[UR6][R8.64] ;  /* 0x00000006080bd981 */ /* 0x000162000c1e1900 */
[-C--:B------:R-:W-:Y:S01]  /*21e0*/  ISETP.GE.AND P5, PT, R3, R54.reuse, PT ;  /* 0x000000360300720c */ /* 0x080fe20003fa6270 */
[----:B------:R-:W-:Y:S02]  /*21f0*/  VIADD R3, R57, 0x100 ;  /* 0x0000010039037836 */ /* 0x000fe40000000000 */
[----:B-1----:R0:W5:Y:S01]  /*2200*/  @!P4 LDG.E R13, desc[UR6][R8.64+0x80] ;  /* 0x00008006080dc981 */ /* 0x002162000c1e1900 */
[----:B------:R-:W-:Y:S01]  /*2210*/  ISETP.GE.AND P4, PT, R45, R54, PT ;  /* 0x000000362d00720c */ /* 0x000fe20003f86270 */
[----:B------:R-:W-:-:S02]  /*2220*/  VIADD R45, R57, 0x120 ;  /* 0x00000120392d7836 */ /* 0x000fc40000000000 */
[----:B------:R0:W5:Y:S01]  /*2230*/  @!P3 LDG.E R15, desc[UR6][R8.64+0x100] ;  /* 0x00010006080fb981 */ /* 0x000162000c1e1900 */
[-C--:B------:R-:W-:Y:S01]  /*2240*/  ISETP.GE.AND P3, PT, R3, R54.reuse, PT ;  /* 0x000000360300720c */ /* 0x080fe20003f66270 */
[----:B------:R-:W-:Y:S02]  /*2250*/  VIADD R3, R57, 0x140 ;  /* 0x0000014039037836 */ /* 0x000fe40000000000 */
[----:B------:R0:W5:Y:S01]  /*2260*/  @!P2 LDG.E R17, desc[UR6][R8.64+0x180] ;  /* 0x000180060811a981 */ /* 0x000162000c1e1900 */
[-C--:B------:R-:W-:Y:S01]  /*2270*/  ISETP.GE.AND P2, PT, R45, R54.reuse, PT ;  /* 0x000000362d00720c */ /* 0x080fe20003f46270 */
[----:B------:R-:W-:Y:S02]  /*2280*/  VIADD R45, R57, 0x160 ;  /* 0x00000160392d7836 */ /* 0x000fe40000000000 */
[----:B------:R0:W5:Y:S01]  /*2290*/  @!P1 LDG.E R19, desc[UR6][R8.64+0x200] ;  /* 0x0002000608139981 */ /* 0x000162000c1e1900 */
        /* <DEDUP_REMOVED lines=15> */
[----:B------:R-:W-:-:S03]  /*2390*/  ISETP.GE.AND P2, PT, R45, R54, PT ;  /* 0x000000362d00720c */ /* 0x000fc60003f46270 */
[----:B------:R0:W5:Y:S01]  /*23a0*/  @!P1 LDG.E R31, desc[UR6][R8.64+0x500] ;  /* 0x00050006081f9981 */ /* 0x000162000c1e1900 */
[----:B------:R-:W-:-:S03]  /*23b0*/  ISETP.GE.AND P1, PT, R3, R54, PT ;  /* 0x000000360300720c */ /* 0x000fc60003f26270 */
[----:B------:R0:W5:Y:S04]  /*23c0*/  @!P6 LDG.E R33, desc[UR6][R8.64+0x580] ;  /* 0x000580060821e981 */ /* 0x000168000c1e1900 */
[----:B------:R0:W5:Y:S04]  /*23d0*/  @!P5 LDG.E R35, desc[UR6][R8.64+0x600] ;  /* 0x000600060823d981 */ /* 0x000168000c1e1900 */
[----:B------:R0:W5:Y:S04]  /*23e0*/  @!P4 LDG.E R37, desc[UR6][R8.64+0x680] ;  /* 0x000680060825c981 */ /* 0x000168000c1e1900 */
[----:B------:R0:W5:Y:S04]  /*23f0*/  @!P3 LDG.E R39, desc[UR6][R8.64+0x700] ;  /* 0x000700060827b981 */ /* 0x000168000c1e1900 */
[----:B------:R0:W5:Y:S04]  /*2400*/  @!P2 LDG.E R41, desc[UR6][R8.64+0x780] ;  /* 0x000780060829a981 */ /* 0x000168000c1e1900 */
[----:B------:R0:W5:Y:S02]  /*2410*/  @!P1 LDG.E R43, desc[UR6][R8.64+0x800] ;  /* 0x00080006082b9981 */ /* 0x000164000c1e1900 */
.L_x_1149:
[----:B------:R-:W-:Y:S05]  /*2420*/  @P0 BRA `(.L_x_1150) ;  /* 0x0000000000540947 */ /* 0x000fea0003800000 */
[----:B------:R-:W1:Y:S02]  /*2430*/  LDCU.64 UR4, c[0x0][0x3b0] ;  /* 0x00007600ff0477ac */ /* 0x000e640008000a00 */
[----:B-1----:R-:W-:-:S04]  /*2440*/  LEA R2, P0, R0, UR4, 0x2 ;  /* 0x0000000400027c11 */ /* 0x002fc8000f8010ff */
[----:B------:R-:W-:-:S05]  /*2450*/  LEA.HI.X R3, R0, UR5, R7, 0x2, P0 ;  /* 0x0000000500037c11 */ /* 0x000fca00080f1407 */
        /* <DEDUP_REMOVED lines=16> */
[----:B------:R-:W-:Y:S01]  /*2560*/  STG.E desc[UR6][R2.64+0x800], R43 ;  /* 0x0008002b02007986 */ /* 0x000fe2000c101906 */
[----:B------:R-:W-:Y:S05]  /*2570*/  EXIT ;  /* 0x000000000000794d */ /* 0x000fea0003800000 */
.L_x_1150:
[----:B------:R-:W1:Y:S01]  /*2580*/  LDCU.64 UR4, c[0x0][0x3b0] ;  /* 0x00007600ff0477ac */ /* 0x000e620008000a00 */
[----:B------:R-:W-:Y:S02]  /*2590*/  IMAD R42, R42, -0x1980, R5 ;  /* 0xffffe6802a2a7824 */ /* 0x000fe400078e0205 */
[C---:B------:R-:W-:Y:S02]  /*25a0*/  VIADD R5, R57.reuse, 0x40 ;  /* 0x0000004039057836 */ /* 0x040fe40000000000 */
[C---:B------:R-:W-:Y:S01]  /*25b0*/  VIADD R3, R57.reuse, 0x20 ;  /* 0x0000002039037836 */ /* 0x040fe20000000000 */
[CC--:B------:R-:W-:Y:S01]  /*25c0*/  ISETP.GE.AND P3, PT, R57.reuse, R42.reuse, PT ;  /* 0x0000002a3900720c */ /* 0x0c0fe20003f66270 */
[----:B0--3--:R-:W-:Y:S01]  /*25d0*/  VIADD R9, R57, 0x60 ;  /* 0x0000006039097836 */ /* 0x009fe20000000000 */
[-C--:B------:R-:W-:Y:S01]  /*25e0*/  ISETP.GE.AND P1, PT, R5, R42.reuse, PT ;  /* 0x0000002a0500720c */ /* 0x080fe20003f26270 */
[----:B------:R-:W-:Y:S01]  /*25f0*/  VIADD R5, R57, 0x80 ;  /* 0x0000008039057836 */ /* 0x000fe20000000000 */
[-C--:B------:R-:W-:Y:S01]  /*2600*/  ISETP.GE.AND P2, PT, R3, R42.reuse, PT ;  /* 0x0000002a0300720c */ /* 0x080fe20003f46270 */
[----:B------:R-:W-:Y:S01]  /*2610*/  VIADD R45, R57, 0xc0 ;  /* 0x000000c0392d7836 */ /* 0x000fe20000000000 */
[-C--:B------:R-:W-:Y:S01]  /*2620*/  ISETP.GE.AND P0, PT, R9, R42.reuse, PT ;  /* 0x0000002a0900720c */ /* 0x080fe20003f06270 */
[----:B------:R-:W-:Y:S01]  /*2630*/  VIADD R9, R57, 0xa0 ;  /* 0x000000a039097836 */ /* 0x000fe20000000000 */
[----:B------:R-:W-:Y:S01]  /*2640*/  ISETP.GE.AND P6, PT, R5, R42, PT ;  /* 0x0000002a0500720c */ /* 0x000fe20003fc6270 */
[----:B------:R-:W-:Y:S01]  /*2650*/  VIADD R5, R57, 0xe0 ;  /* 0x000000e039057836 */ /* 0x000fe20000000000 */
[----:B-1----:R-:W-:-:S02]  /*2660*/  LEA R2, P4, R0, UR4, 0x2 ;  /* 0x0000000400027c11 */ /* 0x002fc4000f8810ff */
[-C--:B------:R-:W-:Y:S02]  /*2670*/  ISETP.GE.AND P5, PT, R9, R42.reuse, PT ;  /* 0x0000002a0900720c */ /* 0x080fe40003fa6270 */
[----:B------:R-:W-:Y:S01]  /*2680*/  LEA.HI.X R3, R0, UR5, R7, 0x2, P4 ;  /* 0x0000000500037c11 */ /* 0x000fe2000a0f1407 */
[----:B------:R-:W-:Y:S01]  /*2690*/  VIADD R7, R57, 0x100 ;  /* 0x0000010039077836 */ /* 0x000fe20000000000 */
[----:B------:R-:W-:-:S03]  /*26a0*/  ISETP.GE.AND P4, PT, R45, R42, PT ;  /* 0x0000002a2d00720c */ /* 0x000fc60003f86270 */
[----:B-----5:R0:W-:Y:S01]  /*26b0*/  @!P3 STG.E desc[UR6][R2.64], R11 ;  /* 0x0000000b0200b986 */ /* 0x0201e2000c101906 */
        /* <DEDUP_REMOVED lines=19> */
[C---:B------:R-:W-:Y:S02]  /*27f0*/  VIADD R5, R57.reuse, 0x1e0 ;  /* 0x000001e039057836 */ /* 0x040fe40000000000 */
[----:B------:R-:W-:Y:S01]  /*2800*/  VIADD R57, R57, 0x200 ;  /* 0x0000020039397836 */ /* 0x000fe20000000000 */
[----:B------:R0:W-:Y:S01]  /*2810*/  @!P3 STG.E desc[UR6][R2.64+0x380], R25 ;  /* 0x000380190200b986 */ /* 0x0001e2000c101906 */
[----:B------:R-:W-:-:S03]  /*2820*/  ISETP.GE.AND P3, PT, R7, R42, PT ;  /* 0x0000002a0700720c */ /* 0x000fc60003f66270 */
        /* <DEDUP_REMOVED lines=9> */
[----:B------:R0:W-:Y:S01]  /*28c0*/  @!P2 STG.E desc[UR6][R2.64+0x780], R41 ;  /* 0x000780290200a986 */ /* 0x0001e2000c101906 */
[----:B------:R-:W-:Y:S05]  /*28d0*/  @P1 EXIT ;  /* 0x000000000000194d */ /* 0x000fea0003800000 */
[----:B------:R-:W-:Y:S01]  /*28e0*/  STG.E desc[UR6][R2.64+0x800], R43 ;  /* 0x0008002b02007986 */ /* 0x000fe2000c101906 */
[----:B------:R-:W-:Y:S05]  /*28f0*/  EXIT ;  /* 0x000000000000794d */ /* 0x000fea0003800000 */
.L_x_1136:
[----:B------:R-:W-:Y:S01]  /*2900*/  IMAD.MOV.U32 R2, RZ, RZ, RZ ;  /* 0x000000ffff027224 */ /* 0x000fe200078e00ff */
[C---:B------:R-:W-:Y:S01]  /*2910*/  ISETP.GT.U32.AND P0, PT, R3.reuse, 0x1f, PT ;  /* 0x0000001f0300780c */ /* 0x040fe20003f04070 */
[----:B------:R-:W-:Y:S05]  /*2920*/  WARPSYNC.ALL ;  /* 0x0000000000007948 */ /* 0x000fea0003800000 */
[----:B------:R-:W-:-:S04]  /*2930*/  IMAD.HI.U32 R14, R3, 0x15555556, R2 ;  /* 0x15555556030e7827 */ /* 0x000fc800078e0002 */
[----:B------:R-:W-:-:S05]  /*2940*/  IMAD R15, R14, 0x4, R7 ;  /* 0x000000040e0f7824 */ /* 0x000fca00078e0207 */
[----:B------:R0:W-:Y:S01]  /*2950*/  STS [R15+0x3410], R0 ;  /* 0x003410000f007388 */ /* 0x0001e20000000800 */
[----:B------:R-:W-:Y:S06]  /*2960*/  BAR.SYNC.DEFER_BLOCKING 0x0 ;  /* 0x0000000000007b1d */ /* 0x000fec0000010000 */
[----:B------:R-:W-:Y:S05]  /*2970*/  @P0 BRA `(.L_x_1151) ;  /* 0x0000000000dc0947 */ /* 0x000fea0003800000 */
[----:B------:R-:W-:Y:S01]  /*2980*/  IMAD R14, R3, 0x34, R7 ;  /* 0x00000034030e7824 */ /* 0x000fe200078e0207 */
[----:B------:R-:W-:-:S04]  /*2990*/  UMOV UR8, 0xffffffff ;  /* 0xffffffff00087882 */ /* 0x000fc80000000000 */
[----:B------:R-:W-:Y:S04]  /*29a0*/  LDS R28, [R14+0x3410] ;  /* 0x003410000e1c7984 */ /* 0x000fe80000000800 */
[----:B------:R-:W-:Y:S04]  /*29b0*/  LDS R29, [R14+0x3414] ;  /* 0x003414000e1d7984 */ /* 0x000fe80000000800 */
[----:B------:R-:W1:Y:S04]  /*29c0*/  LDS R30, [R14+0x3418] ;  /* 0x003418000e1e7984 */ /* 0x000e680000000800 */
[----:B------:R-:W-:Y:S04]  /*29d0*/  LDS R31, [R14+0x341c] ;  /* 0x00341c000e1f7984 */ /* 0x000fe80000000800 */
[----:B------:R-:W2:Y:S04]  /*29e0*/  LDS R32, [R14+0x3420] ;  /* 0x003420000e207984 */ /* 0x000ea80000000800 */
[----:B------:R-:W-:Y:S04]  /*29f0*/  LDS R33, [R14+0x3424] ;  /* 0x003424000e217984 */ /* 0x000fe80000000800 */
[----:B------:R-:W3:Y:S04]  /*2a00*/  LDS R34, [R14+0x3428] ;  /* 0x003428000e227984 */ /* 0x000ee80000000800 */
[----:B------:R-:W-:Y:S04]  /*2a10*/  LDS R35, [R14+0x342c] ;  /* 0x00342c000e237984 */ /* 0x000fe80000000800 */
[----:B------:R-:W4:Y:S04]  /*2a20*/  LDS R36, [R14+0x3430] ;  /* 0x003430000e247984 */ /* 0x000f280000000800 */
[----:B------:R-:W-:Y:S04]  /*2a30*/  LDS R37, [R14+0x3434] ;  /* 0x003434000e257984 */ /* 0x000fe80000000800 */
[----:B------:R-:W5:Y:S04]  /*2a40*/  LDS R38, [R14+0x3438] ;  /* 0x003438000e267984 */ /* 0x000f680000000800 */
[----:B------:R-:W0:Y:S01]  /*2a50*/  LDS R39, [R14+0x343c] ;  /* 0x00343c000e277984 */ /* 0x000e220000000800 */
[----:B-1----:R-:W-:-:S04]  /*2a60*/  IADD3 R40, PT, PT, R30, R29, R28 ;  /* 0x0000001d1e287210 */ /* 0x002fc80007ffe01c */
[----:B--2---:R-:W-:-:S04]  /*2a70*/  IADD3 R40, PT, PT, R32, R40, R31 ;  /* 0x0000002820287210 */ /* 0x004fc80007ffe01f */
[----:B---3--:R-:W-:-:S04]  /*2a80*/  IADD3 R40, PT, PT, R34, R40, R33 ;  /* 0x0000002822287210 */ /* 0x008fc80007ffe021 */
[----:B----4-:R-:W-:-:S04]  /*2a90*/  IADD3 R40, PT, PT, R36, R40, R35 ;  /* 0x0000002824287210 */ /* 0x010fc80007ffe023 */
[----:B-----5:R-:W-:-:S05]  /*2aa0*/  IADD3 R40, PT, PT, R38, R40, R37 ;  /* 0x0000002826287210 */ /* 0x020fca0007ffe025 */
[----:B0-----:R-:W-:Y:S01]  /*2ab0*/  IMAD.IADD R39, R39, 0x1, R40 ;  /* 0x0000000127277824 */ /* 0x001fe200078e0228 */
[----:B------:R-:W-:Y:S06]  /*2ac0*/  BRA.DIV UR8, `(.L_x_1152) ;  /* 0x0000007a08547947 */ /* 0x000fec000b800000 */
[----:B------:R-:W0:Y:S02]  /*2ad0*/  SHFL.UP P0, R40, R39, 0x1, RZ ;  /* 0x0420000027287989 */ /* 0x000e2400000000ff */
[----:B0-----:R-:W-:-:S05]  /*2ae0*/  @P0 IMAD.IADD R40, R39, 0x1, R40 ;  /* 0x0000000127280824 */ /* 0x001fca00078e0228 */
[----:B------:R-:W0:Y:S02]  /*2af0*/  SHFL.UP P0, R43, R40, 0x2, RZ ;  /* 0x04400000282b7989 */ /* 0x000e2400000000ff */
[----:B0-----:R-:W-:-:S05]  /*2b00*/  @P0 IMAD.IADD R43, R40, 0x1, R43 ;  /* 0x00000001282b0824 */ /* 0x001fca00078e022b */
[----:B------:R-:W0:Y:S02]  /*2b10*/  SHFL.UP P0, R44, R43, 0x4, RZ ;  /* 0x048000002b2c7989 */ /* 0x000e2400000000ff */
[----:B0-----:R-:W-:-:S05]  /*2b20*/  @P0 IMAD.IADD R44, R43, 0x1, R44 ;  /* 0x000000012b2c0824 */ /* 0x001fca00078e022c */
[----:B------:R-:W0:Y:S02]  /*2b30*/  SHFL.UP P0, R45, R44, 0x8, RZ ;  /* 0x050000002c2d7989 */ /* 0x000e2400000000ff */
[----:B0-----:R-:W-:-:S05]  /*2b40*/  @P0 IMAD.IADD R45, R44, 0x1, R45 ;  /* 0x000000012c2d0824 */ /* 0x001fca00078e022d */
[----:B------:R0:W1:Y:S02]  /*2b50*/  SHFL.UP P0, R46, R45, 0x10, RZ ;  /* 0x060000002d2e7989 */ /* 0x00006400000000ff */
.L_x_1242:
[----:B-1----:R-:W-:-:S04]  /*2b60*/  @P0 IMAD.IADD R46, R45, 0x1, R46 ;  /* 0x000000012d2e0824 */ /* 0x002fc800078e022e */
[----:B------:R-:W-:-:S04]  /*2b70*/  IMAD.IADD R39, R46, 0x1, -R39 ;  /* 0x000000012e277824 */ /* 0x000fc800078e0a27 */
[----:B------:R-:W-:Y:S01]  /*2b80*/  IMAD.IADD R28, R28, 0x1, R39 ;  /* 0x000000011c1c7824 */ /* 0x000fe200078e0227 */
[----:B------:R1:W-:Y:S03]  /*2b90*/  STS [R14+0x3410], R39 ;  /* 0x003410270e007388 */ /* 0x0003e60000000800 */
        /* <DEDUP_REMOVED lines=19> */
[----:B------:R1:W-:Y:S04]  /*2cd0*/  STS [R14+0x3438], R37 ;  /* 0x003438250e007388 */ /* 0x0003e80000000800 */
[----:B------:R1:W-:Y:S02]  /*2ce0*/  STS [R14+0x343c], R43 ;  /* 0x00343c2b0e007388 */ /* 0x0003e40000000800 */
.L_x_1151:
[----:B------:R-:W-:Y:S05]  /*2cf0*/  WARPSYNC.ALL ;  /* 0x0000000000007948 */ /* 0x000fea0003800000 */
[----:B------:R-:W-:Y:S01]  /*2d00*/  BAR.SYNC.DEFER_BLOCKING 0x0 ;  /* 0x0000000000007b1d */ /* 0x000fe20000010000 */
[----:B------:R-:W-:Y:S02]  /*2d10*/  ISETP.NE.AND P0, PT, R50, RZ, PT ;  /* 0x000000ff3200720c */ /* 0x000fe40003f05270 */
[----:B-1----:R-:W-:-:S03]  /*2d20*/  SHF.R.U32.HI R28, RZ, UR5, R27 ;  /* 0x00000005ff1c7c19 */ /* 0x002fc6000801161b */
[----:B------:R-:W-:Y:S01]  /*2d30*/  BSSY.RECONVERGENT B0, `(.L_x_1153) ;  /* 0x0000028000007945 */ /* 0x000fe20003800200 */
[----:B------:R-:W-:Y:S01]  /*2d40*/  LOP3.LUT R28, R28, UR4, RZ, 0x30, !PT ;  /* 0x000000041c1c7c12 */ /* 0x000fe2000f8e30ff */
[----:B0-----:R-:W0:Y:S06]  /*2d50*/  LDS R15, [R15+0x3410] ;  /* 0x003410000f0f7984 */ /* 0x001e2c0000000800 */
[----:B------:R-:W-:Y:S05]  /*2d60*/  @P0 BRA `(.L_x_1154) ;  /* 0x0000000000900947 */ /* 0x000fea0003800000 */
[----:B------:R-:W0:Y:S04]  /*2d70*/  LDS R14, [R51] ;  /* 0x00000000330e7984 */ /* 0x000e280000000800 */
[----:B------:R-:W1:Y:S04]  /*2d80*/  LDS R30, [R51+0x400] ;  /* 0x00040000331e7984 */ /* 0x000e680000000800 */
[----:B------:R-:W2:Y:S04]  /*2d90*/  LDS R32, [R51+0x800] ;  /* 0x0008000033207984 */ /* 0x000ea80000000800 */
[----:B------:R-:W3:Y:S04]  /*2da0*/  LDS R34, [R51+0xc00] ;  /* 0x000c000033227984 */ /* 0x000ee80000000800 */
[----:B------:R-:W4:Y:S04]  /*2db0*/  LDS R36, [R51+0x1000] ;  /* 0x0010000033247984 */ /* 0x000f280000000800 */
[----:B------:R-:W5:Y:S04]  /*2dc0*/  LDS R38, [R51+0x1400] ;  /* 0x0014000033267984 */ /* 0x000f680000000800 */
[----:B------:R-:W5:Y:S04]  /*2dd0*/  LDS R40, [R51+0x1800] ;  /* 0x0018000033287984 */ /* 0x000f680000000800 */
[----:B------:R-:W5:Y:S04]  /*2de0*/  LDS R44, [R51+0x1c00] ;  /* 0x001c0000332c7984 */ /* 0x000f680000000800 */
[----:B------:R-:W5:Y:S04]  /*2df0*/  LDS R46, [R51+0x2000] ;  /* 0x00200000332e7984 */ /* 0x000f680000000800 */
[----:B------:R-:W5:Y:S04]  /*2e00*/  LDS R58, [R51+0x2400] ;  /* 0x00240000333a7984 */ /* 0x000f680000000800 */
[----:B------:R-:W5:Y:S01]  /*2e10*/  LDS R60, [R51+0x2800] ;  /* 0x00280000333c7984 */ /* 0x000f620000000800 */
[----:B0-----:R-:W-:-:S03]  /*2e20*/  IMAD.IADD R14, R15, 0x1, R14 ;  /* 0x000000010f0e7824 */ /* 0x001fc600078e020e */
[----:B------:R-:W0:Y:S01]  /*2e30*/  LDS R62, [R51+0x2c00] ;  /* 0x002c0000333e7984 */ /* 0x000e220000000800 */
[C---:B-1----:R-:W-:Y:S02]  /*2e40*/  IMAD.IADD R30, R15.reuse, 0x1, R30 ;  /* 0x000000010f1e7824 */ /* 0x042fe400078e021e */
[C---:B--2---:R-:W-:Y:S01]  /*2e50*/  IMAD.IADD R32, R15.reuse, 0x1, R32 ;  /* 0x000000010f207824 */ /* 0x044fe200078e0220 */
[----:B------:R1:W-:Y:S01]  /*2e60*/  STS [R51], R14 ;  /* 0x0000000e33007388 */ /* 0x0003e20000000800 */
[----:B---3--:R-:W-:-:S03]  /*2e70*/  IMAD.IADD R34, R15, 0x1, R34 ;  /* 0x000000010f227824 */ /* 0x008fc600078e0222 */
[----:B------:R1:W-:Y:S01]  /*2e80*/  STS [R51+0x400], R30 ;  /* 0x0004001e33007388 */ /* 0x0003e20000000800 */
[----:B----4-:R-:W-:-:S03]  /*2e90*/  IMAD.IADD R36, R15, 0x1, R36 ;  /* 0x000000010f247824 */ /* 0x010fc600078e0224 */
[----:B------:R1:W-:Y:S01]  /*2ea0*/  STS [R51+0x800], R32 ;  /* 0x0008002033007388 */ /* 0x0003e20000000800 */
[----:B-----5:R-:W-:-:S03]  /*2eb0*/  IMAD.IADD R38, R15, 0x1, R38 ;  /* 0x000000010f267824 */ /* 0x020fc600078e0226 */
[----:B------:R1:W-:Y:S01]  /*2ec0*/  STS [R51+0xc00], R34 ;  /* 0x000c002233007388 */ /* 0x0003e20000000800 */
[----:B------:R-:W-:-:S03]  /*2ed0*/  IMAD.IADD R40, R15, 0x1, R40 ;  /* 0x000000010f287824 */ /* 0x000fc600078e0228 */
        /* <DEDUP_REMOVED lines=9> */
[----:B0-----:R-:W-:-:S03]  /*2f70*/  IMAD.IADD R62, R15, 0x1, R62 ;  /* 0x000000010f3e7824 */ /* 0x001fc600078e023e */
[----:B------:R1:W-:Y:S04]  /*2f80*/  STS [R51+0x2400], R58 ;  /* 0x0024003a33007388 */ /* 0x0003e80000000800 */
[----:B------:R1:W-:Y:S04]  /*2f90*/  STS [R51+0x2800], R60 ;  /* 0x0028003c33007388 */ /* 0x0003e80000000800 */
[----:B------:R1:W-:Y:S02]  /*2fa0*/  STS [R51+0x2c00], R62 ;  /* 0x002c003e33007388 */ /* 0x0003e40000000800 */
.L_x_1154:
[----:B------:R-:W-:Y:S05]  /*2fb0*/  BSYNC.RECONVERGENT B0 ;  /* 0x0000000000007941 */ /* 0x000fea0003800200 */
.L_x_1153:
[----:B------:R-:W-:Y:S01]  /*2fc0*/  BAR.SYNC.DEFER_BLOCKING 0x0 ;  /* 0x0000000000007b1d */ /* 0x000fe20000010000 */
[----:B------:R-:W-:Y:S01]  /*2fd0*/  R2P PR, R28, 0x7f ;  /* 0x0000007f1c007804 */ /* 0x000fe20000000000 */
[----:B------:R-:W-:-:S04]  /*2fe0*/  IMAD.MOV.U32 R47, RZ, RZ, RZ ;  /* 0x000000ffff2f7224 */ /* 0x000fc800078e00ff */
[----:B------:R-:W-:Y:S08]  /*2ff0*/  BSSY.RECONVERGENT B0, `(.L_x_1155) ;  /* 0x0000024000007945 */ /* 0x000ff00003800200 */
[----:B-1----:R-:W-:Y:S02]  /*3000*/  VOTE.ANY R14, PT, P0 ;  /* 0x00000000000e7806 */ /* 0x002fe400000e0100 */
[----:B------:R-:W-:-:S02]  /*3010*/  VOTE.ANY R29, PT, P1 ;  /* 0x00000000001d7806 */ /* 0x000fc400008e0100 */
[----:B------:R-:W-:Y:S02]  /*3020*/  @!P0 LOP3.LUT R14, RZ, R14, RZ, 0x33, !PT ;  /* 0x0000000eff0e8212 */ /* 0x000fe400078e33ff */
[----:B------:R-:W-:Y:S02]  /*3030*/  VOTE.ANY R31, PT, P2 ;  /* 0x00000000001f7806 */ /* 0x000fe400010e0100 */
[----:B------:R-:W-:Y:S02]  /*3040*/  @!P1 LOP3.LUT R29, RZ, R29, RZ, 0x33, !PT ;  /* 0x0000001dff1d9212 */ /* 0x000fe400078e33ff */
[----:B------:R-:W-:Y:S02]  /*3050*/  VOTE.ANY R33, PT, P3 ;  /* 0x0000000000217806 */ /* 0x000fe400018e0100 */
[----:B------:R-:W-:Y:S02]  /*3060*/  @!P2 LOP3.LUT R31, RZ, R31, RZ, 0x33, !PT ;  /* 0x0000001fff1fa212 */ /* 0x000fe400078e33ff */
[----:B------:R-:W-:-:S02]  /*3070*/  LOP3.LUT R14, R29, R14, RZ, 0xc0, !PT ;  /* 0x0000000e1d0e7212 */ /* 0x000fc400078ec0ff */
[----:B------:R-:W-:Y:S02]  /*3080*/  @!P3 LOP3.LUT R33, RZ, R33, RZ, 0x33, !PT ;  /* 0x00000021ff21b212 */ /* 0x000fe400078e33ff */
[----:B------:R-:W-:Y:S02]  /*3090*/  LOP3.LUT R14, R31, R14, RZ, 0xc0, !PT ;  /* 0x0000000e1f0e7212 */ /* 0x000fe400078ec0ff */
[----:B------:R-:W-:Y:S02]  /*30a0*/  VOTE.ANY R29, PT, P4 ;  /* 0x00000000001d7806 */ /* 0x000fe400020e0100 */
[----:B------:R-:W-:Y:S02]  /*30b0*/  LOP3.LUT R14, R33, R14, RZ, 0xc0, !PT ;  /* 0x0000000e210e7212 */ /* 0x000fe400078ec0ff */
[----:B------:R-:W-:Y:S02]  /*30c0*/  @!P4 LOP3.LUT R29, RZ, R29, RZ, 0x33, !PT ;  /* 0x0000001dff1dc212 */ /* 0x000fe400078e33ff */
[----:B------:R-:W-:-:S02]  /*30d0*/  VOTE.ANY R31, PT, P5 ;  /* 0x00000000001f7806 */ /* 0x000fc400028e0100 */
[----:B------:R-:W-:Y:S01]  /*30e0*/  LOP3.LUT R14, R29, R14, RZ, 0xc0, !PT ;  /* 0x0000000e1d0e7212 */ /* 0x000fe200078ec0ff */
[----:B------:R-:W-:Y:S01]  /*30f0*/  IMAD.SHL.U32 R29, R3, 0x20, RZ ;  /* 0x00000020031d7824 */ /* 0x000fe200078e00ff */
[----:B------:R-:W-:Y:S02]  /*3100*/  LOP3.LUT P0, RZ, R28, 0x80, RZ, 0xc0, !PT ;  /* 0x000000801cff7812 */ /* 0x000fe4000780c0ff */
[----:B------:R-:W-:Y:S02]  /*3110*/  @!P5 LOP3.LUT R31, RZ, R31, RZ, 0x33, !PT ;  /* 0x0000001fff1fd212 */ /* 0x000fe400078e33ff */
[----:B------:R-:W-:Y:S02]  /*3120*/  VOTE.ANY R30, PT, P6 ;  /* 0x00000000001e7806 */ /* 0x000fe400030e0100 */
[----:B------:R-:W-:Y:S02]  /*3130*/  LOP3.LUT R31, R31, R14, RZ, 0xc0, !PT ;  /* 0x0000000e1f1f7212 */ /* 0x000fe400078ec0ff */
[----:B------:R-:W1:Y:S01]  /*3140*/  S2R R14, SR_LEMASK ;  /* 0x00000000000e7919 */ /* 0x000e620000003a00 */
[----:B------:R-:W-:-:S04]  /*3150*/  @!P6 LOP3.LUT R30, RZ, R30, RZ, 0x33, !PT ;  /* 0x0000001eff1ee212 */ /* 0x000fc800078e33ff */
[----:B------:R-:W-:Y:S02]  /*3160*/  VOTE.ANY R32, PT, P0 ;  /* 0x0000000000207806 */ /* 0x000fe400000e0100 */
[----:B------:R-:W-:Y:S02]  /*3170*/  LOP3.LUT R31, R30, R31, RZ, 0xc0, !PT ;  /* 0x0000001f1e1f7212 */ /* 0x000fe400078ec0ff */
[----:B------:R-:W-:Y:S02]  /*3180*/  @!P0 LOP3.LUT R32, RZ, R32, RZ, 0x33, !PT ;  /* 0x00000020ff208212 */ /* 0x000fe400078e33ff */
[----:B------:R-:W-:Y:S02]  /*3190*/  LOP3.LUT R30, R29, 0x7c00, RZ, 0xc0, !PT ;  /* 0x00007c001d1e7812 */ /* 0x000fe400078ec0ff */
[----:B------:R-:W-:-:S03]  /*31a0*/  LOP3.LUT R31, R32, R31, RZ, 0xc0, !PT ;  /* 0x0000001f201f7212 */ /* 0x000fc600078ec0ff */
[----:B------:R-:W-:Y:S01]  /*31b0*/  IMAD.IADD R29, R7, 0x1, R30 ;  /* 0x00000001071d7824 */ /* 0x000fe200078e021e */
[----:B------:R-:W2:Y:S01]  /*31c0*/  FLO.U32 R32, R31 ;  /* 0x0000001f00207300 */ /* 0x000ea200000e0000 */
[----:B-1----:R-:W-:Y:S02]  /*31d0*/  LOP3.LUT R44, R14, R31, RZ, 0xc0, !PT ;  /* 0x0000001f0e2c7212 */ /* 0x002fe400078ec0ff */
[----:B--2---:R-:W-:-:S05]  /*31e0*/  ISETP.NE.AND P0, PT, R24, R32, PT ;  /* 0x000000201800720c */ /* 0x004fca0003f05270 */
[----:B------:R-:W1:Y:S08]  /*31f0*/  POPC R44, R44 ;  /* 0x0000002c002c7309 */ /* 0x000e700000000000 */
[----:B------:R-:W-:Y:S05]  /*3200*/  @P0 BRA `(.L_x_1156) ;  /* 0x0000000000080947 */ /* 0x000fea0003800000 */
[----:B------:R-:W-:-:S06]  /*3210*/  IMAD R47, R28, 0x4, R29 ;  /* 0x000000041c2f7824 */ /* 0x000fcc00078e021d */
[----:B-1----:R2:W3:Y:S02]  /*3220*/  ATOMS.ADD R47, [R47], R44 ;  /* 0x0000002c2f2f738c */ /* 0x0024e40000000000 */
.L_x_1156:
[----:B------:R-:W-:Y:S05]  /*3230*/  BSYNC.RECONVERGENT B0 ;  /* 0x0000000000007941 */ /* 0x000fea0003800200 */
.L_x_1155:
[----:B------:R-:W-:Y:S01]  /*3240*/  R2P PR, R52, 0x7f ;  /* 0x0000007f34007804 */ /* 0x000fe20000000000 */
[----:B---3--:R3:W4:Y:S01]  /*3250*/  SHFL.IDX PT, R47, R47, R32, 0x1f ;  /* 0x00001f202f2f7589 */ /* 0x00872200000e0000 */
[----:B------:R-:W-:Y:S01]  /*3260*/  BSSY.RECONVERGENT B0, `(.L_x_1157) ;  /* 0x0000021000007945 */ /* 0x000fe20003800200 */
[----:B------:R-:W-:-:S10]  /*3270*/  IMAD.MOV.U32 R49, RZ, RZ, RZ ;  /* 0x000000ffff317224 */ /* 0x000fd400078e00ff */
[----:B------:R-:W-:Y:S02]  /*3280*/  VOTE.ANY R28, PT, P0 ;  /* 0x00000000001c7806 */ /* 0x000fe400000e0100 */
[----:B------:R-:W-:Y:S02]  /*3290*/  VOTE.ANY R31, PT, P1 ;  /* 0x00000000001f7806 */ /* 0x000fe400008e0100 */
[----:B------:R-:W-:Y:S02]  /*32a0*/  @!P0 LOP3.LUT R28, RZ, R28, RZ, 0x33, !PT ;  /* 0x0000001cff1c8212 */ /* 0x000fe400078e33ff */
[----:B------:R-:W-:Y:S02]  /*32b0*/  VOTE.ANY R33, PT, P2 ;  /* 0x0000000000217806 */ /* 0x000fe400010e0100 */
[----:B------:R-:W-:Y:S02]  /*32c0*/  @!P1 LOP3.LUT R31, RZ, R31, RZ, 0x33, !PT ;  /* 0x0000001fff1f9212 */ /* 0x000fe400078e33ff */
[----:B------:R-:W-:-:S02]  /*32d0*/  @!P2 LOP3.LUT R33, RZ, R33, RZ, 0x33, !PT ;  /* 0x00000021ff21a212 */ /* 0x000fc400078e33ff */
[----:B------:R-:W-:Y:S02]  /*32e0*/  LOP3.LUT R28, R31, R28, RZ, 0xc0, !PT ;  /* 0x0000001c1f1c7212 */ /* 0x000fe400078ec0ff */
[----:B------:R-:W-:Y:S02]  /*32f0*/  VOTE.ANY R31, PT, P3 ;  /* 0x00000000001f7806 */ /* 0x000fe400018e0100 */
[----:B------:R-:W-:Y:S02]  /*3300*/  LOP3.LUT R28, R33, R28, RZ, 0xc0, !PT ;  /* 0x0000001c211c7212 */ /* 0x000fe400078ec0ff */
[----:B------:R-:W-:Y:S02]  /*3310*/  LOP3.LUT P0, RZ, R52, 0x80, RZ, 0xc0, !PT ;  /* 0x0000008034ff7812 */ /* 0x000fe4000780c0ff */
[----:B------:R-:W-:Y:S02]  /*3320*/  VOTE.ANY R33, PT, P4 ;  /* 0x0000000000217806 */ /* 0x000fe400020e0100 */
[----:B------:R-:W-:-:S02]  /*3330*/  @!P3 LOP3.LUT R31, RZ, R31, RZ, 0x33, !PT ;  /* 0x0000001fff1fb212 */ /* 0x000fc400078e33ff */
[----:B------:R-:W-:Y:S02]  /*3340*/  @!P4 LOP3.LUT R33, RZ, R33, RZ, 0x33, !PT ;  /* 0x00000021ff21c212 */ /* 0x000fe400078e33ff */
[----:B------:R-:W-:Y:S02]  /*3350*/  LOP3.LUT R28, R31, R28, RZ, 0xc0, !PT ;  /* 0x0000001c1f1c7212 */ /* 0x000fe400078ec0ff */
[----:B------:R-:W-:Y:S02]  /*3360*/  VOTE.ANY R31, PT, P5 ;  /* 0x00000000001f7806 */ /* 0x000fe400028e0100 */
[----:B------:R-:W-:Y:S02]  /*3370*/  LOP3.LUT R28, R33, R28, RZ, 0xc0, !PT ;  /* 0x0000001c211c7212 */ /* 0x000fe400078ec0ff */
[----:B------:R-:W-:Y:S02]  /*3380*/  VOTE.ANY R33, PT, P6 ;  /* 0x0000000000217806 */ /* 0x000fe400030e0100 */
[----:B------:R-:W-:-:S02]  /*3390*/  @!P5 LOP3.LUT R31, RZ, R31, RZ, 0x33, !PT ;  /* 0x0000001fff1fd212 */ /* 0x000fc400078e33ff */
[----:B------:R-:W-:Y:S02]  /*33a0*/  VOTE.ANY R35, PT, P0 ;  /* 0x0000000000237806 */ /* 0x000fe400000e0100 */
[----:B------:R-:W-:Y:S02]  /*33b0*/  @!P6 LOP3.LUT R33, RZ, R33, RZ, 0x33, !PT ;  /* 0x00000021ff21e212 */ /* 0x000fe400078e33ff */
[----:B------:R-:W-:Y:S02]  /*33c0*/  LOP3.LUT R28, R31, R28, RZ, 0xc0, !PT ;  /* 0x0000001c1f1c7212 */ /* 0x000fe400078ec0ff */
[----:B------:R-:W-:Y:S02]  /*33d0*/  @!P0 LOP3.LUT R35, RZ, R35, RZ, 0x33, !PT ;  /* 0x00000023ff238212 */ /* 0x000fe400078e33ff */
[----:B------:R-:W-:-:S04]  /*33e0*/  LOP3.LUT R28, R33, R28, RZ, 0xc0, !PT ;  /* 0x0000001c211c7212 */ /* 0x000fc800078ec0ff */
[----:B------:R-:W-:-:S04]  /*33f0*/  LOP3.LUT R35, R35, R28, RZ, 0xc0, !PT ;  /* 0x0000001c23237212 */ /* 0x000fc800078ec0ff */
[----:B------:R-:W5:Y:S01]  /*3400*/  FLO.U32 R30, R35 ;  /* 0x00000023001e7300 */ /* 0x000f6200000e0000 */
[----:B------:R-:W-:-:S07]  /*3410*/  LOP3.LUT R46, R14, R35, RZ, 0xc0, !PT ;  /* 0x000000230e2e7212 */ /* 0x000fce00078ec0ff */
[----:B------:R-:W0:Y:S01]  /*3420*/  POPC R46, R46 ;  /* 0x0000002e002e7309 */ /* 0x000e220000000000 */
[----:B-----5:R-:W-:-:S13]  /*3430*/  ISETP.NE.AND P0, PT, R24, R30, PT ;  /* 0x0000001e1800720c */ /* 0x020fda0003f05270 */
[----:B0--34-:R-:W-:Y:S05]  /*3440*/  @P0 BRA `(.L_x_1158) ;  /* 0x0000000000080947 */ /* 0x019fea0003800000 */
[----:B------:R-:W-:-:S06]  /*3450*/  IMAD R49, R52, 0x4, R29 ;  /* 0x0000000434317824 */ /* 0x000fcc00078e021d */
[----:B------:R0:W3:Y:S02]  /*3460*/  ATOMS.ADD R49, [R49], R46 ;  /* 0x0000002e3131738c */ /* 0x0000e40000000000 */
.L_x_1158:
[----:B------:R-:W-:Y:S05]  /*3470*/  BSYNC.RECONVERGENT B0 ;  /* 0x0000000000007941 */ /* 0x000fea0003800200 */
.L_x_1157:
        /* <DEDUP_REMOVED lines=35> */
.L_x_1160:
[----:B------:R-:W-:Y:S05]  /*36b0*/  BSYNC.RECONVERGENT B0 ;  /* 0x0000000000007941 */ /* 0x000fea0003800200 */
.L_x_1159:
        /* <DEDUP_REMOVED lines=27> */
[----:B------:R-:W-:Y:S02]  /*3870*/  LOP3.LUT R35, R35, R28, RZ, 0xc0, !PT ;  /* 0x0000001c23237212 */ /* 0x000fe400078ec0ff */
[----:B------:R-:W-:Y:S02]  /*3880*/  SHF.R.U32.HI R28, RZ, UR5, R23 ;  /* 0x00000005ff1c7c19 */ /* 0x000fe40008011617 */
[----:B------:R-:W5:Y:S01]  /*3890*/  FLO.U32 R39, R35 ;  /* 0x0000002300277300 */ /* 0x000f6200000e0000 */
[----:B------:R-:W-:Y:S02]  /*38a0*/  LOP3.LUT R53, R14, R35, RZ, 0xc0, !PT ;  /* 0x000000230e357212 */ /* 0x000fe400078ec0ff */
[----:B------:R-:W-:-:S05]  /*38b0*/  LOP3.LUT R30, R28, UR4, RZ, 0x30, !PT ;  /* 0x000000041c1e7c12 */ /* 0x000fca000f8e30ff */
[----:B------:R-:W0:Y:S01]  /*38c0*/  POPC R53, R53 ;  /* 0x0000003500357309 */ /* 0x000e220000000000 */
[----:B-----5:R-:W-:-:S13]  /*38d0*/  ISETP.NE.AND P0, PT, R24, R39, PT ;  /* 0x000000271800720c */ /* 0x020fda0003f05270 */
[----:B0--34-:R-:W-:Y:S05]  /*38e0*/  @P0 BRA `(.L_x_1162) ;  /* 0x0000000000080947 */ /* 0x019fea0003800000 */
[----:B------:R-:W-:-:S05]  /*38f0*/  IMAD R48, R48, 0x4, R29 ;  /* 0x0000000430307824 */ /* 0x000fca00078e021d */
[----:B------:R0:W3:Y:S02]  /*3900*/  ATOMS.ADD R56, [R48], R53 ;  /* 0x000000353038738c */ /* 0x0000e40000000000 */
.L_x_1162:
[----:B------:R-:W-:Y:S05]  /*3910*/  BSYNC.RECONVERGENT B0 ;  /* 0x0000000000007941 */ /* 0x000fea0003800200 */
.L_x_1161:
        /* <DEDUP_REMOVED lines=30> */
[----:B0-----:R-:W-:Y:S02]  /*3b00*/  LOP3.LUT R48, R14, R35, RZ, 0xc0, !PT ;  /* 0x000000230e307212 */ /* 0x001fe400078ec0ff */
[----:B------:R-:W-:-:S05]  /*3b10*/  LOP3.LUT R34, R28, UR4, RZ, 0x30, !PT ;  /* 0x000000041c227c12 */ /* 0x000fca000f8e30ff */
[----:B------:R-:W0:Y:S01]  /*3b20*/  POPC R48, R48 ;  /* 0x0000003000307309 */ /* 0x000e220000000000 */
[----:B-----5:R-:W-:-:S13]  /*3b30*/  ISETP.NE.AND P0, PT, R24, R32, PT ;  /* 0x000000201800720c */ /* 0x020fda0003f05270 */
[----:B0--34-:R-:W-:Y:S05]  /*3b40*/  @P0 BRA `(.L_x_1164) ;  /* 0x0000000000080947 */ /* 0x019fea0003800000 */
[----:B------:R-:W-:-:S06]  /*3b50*/  IMAD R45, R30, 0x4, R29 ;  /* 0x000000041e2d7824 */ /* 0x000fcc00078e021d */
[----:B------:R0:W3:Y:S02]  /*3b60*/  ATOMS.ADD R45, [R45], R48 ;  /* 0x000000302d2d738c */ /* 0x0000e40000000000 */
.L_x_1164:
[----:B------:R-:W-:Y:S05]  /*3b70*/  BSYNC.RECONVERGENT B0 ;  /* 0x0000000000007941 */ /* 0x000fea0003800200 */
.L_x_1163:
        /* <DEDUP_REMOVED lines=35> */
[----:B------:R-:W-:-:S06]  /*3db0*/  IMAD R36, R34, 0x4, R29 ;  /* 0x0000000422247824 */ /* 0x000fcc00078e021d */
[----:B------:R0:W3:Y:S02]  /*3dc0*/  ATOMS.ADD R36, [R36], R37 ;  /* 0x000000252424738c */ /* 0x0000e40000000000 */
.L_x_1166:
[----:B------:R-:W-:Y:S05]  /*3dd0*/  BSYNC.RECONVERGENT B0 ;  /* 0x0000000000007941 */ /* 0x000fea0003800200 */
.L_x_1165:
        /* <DEDUP_REMOVED lines=37> */
.L_x_1168:
[----:B------:R-:W-:Y:S05]  /*4030*/  BSYNC.RECONVERGENT B0 ;  /* 0x0000000000007941 */ /* 0x000fea0003800200 */
.L_x_1167:
        /* <DEDUP_REMOVED lines=37> */
.L_x_1170:
[----:B------:R-:W-:Y:S05]  /*4290*/  BSYNC.RECONVERGENT B0 ;  /* 0x0000000000007941 */ /* 0x000fea0003800200 */
.L_x_1169:
[----:B------:R-:W-:Y:S01]  /*42a0*/  R2P PR, R40, 0x7f ;  /* 0x0000007f28007804 */ /* 0x000fe20000000000 */
[----:B---3--:R3:W4:Y:S01]  /*42b0*/  SHFL.IDX PT, R32, R32, R55, 0x1f ;  /* 0x00001f3720207589 */ /* 0x00872200000e0000 */
[----:B------:R-:W-:Y:S01]  /*42c0*/  SHF.R.U32.HI R38, RZ, UR5, R12 ;  /* 0x00000005ff267c19 */ /* 0x000fe2000801160c */
[----:B------:R-:W-:Y:S01]  /*42d0*/  BSSY.RECONVERGENT B0, `(.L_x_1171) ;  /* 0x0000022000007945 */ /* 0x000fe20003800200 */
[----:B------:R-:W-:Y:S02]  /*42e0*/  IMAD.MOV.U32 R30, RZ, RZ, RZ ;  /* 0x000000ffff1e7224 */ /* 0x000fe400078e00ff */
[----:B------:R-:W-:-:S07]  /*42f0*/  LOP3.LUT R38, R38, UR4, RZ, 0x30, !PT ;  /* 0x0000000426267c12 */ /* 0x000fce000f8e30ff */
        /* <DEDUP_REMOVED lines=31> */
.L_x_1172:
[----:B------:R-:W-:Y:S05]  /*44f0*/  BSYNC.RECONVERGENT B0 ;  /* 0x0000000000007941 */ /* 0x000fea0003800200 */
.L_x_1171:
        /* <DEDUP_REMOVED lines=9> */
[----:B------:R-:W-:Y:S02]  /*4590*/  @!P1 LOP3.LUT R39, RZ, R39, RZ, 0x33, !PT ;  /* 0x00000027ff279212 */ /* 0x000fe400078e33ff */
[----:B------:R-:W-:Y:S02]  /*45a0*/  VOTE.ANY R55, PT, P2 ;  /* 0x0000000000377806 */ /* 0x000fe400010e0100 */
[----:B------:R-:W-:-:S02]  /*45b0*/  LOP3.LUT R28, R39, R28, RZ, 0xc0, !PT ;  /* 0x0000001c271c7212 */ /* 0x000fc400078ec0ff */
[----:B------:R-:W-:Y:S02]  /*45c0*/  VOTE.ANY R39, PT, P3 ;  /* 0x0000000000277806 */ /* 0x000fe400018e0100 */
[----:B------:R-:W-:Y:S02]  /*45d0*/  @!P2 LOP3.LUT R55, RZ, R55, RZ, 0x33, !PT ;  /* 0x00000037ff37a212 */ /* 0x000fe400078e33ff */
[----:B------:R-:W-:Y:S02]  /*45e0*/  @!P3 LOP3.LUT R39, RZ, R39, RZ, 0x33, !PT ;  /* 0x00000027ff27b212 */ /* 0x000fe400078e33ff */
[----:B------:R-:W-:Y:S02]  /*45f0*/  LOP3.LUT R28, R55, R28, RZ, 0xc0, !PT ;  /* 0x0000001c371c7212 */ /* 0x000fe400078ec0ff */
[----:B------:R-:W-:Y:S02]  /*4600*/  LOP3.LUT P0, RZ, R38, 0x80, RZ, 0xc0, !PT ;  /* 0x0000008026ff7812 */ /* 0x000fe4000780c0ff */
[----:B------:R-:W-:-:S02]  /*4610*/  VOTE.ANY R55, PT, P4 ;  /* 0x0000000000377806 */ /* 0x000fc400020e0100 */
[----:B------:R-:W-:Y:S02]  /*4620*/  LOP3.LUT R28, R39, R28, RZ, 0xc0, !PT ;  /* 0x0000001c271c7212 */ /* 0x000fe400078ec0ff */
[----:B------:R-:W-:Y:S02]  /*4630*/  VOTE.ANY R39, PT, P5 ;  /* 0x0000000000277806 */ /* 0x000fe400028e0100 */
[----:B------:R-:W-:Y:S02]  /*4640*/  @!P4 LOP3.LUT R55, RZ, R55, RZ, 0x33, !PT ;  /* 0x00000037ff37c212 */ /* 0x000fe400078e33ff */
[----:B------:R-:W-:Y:S02]  /*4650*/  @!P5 LOP3.LUT R39, RZ, R39, RZ, 0x33, !PT ;  /* 0x00000027ff27d212 */ /* 0x000fe400078e33ff */
[----:B------:R-:W-:Y:S02]  /*4660*/  LOP3.LUT R28, R55, R28, RZ, 0xc0, !PT ;  /* 0x0000001c371c7212 */ /* 0x000fe400078ec0ff */
[----:B------:R-:W-:-:S02]  /*4670*/  VOTE.ANY R55, PT, P6 ;  /* 0x0000000000377806 */ /* 0x000fc400030e0100 */
[----:B------:R-:W-:Y:S02]  /*4680*/  LOP3.LUT R28, R39, R28, RZ, 0xc0, !PT ;  /* 0x0000001c271c7212 */ /* 0x000fe400078ec0ff */
[----:B------:R-:W-:Y:S02]  /*4690*/  VOTE.ANY R39, PT, P0 ;  /* 0x0000000000277806 */ /* 0x000fe400000e0100 */
[----:B------:R-:W-:Y:S02]  /*46a0*/  @!P6 LOP3.LUT R55, RZ, R55, RZ, 0x33, !PT ;  /* 0x00000037ff37e212 */ /* 0x000fe400078e33ff */
        /* <DEDUP_REMOVED lines=8> */
[----:B------:R-:W-:-:S05]  /*4730*/  IMAD R43, R38, 0x4, R29 ;  /* 0x00000004262b7824 */ /* 0x000fca00078e021d */
[----:B------:R0:W3:Y:S02]  /*4740*/  ATOMS.ADD R60, [R43], R28 ;  /* 0x0000001c2b3c738c */ /* 0x0000e40000000000 */
.L_x_1174:
[----:B------:R-:W-:Y:S05]  /*4750*/  BSYNC.RECONVERGENT B0 ;  /* 0x0000000000007941 */ /* 0x000fea0003800200 */
.L_x_1173:
[----:B------:R-:W-:Y:S01]  /*4760*/  R2P PR, R40, 0x7f ;  /* 0x0000007f28007804 */ /* 0x000fe20000000000 */
[----:B---3--:R3:W4:Y:S01]  /*4770*/  SHFL.IDX PT, R39, R60, R39, 0x1f ;  /* 0x00001f273c277589 */ /* 0x00872200000e0000 */
[----:B------:R-:W-:Y:S01]  /*4780*/  SHF.R.U32.HI R58, RZ, UR5, R16 ;  /* 0x00000005ff3a7c19 */ /* 0x000fe20008011610 */
[----:B------:R-:W-:Y:S01]  /*4790*/  BSSY.RECONVERGENT B0, `(.L_x_1175) ;  /* 0x0000022000007945 */ /* 0x000fe20003800200 */
[----:B------:R-:W-:Y:S02]  /*47a0*/  IMAD.MOV.U32 R64, RZ, RZ, RZ ;  /* 0x000000ffff407224 */ /* 0x000fe400078e00ff */
[----:B------:R-:W-:-:S07]  /*47b0*/  LOP3.LUT R58, R58, UR4, RZ, 0x30, !PT ;  /* 0x000000043a3a7c12 */ /* 0x000fce000f8e30ff */
[----:B------:R-:W-:Y:S02]  /*47c0*/  VOTE.ANY R38, PT, P0 ;  /* 0x0000000000267806 */ /* 0x000fe400000e0100 */
[----:B0-----:R-:W-:Y:S02]  /*47d0*/  VOTE.ANY R43, PT, P1 ;  /* 0x00000000002b7806 */ /* 0x001fe400008e0100 */
[----:B------:R-:W-:Y:S02]  /*47e0*/  @!P0 LOP3.LUT R38, RZ, R38, RZ, 0x33, !PT ;  /* 0x00000026ff268212 */ /* 0x000fe400078e33ff */
[----:B------:R-:W-:Y:S02]  /*47f0*/  @!P1 LOP3.LUT R43, RZ, R43, RZ, 0x33, !PT ;  /* 0x0000002bff2b9212 */ /* 0x000fe400078e33ff */
[----:B------:R-:W-:Y:S02]  /*4800*/  LOP3.LUT P0, RZ, R40, 0x80, RZ, 0xc0, !PT ;  /* 0x0000008028ff7812 */ /* 0x000fe4000780c0ff */
[----:B------:R-:W-:-:S02]  /*4810*/  LOP3.LUT R38, R43, R38, RZ, 0xc0, !PT ;  /* 0x000000262b267212 */ /* 0x000fc400078ec0ff */
[----:B------:R-:W-:-:S04]  /*4820*/  VOTE.ANY R43, PT, P2 ;  /* 0x00000000002b7806 */ /* 0x000fc800010e0100 */
[----:B------:R-:W-:-:S04]  /*4830*/  @!P2 LOP3.LUT R43, RZ, R43, RZ, 0x33, !PT ;  /* 0x0000002bff2ba212 */ /* 0x000fc800078e33ff */
[----:B------:R-:W-:Y:S02]  /*4840*/  LOP3.LUT R38, R43, R38, RZ, 0xc0, !PT ;  /* 0x000000262b267212 */ /* 0x000fe400078ec0ff */
        /* <DEDUP_REMOVED lines=14> */
[----:B------:R-:W-:-:S04]  /*4930*/  LOP3.LUT R55, R43, R38, RZ, 0xc0, !PT ;  /* 0x000000262b377212 */ /* 0x000fc800078ec0ff */
[----:B------:R-:W0:Y:S01]  /*4940*/  FLO.U32 R43, R55 ;  /* 0x00000037002b7300 */ /* 0x000e2200000e0000 */
[----:B------:R-:W-:-:S07]  /*4950*/  LOP3.LUT R38, R14, R55, RZ, 0xc0, !PT ;  /* 0x000000370e267212 */ /* 0x000fce00078ec0ff */
[----:B------:R-:W1:Y:S01]  /*4960*/  POPC R38, R38 ;  /* 0x0000002600267309 */ /* 0x000e620000000000 */
[----:B0-----:R-:W-:-:S13]  /*4970*/  ISETP.NE.AND P0, PT, R24, R43, PT ;  /* 0x0000002b1800720c */ /* 0x001fda0003f05270 */
[----:B-1-34-:R-:W-:Y:S05]  /*4980*/  @P0 BRA `(.L_x_1176) ;  /* 0x0000000000080947 */ /* 0x01afea0003800000 */
[----:B------:R-:W-:-:S05]  /*4990*/  IMAD R55, R40, 0x4, R29 ;  /* 0x0000000428377824 */ /* 0x000fca00078e021d */
[----:B------:R0:W1:Y:S02]  /*49a0*/  ATOMS.ADD R64, [R55], R38 ;  /* 0x000000263740738c */ /* 0x0000640000000000 */
.L_x_1176:
[----:B------:R-:W-:Y:S05]  /*49b0*/  BSYNC.RECONVERGENT B0 ;  /* 0x0000000000007941 */ /* 0x000fea0003800200 */
.L_x_1175:
[----:B------:R-:W-:Y:S01]  /*49c0*/  R2P PR, R58, 0x7f ;  /* 0x0000007f3a007804 */ /* 0x000fe20000000000 */
[----:B-1----:R1:W3:Y:S01]  /*49d0*/  SHFL.IDX PT, R43, R64, R43, 0x1f ;  /* 0x00001f2b402b7589 */ /* 0x0022e200000e0000 */
        /* <DEDUP_REMOVED lines=30> */
[----:B------:R-:W4:Y:S01]  /*4bc0*/  POPC R40, R40 ;  /* 0x0000002800287309 */ /* 0x000f220000000000 */
[----:B0-----:R-:W-:-:S13]  /*4bd0*/  ISETP.NE.AND P0, PT, R24, R55, PT ;  /* 0x000000371800720c */ /* 0x001fda0003f05270 */
[----:B-1-34-:R-:W-:Y:S05]  /*4be0*/  @P0 BRA `(.L_x_1178) ;  /* 0x0000000000080947 */ /* 0x01afea0003800000 */
[----:B------:R-:W-:-:S05]  /*4bf0*/  IMAD R59, R58, 0x4, R29 ;  /* 0x000000043a3b7824 */ /* 0x000fca00078e021d */
[----:B------:R0:W1:Y:S02]  /*4c00*/  ATOMS.ADD R62, [R59], R40 ;  /* 0x000000283b3e738c */ /* 0x0000640000000000 */
.L_x_1178:
[----:B------:R-:W-:Y:S05]  /*4c10*/  BSYNC.RECONVERGENT B0 ;  /* 0x0000000000007941 */ /* 0x000fea0003800200 */
.L_x_1177:
[----:B------:R-:W-:Y:S01]  /*4c20*/  R2P PR, R60, 0x7f ;  /* 0x0000007f3c007804 */ /* 0x000fe20000000000 */
[----:B--2---:R-:W-:Y:S01]  /*4c30*/  IMAD.IADD R44, R44, 0x1, R47 ;  /* 0x000000012c2c7824 */ /* 0x004fe200078e022f */
[----:B------:R-:W-:Y:S01]  /*4c40*/  BSSY.RECONVERGENT B0, `(.L_x_1179) ;  /* 0x0000025000007945 */ /* 0x000fe20003800200 */
[----:B------:R-:W-:Y:S02]  /*4c50*/  IMAD.IADD R46, R46, 0x1, R49 ;  /* 0x000000012e2e7824 */ /* 0x000fe400078e0231 */
[----:B-1----:R1:W2:Y:S01]  /*4c60*/  SHFL.IDX PT, R49, R62, R55, 0x1f ;  /* 0x00001f373e317589 */ /* 0x0022a200000e0000 */
[----:B------:R-:W-:-:S07]  /*4c70*/  IMAD.MOV.U32 R64, RZ, RZ, RZ ;  /* 0x000000ffff407224 */ /* 0x000fce00078e00ff */
[----:B------:R-:W-:Y:S02]  /*4c80*/  VOTE.ANY R58, PT, P0 ;  /* 0x00000000003a7806 */ /* 0x000fe400000e0100 */
[----:B------:R-:W-:Y:S02]  /*4c90*/  VOTE.ANY R47, PT, P1 ;  /* 0x00000000002f7806 */ /* 0x000fe400008e0100 */
        /* <DEDUP_REMOVED lines=22> */
[----:B------:R-:W-:Y:S02]  /*4e00*/  SHF.R.U32.HI R58, RZ, UR5, R6 ;  /* 0x00000005ff3a7c19 */ /* 0x000fe40008011606 */
[----:B0-----:R-:W0:Y:S01]  /*4e10*/  FLO.U32 R59, R61 ;  /* 0x0000003d003b7300 */ /* 0x001e2200000e0000 */
[----:B------:R-:W-:Y:S02]  /*4e20*/  LOP3.LUT R47, R14, R61, RZ, 0xc0, !PT ;  /* 0x0000003d0e2f7212 */ /* 0x000fe400078ec0ff */
[----:B------:R-:W-:-:S05]  /*4e30*/  LOP3.LUT R58, R58, UR4, RZ, 0x30, !PT ;  /* 0x000000043a3a7c12 */ /* 0x000fca000f8e30ff */
[----:B------:R-:W3:Y:S01]  /*4e40*/  POPC R47, R47 ;  /* 0x0000002f002f7309 */ /* 0x000ee20000000000 */
[----:B0-----:R-:W-:-:S13]  /*4e50*/  ISETP.NE.AND P0, PT, R24, R59, PT ;  /* 0x0000003b1800720c */ /* 0x001fda0003f05270 */
[----:B-123--:R-:W-:Y:S05]  /*4e60*/  @P0 BRA `(.L_x_1180) ;  /* 0x0000000000080947 */ /* 0x00efea0003800000 */
[----:B------:R-:W-:-:S05]  /*4e70*/  IMAD R60, R60, 0x4, R29 ;  /* 0x000000043c3c7824 */ /* 0x000fca00078e021d */
[----:B------:R0:W1:Y:S02]  /*4e80*/  ATOMS.ADD R64, [R60], R47 ;  /* 0x0000002f3c40738c */ /* 0x0000640000000000 */
.L_x_1180:
[----:B------:R-:W-:Y:S05]  /*4e90*/  BSYNC.RECONVERGENT B0 ;  /* 0x0000000000007941 */ /* 0x000fea0003800200 */
.L_x_1179:
[----:B------:R-:W-:Y:S01]  /*4ea0*/  R2P PR, R58, 0x7f ;  /* 0x0000007f3a007804 */ /* 0x000fe20000000000 */
[----:B------:R-:W-:Y:S01]  /*4eb0*/  IMAD.IADD R52, R51, 0x1, R52 ;  /* 0x0000000133347824 */ /* 0x000fe200078e0234 */
[----:B-1----:R1:W2:Y:S01]  /*4ec0*/  SHFL.IDX PT, R64, R64, R59, 0x1f ;  /* 0x00001f3b40407589 */ /* 0x0022a200000e0000 */
[----:B------:R-:W-:Y:S01]  /*4ed0*/  BSSY.RECONVERGENT B0, `(.L_x_1181) ;  /* 0x0000024000007945 */ /* 0x000fe20003800200 */
[----:B------:R-:W-:Y:S02]  /*4ee0*/  IMAD.IADD R56, R53, 0x1, R56 ;  /* 0x0000000135387824 */ /* 0x000fe400078e0238 */
[----:B------:R-:W-:-:S07]  /*4ef0*/  IMAD.MOV.U32 R62, RZ, RZ, RZ ;  /* 0x000000ffff3e7224 */ /* 0x000fce00078e00ff */
        /* <DEDUP_REMOVED lines=25> */
[----:B------:R-:W0:Y:S01]  /*5090*/  FLO.U32 R55, R61 ;  /* 0x0000003d00377300 */ /* 0x000e2200000e0000 */
[----:B------:R-:W-:Y:S02]  /*50a0*/  LOP3.LUT R51, R14, R61, RZ, 0xc0, !PT ;  /* 0x0000003d0e337212 */ /* 0x000fe400078ec0ff */
[----:B------:R-:W-:-:S05]  /*50b0*/  LOP3.LUT R60, R60, UR4, RZ, 0x30, !PT ;  /* 0x000000043c3c7c12 */ /* 0x000fca000f8e30ff */
[----:B------:R-:W3:Y:S01]  /*50c0*/  POPC R51, R51 ;  /* 0x0000003300337309 */ /* 0x000ee20000000000 */
[----:B0-----:R-:W-:-:S13]  /*50d0*/  ISETP.NE.AND P0, PT, R24, R55, PT ;  /* 0x000000371800720c */ /* 0x001fda0003f05270 */
[----:B-123--:R-:W-:Y:S05]  /*50e0*/  @P0 BRA `(.L_x_1182) ;  /* 0x0000000000080947 */ /* 0x00efea0003800000 */
[----:B------:R-:W-:-:S05]  /*50f0*/  IMAD R58, R58, 0x4, R29 ;  /* 0x000000043a3a7824 */ /* 0x000fca00078e021d */
[----:B------:R0:W1:Y:S02]  /*5100*/  ATOMS.ADD R62, [R58], R51 ;  /* 0x000000333a3e738c */ /* 0x0000640000000000 */
.L_x_1182:
[----:B------:R-:W-:Y:S05]  /*5110*/  BSYNC.RECONVERGENT B0 ;  /* 0x0000000000007941 */ /* 0x000fea0003800200 */
.L_x_1181:
[----:B------:R-:W-:Y:S01]  /*5120*/  R2P PR, R60, 0x7f ;  /* 0x0000007f3c007804 */ /* 0x000fe20000000000 */
[----:B------:R-:W-:Y:S01]  /*5130*/  IMAD.IADD R48, R48, 0x1, R45 ;  /* 0x0000000130307824 */ /* 0x000fe200078e022d */
[----:B-1----:R1:W2:Y:S01]  /*5140*/  SHFL.IDX PT, R62, R62, R55, 0x1f ;  /* 0x00001f373e3e7589 */ /* 0x0022a200000e0000 */
[----:B------:R-:W-:Y:S01]  /*5150*/  BSSY.RECONVERGENT B0, `(.L_x_1183) ;  /* 0x0000024000007945 */ /* 0x000fe20003800200 */
[----:B------:R-:W-:-:S09]  /*5160*/  IMAD.MOV.U32 R66, RZ, RZ, RZ ;  /* 0x000000ffff427224 */ /* 0x000fd200078e00ff */
        /* <DEDUP_REMOVED lines=23> */
[----:B------:R-:W-:Y:S01]  /*52e0*/  LOP3.LUT R53, R58, R53, RZ, 0xc0, !PT ;  /* 0x000000353a357212 */ /* 0x000fe200078ec0ff */
[----:B------:R-:W-:Y:S01]  /*52f0*/  IMAD.IADD R58, R37, 0x1, R36 ;  /* 0x00000001253a7824 */ /* 0x000fe200078e0224 */
        /* <DEDUP_REMOVED lines=9> */
.L_x_1184:
[----:B------:R-:W-:Y:S05]  /*5390*/  BSYNC.RECONVERGENT B0 ;  /* 0x0000000000007941 */ /* 0x000fea0003800200 */
.L_x_1183:
[----:B------:R-:W-:Y:S01]  /*53a0*/  R2P PR, R36, 0x7f ;  /* 0x0000007f24007804 */ /* 0x000fe20000000000 */
[----:B------:R-:W-:Y:S01]  /*53b0*/  IMAD.IADD R34, R35, 0x1, R34 ;  /* 0x0000000123227824 */ /* 0x000fe200078e0222 */
[----:B------:R-:W-:Y:S01]  /*53c0*/  BSSY.RECONVERGENT B0, `(.L_x_1185) ;  /* 0x0000022000007945 */ /* 0x000fe20003800200 */
[----:B------:R-:W-:-:S10]  /*53d0*/  IMAD.MOV.U32 R55, RZ, RZ, RZ ;  /* 0x000000ffff377224 */ /* 0x000fd400078e00ff */
        /* <DEDUP_REMOVED lines=24> */
[----:B-1----:R0:W1:Y:S02]  /*5560*/  SHFL.IDX PT, R60, R66, R45, 0x1f ;  /* 0x00001f2d423c7589 */ /* 0x00206400000e0000 */
[----:B------:R-:W2:Y:S01]  /*5570*/  FLO.U32 R59, R53 ;  /* 0x00000035003b7300 */ /* 0x000ea200000e0000 */
[----:B------:R-:W-:-:S07]  /*5580*/  LOP3.LUT R35, R14, R53, RZ, 0xc0, !PT ;  /* 0x000000350e237212 */ /* 0x000fce00078ec0ff */
[----:B------:R-:W3:Y:S01]  /*5590*/  POPC R35, R35 ;  /* 0x0000002300237309 */ /* 0x000ee20000000000 */
[----:B--2---:R-:W-:-:S13]  /*55a0*/  ISETP.NE.AND P0, PT, R24, R59, PT ;  /* 0x0000003b1800720c */ /* 0x004fda0003f05270 */
[----:B01-3--:R-:W-:Y:S05]  /*55b0*/  @P0 BRA `(.L_x_1186) ;  /* 0x0000000000080947 */ /* 0x00bfea0003800000 */
[----:B------:R-:W-:-:S05]  /*55c0*/  IMAD R36, R36, 0x4, R29 ;  /* 0x0000000424247824 */ /* 0x000fca00078e021d */
[----:B------:R0:W1:Y:S02]  /*55d0*/  ATOMS.ADD R55, [R36], R35 ;  /* 0x000000232437738c */ /* 0x0000640000000000 */
.L_x_1186:
[----:B------:R-:W-:Y:S05]  /*55e0*/  BSYNC.RECONVERGENT B0 ;  /* 0x0000000000007941 */ /* 0x000fea0003800200 */
.L_x_1185:
[----:B------:R-:W-:Y:S01]  /*55f0*/  R2P PR, R26, 0x7f ;  /* 0x0000007f1a007804 */ /* 0x000fe20000000000 */
[----:B01----:R0:W1:Y:S01]  /*5600*/  SHFL.IDX PT, R36, R55, R59, 0x1f ;  /* 0x00001f3b37247589 */ /* 0x00306200000e0000 */
[----:B------:R-:W-:Y:S11]  /*5610*/  BSSY.RECONVERGENT B0, `(.L_x_1187) ;  /* 0x0000021000007945 */ /* 0x000ff60003800200 */
[----:B------:R-:W-:-:S02]  /*5620*/  VOTE.ANY R45, PT, P0 ;  /* 0x00000000002d7806 */ /* 0x000fc400000e0100 */
[----:B------:R-:W-:Y:S02]  /*5630*/  VOTE.ANY R66, PT, P1 ;  /* 0x0000000000427806 */ /* 0x000fe400008e0100 */
[----:B------:R-:W-:Y:S02]  /*5640*/  @!P0 LOP3.LUT R45, RZ, R45, RZ, 0x33, !PT ;  /* 0x0000002dff2d8212 */ /* 0x000fe400078e33ff */
[----:B------:R-:W-:Y:S02]  /*5650*/  @!P1 LOP3.LUT R66, RZ, R66, RZ, 0x33, !PT ;  /* 0x00000042ff429212 */ /* 0x000fe400078e33ff */
[----:B------:R-:W-:Y:S02]  /*5660*/  LOP3.LUT P0, RZ, R26, 0x80, RZ, 0xc0, !PT ;  /* 0x000000801aff7812 */ /* 0x000fe4000780c0ff */
        /* <DEDUP_REMOVED lines=19> */
[----:B------:R-:W2:Y:S01]  /*57a0*/  FLO.U32 R53, R45 ;  /* 0x0000002d00357300 */ /* 0x000ea200000e0000 */
[----:B------:R-:W-:-:S07]  /*57b0*/  LOP3.LUT R14, R14, R45, RZ, 0xc0, !PT ;  /* 0x0000002d0e0e7212 */ /* 0x000fce00078ec0ff */
[----:B0-----:R0:W3:Y:S01]  /*57c0*/  POPC R55, R14 ;  /* 0x0000000e00377309 */ /* 0x0010e20000000000 */
[----:B--2---:R-:W-:Y:S01]  /*57d0*/  ISETP.NE.AND P0, PT, R24, R53, PT ;  /* 0x000000351800720c */ /* 0x004fe20003f05270 */
[----:B------:R-:W-:-:S12]  /*57e0*/  IMAD.MOV.U32 R24, RZ, RZ, RZ ;  /* 0x000000ffff187224 */ /* 0x000fd800078e00ff */
[----:B01-3--:R-:W-:Y:S05]  /*57f0*/  @P0 BRA `(.L_x_1188) ;  /* 0x0000000000080947 */ /* 0x00bfea0003800000 */
[----:B------:R-:W-:-:S06]  /*5800*/  IMAD R24, R26, 0x4, R29 ;  /* 0x000000041a187824 */ /* 0x000fcc00078e021d */
[----:B------:R0:W1:Y:S02]  /*5810*/  ATOMS.ADD R24, [R24], R55 ;  /* 0x000000371818738c */ /* 0x0000640000000000 */
.L_x_1188:
[----:B------:R-:W-:Y:S05]  /*5820*/  BSYNC.RECONVERGENT B0 ;  /* 0x0000000000007941 */ /* 0x000fea0003800200 */
.L_x_1187:
[----:B------:R-:W-:Y:S01]  /*5830*/  BAR.SYNC.DEFER_BLOCKING 0x0 ;  /* 0x0000000000007b1d */ /* 0x000fe20000010000 */
[----:B------:R-:W-:Y:S01]  /*5840*/  IMAD.IADD R26, R40, 0x1, R49 ;  /* 0x00000001281a7824 */ /* 0x000fe200078e0231 */
[----:B------:R-:W-:Y:S01]  /*5850*/  ISETP.NE.AND P0, PT, R50, RZ, PT ;  /* 0x000000ff3200720c */ /* 0x000fe20003f05270 */
[----:B------:R-:W-:Y:S02]  /*5860*/  IMAD.IADD R28, R28, 0x1, R39 ;  /* 0x000000011c1c7824 */ /* 0x000fe400078e0227 */
[----:B------:R-:W-:Y:S01]  /*5870*/  IMAD R40, R44, 0x4, R7 ;  /* 0x000000042c287824 */ /* 0x000fe200078e0207 */
[----:B------:R-:W-:Y:S01]  /*5880*/  BSSY B1, `(.L_x_1189) ;  /* 0x000005c000017945 */ /* 0x000fe20003800000 */
[----:B------:R-:W-:Y:S01]  /*5890*/  IMAD.IADD R14, R38, 0x1, R43 ;  /* 0x00000001260e7824 */ /* 0x000fe200078e022b */
[----:B-1----:R-:W1:Y:S01]  /*58a0*/  SHFL.IDX PT, R24, R24, R53, 0x1f ;  /* 0x00001f3518187589 */ /* 0x002e6200000e0000 */
[----:B------:R-:W-:Y:S02]  /*58b0*/  IMAD R39, R46, 0x4, R7 ;  /* 0x000000042e277824 */ /* 0x000fe400078e0207 */
[----:B------:R-:W-:-:S02]  /*58c0*/  IMAD.IADD R60, R37, 0x1, R60 ;  /* 0x00000001253c7824 */ /* 0x000fc400078e023c */
[--C-:B------:R-:W-:Y:S02]  /*58d0*/  IMAD R38, R52, 0x4, R7.reuse ;  /* 0x0000000434267824 */ /* 0x100fe400078e0207 */
[----:B------:R-:W-:Y:S02]  /*58e0*/  IMAD.IADD R32, R33, 0x1, R32 ;  /* 0x0000000121207824 */ /* 0x000fe400078e0220 */
[----:B------:R-:W-:Y:S02]  /*58f0*/  IMAD.IADD R44, R35, 0x1, R36 ;  /* 0x00000001232c7824 */ /* 0x000fe400078e0224 */
[--C-:B------:R-:W-:Y:S02]  /*5900*/  IMAD R37, R56, 0x4, R7.reuse ;  /* 0x0000000438257824 */ /* 0x100fe400078e0207 */
[----:B------:R-:W-:Y:S02]  /*5910*/  IMAD.IADD R30, R31, 0x1, R30 ;  /* 0x000000011f1e7824 */ /* 0x000fe400078e021e */
[--C-:B------:R-:W-:Y:S01]  /*5920*/  IMAD R36, R48, 0x4, R7.reuse ;  /* 0x0000000430247824 */ /* 0x100fe200078e0207 */
[----:B------:R2:W-:Y:S01]  /*5930*/  STS [R40+-0x4], R27 ;  /* 0xfffffc1b28007388 */ /* 0x0005e20000000800 */
[----:B------:R-:W-:-:S02]  /*5940*/  IMAD R35, R58, 0x4, R7 ;  /* 0x000000043a237824 */ /* 0x000fc400078e0207 */
[--C-:B------:R-:W-:Y:S01]  /*5950*/  IMAD R34, R34, 0x4, R7.reuse ;  /* 0x0000000422227824 */ /* 0x100fe200078e0207 */
[----:B------:R-:W-:Y:S01]  /*5960*/  STS [R39+-0x4], R22 ;  /* 0xfffffc1627007388 */ /* 0x000fe20000000800 */
[--C-:B------:R-:W-:Y:S02]  /*5970*/  IMAD R33, R32, 0x4, R7.reuse ;  /* 0x0000000420217824 */ /* 0x100fe400078e0207 */
[----:B------:R-:W-:Y:S01]  /*5980*/  IMAD.IADD R64, R47, 0x1, R64 ;  /* 0x000000012f407824 */ /* 0x000fe200078e0240 */
[----:B------:R-:W-:Y:S01]  /*5990*/  STS [R38+-0x4], R21 ;  /* 0xfffffc1526007388 */ /* 0x000fe20000000800 */
[--C-:B------:R-:W-:Y:S02]  /*59a0*/  IMAD R32, R30, 0x4, R7.reuse ;  /* 0x000000041e207824 */ /* 0x100fe400078e0207 */
[----:B------:R-:W-:Y:S01]  /*59b0*/  IMAD.IADD R62, R51, 0x1, R62 ;  /* 0x00000001333e7824 */ /* 0x000fe200078e023e */
[----:B------:R-:W-:Y:S01]  /*59c0*/  STS [R37+-0x4], R18 ;  /* 0xfffffc1225007388 */ /* 0x000fe20000000800 */
[----:B------:R-:W-:-:S02]  /*59d0*/  IMAD R31, R28, 0x4, R7 ;  /* 0x000000041c1f7824 */ /* 0x000fc400078e0207 */
[--C-:B------:R-:W-:Y:S01]  /*59e0*/  IMAD R30, R14, 0x4, R7.reuse ;  /* 0x000000040e1e7824 */ /* 0x100fe200078e0207 */
[----:B------:R-:W-:Y:S01]  /*59f0*/  STS [R36+-0x4], R23 ;  /* 0xfffffc1724007388 */ /* 0x000fe20000000800 */
[--C-:B------:R-:W-:Y:S02]  /*5a00*/  IMAD R29, R26, 0x4, R7.reuse ;  /* 0x000000041a1d7824 */ /* 0x100fe400078e0207 */
[----:B-1----:R-:W-:Y:S01]  /*5a10*/  IMAD.IADD R24, R55, 0x1, R24 ;  /* 0x0000000137187824 */ /* 0x002fe200078e0218 */
[----:B------:R-:W-:Y:S01]  /*5a20*/  STS [R35+-0x4], R20 ;  /* 0xfffffc1423007388 */ /* 0x000fe20000000800 */
[--C-:B------:R-:W-:Y:S02]  /*5a30*/  IMAD R28, R64, 0x4, R7.reuse ;  /* 0x00000004401c7824 */ /* 0x100fe400078e0207 */
[--C-:B--2---:R-:W-:Y:S01]  /*5a40*/  IMAD R27, R62, 0x4, R7.reuse ;  /* 0x000000043e1b7824 */ /* 0x104fe200078e0207 */
[----:B------:R1:W-:Y:S01]  /*5a50*/  STS [R34+-0x4], R25 ;  /* 0xfffffc1922007388 */ /* 0x0003e20000000800 */
[----:B------:R-:W-:-:S02]  /*5a60*/  IMAD R26, R60, 0x4, R7 ;  /* 0x000000043c1a7824 */ /* 0x000fc400078e0207 */
[--C-:B------:R-:W-:Y:S01]  /*5a70*/  IMAD R24, R24, 0x4, R7.reuse ;  /* 0x0000000418187824 */ /* 0x100fe200078e0207 */
[----:B------:R-:W-:Y:S04]  /*5a80*/  STS [R33+-0x4], R10 ;  /* 0xfffffc0a21007388 */ /* 0x000fe80000000800 */
[----:B------:R-:W-:Y:S01]  /*5a90*/  STS [R32+-0x4], R17 ;  /* 0xfffffc1120007388 */ /* 0x000fe20000000800 */
[----:B-1----:R-:W-:-:S03]  /*5aa0*/  IMAD R25, R44, 0x4, R7 ;  /* 0x000000042c197824 */ /* 0x002fc600078e0207 */
[----:B------:R-:W-:Y:S04]  /*5ab0*/  STS [R31+-0x4], R12 ;  /* 0xfffffc0c1f007388 */ /* 0x000fe80000000800 */
[----:B------:R1:W-:Y:S04]  /*5ac0*/  STS [R30+-0x4], R19 ;  /* 0xfffffc131e007388 */ /* 0x0003e80000000800 */
[----:B------:R2:W-:Y:S04]  /*5ad0*/  STS [R29+-0x4], R16 ;  /* 0xfffffc101d007388 */ /* 0x0005e80000000800 */
[----:B------:R2:W-:Y:S01]  /*5ae0*/  STS [R28+-0x4], R9 ;  /* 0xfffffc091c007388 */ /* 0x0005e20000000800 */
[----:B-1----:R-:W-:-:S03]  /*5af0*/  IMAD R19, R3, 0x8, R7 ;  /* 0x0000000803137824 */ /* 0x002fc600078e0207 */
[----:B------:R2:W-:Y:S04]  /*5b00*/  STS [R27+-0x4], R6 ;  /* 0xfffffc061b007388 */ /* 0x0005e80000000800 */
[----:B------:R2:W-:Y:S04]  /*5b10*/  STS [R26+-0x4], R11 ;  /* 0xfffffc0b1a007388 */ /* 0x0005e80000000800 */
[----:B------:R2:W-:Y:S04]  /*5b20*/  STS [R25+-0x4], R8 ;  /* 0xfffffc0819007388 */ /* 0x0005e80000000800 */
[----:B------:R2:W-:Y:S01]  /*5b30*/  STS [R24+-0x4], R13 ;  /* 0xfffffc0d18007388 */ /* 0x0005e20000000800 */
[----:B------:R-:W-:Y:S05]  /*5b40*/  @P0 BRA `(.L_x_1190) ;  /* 0x0000000000bc0947 */ /* 0x000fea0003800000 */
[----:B------:R-:W1:Y:S02]  /*5b50*/  LDCU.64 UR8, c[0x0][0x398] ;  /* 0x00007300ff0877ac */ /* 0x000e640008000a00 */
[----:B-1----:R-:W-:-:S04]  /*5b60*/  LEA R10, P0, R3, UR8, 0x3 ;  /* 0x00000008030a7c11 */ /* 0x002fc8000f8018ff */
[----:B--2---:R-:W-:-:S05]  /*5b70*/  LEA.HI.X R11, R3, UR9, RZ, 0x3, P0 ;  /* 0x00000009030b7c11 */ /* 0x004fca00080f1cff */
[----:B------:R-:W2:Y:S01]  /*5b80*/  LDG.E.64 R8, desc[UR6][R10.64] ;  /* 0x000000060a087981 */ /* 0x000ea2000c1e1b00 */
[----:B------:R-:W-:Y:S02]  /*5b90*/  SHF.R.S32.HI R13, RZ, 0x1f, R15 ;  /* 0x0000001fff0d7819 */ /* 0x000fe4000001140f */
[----:B--2---:R-:W-:-:S05]  /*5ba0*/  IADD3 R8, P0, PT, -R15, R8, RZ ;  /* 0x000000080f087210 */ /* 0x004fca0007f1e1ff */
[----:B------:R-:W-:Y:S01]  /*5bb0*/  IMAD.X R9, R9, 0x1, ~R13, P0 ;  /* 0x0000000109097824 */ /* 0x000fe200000e0e0d */
[----:B------:R-:W-:Y:S01]  /*5bc0*/  ISETP.GE.AND P0, PT, R42, 0x1, PT ;  /* 0x000000012a00780c */ /* 0x000fe20003f06270 */
[----:B------:R-:W-:-:S03]  /*5bd0*/  IMAD.MOV.U32 R13, RZ, RZ, R0 ;  /* 0x000000ffff0d7224 */ /* 0x000fc600078e0000 */
[----:B------:R1:W-:Y:S09]  /*5be0*/  STS.64 [R19+0x6600], R8 ;  /* 0x0066000813007388 */ /* 0x0003f20000000a00 */
[----:B------:R-:W-:Y:S05]  /*5bf0*/  @!P0 BRA `(.L_x_1191) ;  /* 0x00000000006c8947 */ /* 0x000fea0003800000 */
[----:B------:R-:W-:Y:S01]  /*5c00*/  BSSY B0, `(.L_x_1192) ;  /* 0x0000019000007945 */ /* 0x000fe20003800000 */
[----:B------:R-:W-:Y:S02]  /*5c10*/  IMAD.MOV.U32 R6, RZ, RZ, -0x1 ;  /* 0xffffffffff067424 */ /* 0x000fe400078e00ff */
[----:B------:R-:W-:Y:S02]  /*5c20*/  IMAD.MOV.U32 R10, RZ, RZ, R42 ;  /* 0x000000ffff0a7224 */ /* 0x000fe400078e002a */
[----:B------:R-:W-:-:S07]  /*5c30*/  IMAD.MOV.U32 R13, RZ, RZ, R0 ;  /* 0x000000ffff0d7224 */ /* 0x000fce00078e0000 */
.L_x_1196:
[----:B-1----:R-:W1:Y:S01]  /*5c40*/  LDC.64 R8, c[0x0][0x380] ;  /* 0x0000e000ff087b82 */ /* 0x002e620000000a00 */
[----:B------:R-:W-:Y:S01]  /*5c50*/  VIADD R17, R10, 0xffffffff ;  /* 0xffffffff0a117836 */ /* 0x000fe20000000000 */
[----:B------:R-:W-:Y:S03]  /*5c60*/  BSSY B2, `(.L_x_1193) ;  /* 0x0000008000027945 */ /* 0x000fe60003800000 */
[----:B------:R-:W-:-:S04]  /*5c70*/  IMAD R11, R17, 0x100, R3 ;  /* 0x00000100110b7824 */ /* 0x000fc800078e0203 */
[----:B-1----:R-:W-:-:S07]  /*5c80*/  IMAD.WIDE R8, R11, 0x4, R8 ;  /* 0x000000040b087825 */ /* 0x002fce00078e0208 */
.L_x_1194:
[----:B------:R-:W-:Y:S05]  /*5c90*/  YIELD ;  /* 0x0000000000007946 */ /* 0x000fea0003800000 */
[----:B------:R1:W-:Y:S06]  /*5ca0*/  MEMBAR.SC.CTA ;  /* 0x0000000000007992 */ /* 0x0003ec0000000000 */
[----:B-1----:R-:W2:Y:S02]  /*5cb0*/  LDG.E.STRONG.SYS R11, desc[UR6][R8.64] ;  /* 0x00000006080b7981 */ /* 0x002ea4000c1f5900 */
[----:B--2---:R-:W-:-:S13]  /*5cc0*/  ISETP.NE.AND P0, PT, R11, RZ, PT ;  /* 0x000000ff0b00720c */ /* 0x004fda0003f05270 */
[----:B------:R-:W-:Y:S05]  /*5cd0*/  @!P0 BRA `(.L_x_1194) ;  /* 0xfffffffc00ec8947 */ /* 0x000fea000383ffff */
[----:B------:R-:W-:Y:S05]  /*5ce0*/  BSYNC B2 ;  /* 0x0000000000027941 */ /* 0x000fea0003800000 */
.L_x_1193:
[----:B------:R-:W-:Y:S01]  /*5cf0*/  BSSY.RECONVERGENT B2, `(.L_x_1195) ;  /* 0x0000006000027945 */ /* 0x000fe20003800200 */
[C---:B------:R-:W-:Y:S02]  /*5d00*/  ISETP.GT.AND P0, PT, R11.reuse, -0x1, PT ;  /* 0xffffffff0b00780c */ /* 0x040fe40003f04270 */
[----:B------:R-:W-:Y:S01]  /*5d10*/  LOP3.LUT R8, R11, 0x3fffffff, RZ, 0xc0, !PT ;  /* 0x3fffffff0b087812 */ /* 0x000fe200078ec0ff */
[----:B------:R-:W-:Y:S05]  /*5d20*/  WARPSYNC.EXCLUSIVE R6 ;  /* 0x0000000006007348 */ /* 0x000fea0003a00000 */
[----:B------:R-:W-:-:S05]  /*5d30*/  IMAD.IADD R13, R8, 0x1, R13 ;  /* 0x00000001080d7824 */ /* 0x000fca00078e020d */
[----:B------:R-:W-:-:S07]  /*5d40*/  VOTE.ANY R6, PT, P0 ;  /* 0x0000000000067806 */ /* 0x000fce00000e0100 */
[----:B------:R-:W-:Y:S05]  /*5d50*/  BSYNC.RECONVERGENT B2 ;  /* 0x0000000000027941 */ /* 0x000fea0003800200 */
.L_x_1195:
[----:B------:R-:W-:Y:S01]  /*5d60*/  ISETP.GT.U32.AND P1, PT, R10, 0x1, PT ;  /* 0x000000010a00780c */ /* 0x000fe20003f24070 */
[----:B------:R-:W-:-:S12]  /*5d70*/  IMAD.MOV.U32 R10, RZ, RZ, R17 ;  /* 0x000000ffff0a7224 */ /* 0x000fd800078e0011 */
[----:B------:R-:W-:Y:S05]  /*5d80*/  @P0 BRA P1, `(.L_x_1196) ;  /* 0xfffffffc00ac0947 */ /* 0x000fea000083ffff */
[----:B------:R-:W-:Y:S05]  /*5d90*/  BSYNC B0 ;  /* 0x0000000000007941 */ /* 0x000fea0003800000 */
.L_x_1192:
[----:B------:R2:W3:Y:S02]  /*5da0*/  LDS.64 R8, [R19+0x6600] ;  /* 0x0066000013087984 */ /* 0x0004e40000000a00 */
.L_x_1191:
[----:B------:R-:W4:Y:S01]  /*5db0*/  LDC.64 R10, c[0x0][0x380] ;  /* 0x0000e000ff0a7b82 */ /* 0x000f220000000a00 */
[C---:B------:R-:W-:Y:S01]  /*5dc0*/  IMAD.IADD R17, R13.reuse, 0x1, -R0 ;  /* 0x000000010d117824 */ /* 0x040fe200078e0a00 */
[----:B------:R-:W-:Y:S01]  /*5dd0*/  LOP3.LUT R13, R13, 0x80000000, RZ, 0xfc, !PT ;  /* 0x800000000d0d7812 */ /* 0x000fe200078efcff */
[----:B------:R-:W-:-:S03]  /*5de0*/  IMAD R21, R42, 0x100, R3 ;  /* 0x000001002a157824 */ /* 0x000fc600078e0203 */
[----:B-1-3--:R-:W-:-:S04]  /*5df0*/  IADD3 R8, P0, PT, R17, R8, RZ ;  /* 0x0000000811087210 */ /* 0x00afc80007f1e0ff */
[----:B------:R-:W-:-:S05]  /*5e00*/  LEA.HI.X.SX32 R9, R17, R9, 0x1, P0 ;  /* 0x0000000911097211 */ /* 0x000fca00000f0eff */
[----:B------:R1:W-:Y:S01]  /*5e10*/  STS.64 [R19+0x6600], R8 ;  /* 0x0066000813007388 */ /* 0x0003e20000000a00 */
[----:B----4-:R-:W-:-:S05]  /*5e20*/  IMAD.WIDE R10, R21, 0x4, R10 ;  /* 0x00000004150a7825 */ /* 0x010fca00078e020a */
[----:B------:R1:W-:Y:S02]  /*5e30*/  STG.E.STRONG.SYS desc[UR6][R10.64], R13 ;  /* 0x0000000d0a007986 */ /* 0x0003e4000c115906 */
.L_x_1190:
[----:B------:R-:W-:Y:S05]  /*5e40*/  BSYNC B1 ;  /* 0x0000000000017941 */ /* 0x000fea0003800000 */
.L_x_1189:
[----:B------:R-:W3:Y:S01]  /*5e50*/  LDC R23, c[0x0][0x3c0] ;  /* 0x0000f000ff177b82 */ /* 0x000ee20000000800 */
[----:B--2---:R-:W-:-:S07]  /*5e60*/  VIADD R6, R54, 0x1980 ;  /* 0x0000198036067836 */ /* 0x004fce0000000000 */
[----:B-1----:R-:W1:Y:S01]  /*5e70*/  LDC.64 R10, c[0x0][0x390] ;  /* 0x0000e400ff0a7b82 */ /* 0x002e620000000a00 */
[----:B---3--:R-:W-:Y:S02]  /*5e80*/  ISETP.GE.AND P0, PT, R6, R23, PT ;  /* 0x000000170600720c */ /* 0x008fe40003f06270 */
[----:B-1----:R-:W-:-:S04]  /*5e90*/  ISETP.EQ.U32.AND P1, PT, R10, RZ, PT ;  /* 0x000000ff0a00720c */ /* 0x002fc80003f22070 */
[----:B------:R-:W-:-:S04]  /*5ea0*/  ISETP.EQ.OR.EX P0, PT, R11, RZ, !P0, P1 ;  /* 0x000000ff0b00720c */ /* 0x000fc80004702710 */
[----:B------:R-:W-:-:S13]  /*5eb0*/  ISETP.GT.U32.OR P0, PT, R3, 0xff, P0 ;  /* 0x000000ff0300780c */ /* 0x000fda0000704470 */
[----:B------:R-:W-:Y:S05]  /*5ec0*/  @P0 BRA `(.L_x_1197) ;  /* 0x0000000000200947 */ /* 0x000fea0003800000 */
[----:B------:R-:W1:Y:S01]  /*5ed0*/  LDS.64 R8, [R19+0x6600] ;  /* 0x0066000013087984 */ /* 0x000e620000000a00 */
[C---:B------:R-:W-:Y:S02]  /*5ee0*/  LEA R10, P2, R3.reuse, R10, 0x3 ;  /* 0x0000000a030a7211 */ /* 0x040fe400078418ff */
[--C-:B------:R-:W-:Y:S02]  /*5ef0*/  SHF.R.S32.HI R13, RZ, 0x1f, R0.reuse ;  /* 0x0000001fff0d7819 */ /* 0x100fe40000011400 */
[----:B------:R-:W-:Y:S02]  /*5f00*/  LEA.HI.X R11, R3, R11, RZ, 0x3, P2 ;  /* 0x0000000b030b7211 */ /* 0x000fe400010f1cff */
[----:B-1----:R-:W-:Y:S02]  /*5f10*/  IADD3 R8, P0, P1, R8, R15, R0 ;  /* 0x0000000f08087210 */ /* 0x002fe4000791e000 */
[----:B------:R-:W-:-:S04]  /*5f20*/  SHF.R.S32.HI R15, RZ, 0x1f, R15 ;  /* 0x0000001fff0f7819 */ /* 0x000fc8000001140f */
[----:B------:R-:W-:-:S05]  /*5f30*/  IADD3.X R9, PT, PT, R9, R15, R13, P0, P1 ;  /* 0x0000000f09097210 */ /* 0x000fca00007e240d */
[----:B------:R1:W-:Y:S02]  /*5f40*/  STG.E.64 desc[UR6][R10.64], R8 ;  /* 0x000000080a007986 */ /* 0x0003e4000c101b06 */
.L_x_1197:
[----:B------:R-:W-:Y:S01]  /*5f50*/  ISETP.GT.AND P0, PT, R6, R23, PT ;  /* 0x000000170600720c */ /* 0x000fe20003f04270 */
[----:B------:R-:W-:Y:S05]  /*5f60*/  WARPSYNC.ALL ;  /* 0x0000000000007948 */ /* 0x000fea0003800000 */
[----:B------:R-:W-:Y:S01]  /*5f70*/  BAR.SYNC.DEFER_BLOCKING 0x0 ;  /* 0x0000000000007b1d */ /* 0x000fe20000010000 */
[----:B------:R-:W-:-:S06]  /*5f80*/  IMAD R22, R3, 0x4, R7 ;  /* 0x0000000403167824 */ /* 0x000fcc00078e0207 */
[----:B------:R-:W-:Y:S05]  /*5f90*/  @P0 BRA `(.L_x_1198) ;  /* 0x0000000c003c0947 */ /* 0x000fea0003800000 */
[----:B------:R-:W2:Y:S01]  /*5fa0*/  LDS R0, [R22] ;  /* 0x0000000016007984 */ /* 0x000ea20000000800 */
[----:B------:R-:W2:Y:S01]  /*5fb0*/  LDCU UR5, c[0x0][0x3c4] ;  /* 0x00007880ff0577ac */ /* 0x000ea20008000800 */
[----:B------:R-:W3:Y:S01]  /*5fc0*/  LDCU.64 UR8, c[0x0][0x3a0] ;  /* 0x00007400ff0877ac */ /* 0x000ee20008000a00 */
[----:B--2---:R-:W-:Y:S02]  /*5fd0*/  SHF.R.U32.HI R6, RZ, UR5, R0 ;  /* 0x00000005ff067c19 */ /* 0x004fe40008011600 */
[----:B------:R-:W-:Y:S02]  /*5fe0*/  LOP3.LUT R15, R0, 0x80000000, RZ, 0x3c, !PT ;  /* 0x80000000000f7812 */ /* 0x000fe400078e3cff */
[----:B------:R-:W-:-:S05]  /*5ff0*/  LOP3.LUT R6, R6, UR4, RZ, 0x30, !PT ;  /* 0x0000000406067c12 */ /* 0x000fca000f8e30ff */
[----:B-1----:R-:W-:-:S06]  /*6000*/  IMAD R8, R6, 0x8, R7 ;  /* 0x0000000806087824 */ /* 0x002fcc00078e0207 */
[----:B------:R-:W1:Y:S02]  /*6010*/  LDS.64 R8, [R8+0x6600] ;  /* 0x0066000008087984 */ /* 0x000e640000000a00 */
[----:B-1----:R-:W-:-:S05]  /*6020*/  IADD3 R6, P1, PT, R8, R3, RZ ;  /* 0x0000000308067210 */ /* 0x002fca0007f3e0ff */
[----:B------:R-:W-:Y:S01]  /*6030*/  IMAD.X R9, RZ, RZ, R9, P1 ;  /* 0x000000ffff097224 */ /* 0x000fe200008e0609 */
[----:B---3--:R-:W-:-:S04]  /*6040*/  LEA R10, P1, R6, UR8, 0x2 ;  /* 0x00000008060a7c11 */ /* 0x008fc8000f8210ff */
[----:B------:R-:W-:-:S05]  /*6050*/  LEA.HI.X R11, R6, UR9, R9, 0x2, P1 ;  /* 0x00000009060b7c11 */ /* 0x000fca00088f1409 */
[----:B------:R-:W-:Y:S01]  /*6060*/  STG.E desc[UR6][R10.64], R15 ;  /* 0x0000000f0a007986 */ /* 0x000fe2000c101906 */
[----:B------:R-:W-:-:S03]  /*6070*/  NOP ;  /* 0x0000000000007918 */ /* 0x000fc60000000000 */
[----:B------:R-:W1:Y:S02]  /*6080*/  LDS R0, [R22+0x600] ;  /* 0x0006000016007984 */ /* 0x000e640000000800 */
[----:B-1----:R-:W-:Y:S02]  /*6090*/  SHF.R.U32.HI R6, RZ, UR5, R0 ;  /* 0x00000005ff067c19 */ /* 0x002fe40008011600 */
[----:B------:R-:W-:Y:S02]  /*60a0*/  LOP3.LUT R15, R0, 0x80000000, RZ, 0x3c, !PT ;  /* 0x80000000000f7812 */ /* 0x000fe400078e3cff */
[----:B------:R-:W-:-:S05]  /*60b0*/  LOP3.LUT R6, R6, UR4, RZ, 0x30, !PT ;  /* 0x0000000406067c12 */ /* 0x000fca000f8e30ff */
[----:B------:R-:W-:-:S06]  /*60c0*/  IMAD R8, R6, 0x8, R7 ;  /* 0x0000000806087824 */ /* 0x000fcc00078e0207 */
[----:B------:R-:W1:Y:S02]  /*60d0*/  LDS.64 R8, [R8+0x6600] ;  /* 0x0066000008087984 */ /* 0x000e640000000a00 */
[----:B-1----:R-:W-:-:S05]  /*60e0*/  IADD3 R6, P1, PT, R8, R3, RZ ;  /* 0x0000000308067210 */ /* 0x002fca0007f3e0ff */
[----:B------:R-:W-:Y:S01]  /*60f0*/  IMAD.X R9, RZ, RZ, R9, P1 ;  /* 0x000000ffff097224 */ /* 0x000fe200008e0609 */
[----:B------:R-:W-:-:S04]  /*6100*/  LEA R12, P1, R6, UR8, 0x2 ;  /* 0x00000008060c7c11 */ /* 0x000fc8000f8210ff */
        /* <DEDUP_REMOVED lines=163> */
[----:B------:R-:W-:-:S05]  /*6b40*/  IMAD R12, R6, 0x8, R7 ;  /* 0x00000008060c7824 */ /* 0x000fca00078e0207 */
        /* <DEDUP_REMOVED lines=17> */
[----:B------:R1:W-:Y:S01]  /*6c60*/  STG.E desc[UR6][R6.64+0x6000], R9 ;  /* 0x0060000906007986 */ /* 0x0003e2000c101906 */
[----:B------:R-:W-:Y:S01]  /*6c70*/  NOP ;  /* 0x0000000000007918 */ /* 0x000fe20000000000 */
[----:B------:R-:W-:Y:S05]  /*6c80*/  BRA `(.L_x_1199) ;  /* 0x00000014000c7947 */ /* 0x000fea0003800000 */
.L_x_1198:
[----:B-1----:R-:W-:Y:S01]  /*6c90*/  IMAD R9, R42, -0x1980, R23 ;  /* 0xffffe6802a097824 */ /* 0x002fe200078e0217 */
[----:B------:R-:W-:Y:S01]  /*6ca0*/  BSSY.RECONVERGENT B0, `(.L_x_1200) ;  /* 0x000001b000007945 */ /* 0x000fe20003800200 */
[C---:B------:R-:W-:Y:S02]  /*6cb0*/  VIADD R0, R3.reuse, 0x180 ;  /* 0x0000018003007836 */ /* 0x040fe40000000000 */
[C---:B------:R-:W-:Y:S01]  /*6cc0*/  VIADD R6, R3.reuse, 0x300 ;  /* 0x0000030003067836 */ /* 0x040fe20000000000 */
[CC--:B------:R-:W-:Y:S01]  /*6cd0*/  ISETP.GE.AND P1, PT, R3.reuse, R9.reuse, PT ;  /* 0x000000090300720c */ /* 0x0c0fe20003f26270 */
[C---:B------:R-:W-:Y:S01]  /*6ce0*/  VIADD R8, R3.reuse, 0x480 ;  /* 0x0000048003087836 */ /* 0x040fe20000000000 */
[-C--:B------:R-:W-:Y:S01]  /*6cf0*/  ISETP.GE.AND P2, PT, R0, R9.reuse, PT ;  /* 0x000000090000720c */ /* 0x080fe20003f46270 */
[C---:B------:R-:W-:Y:S01]  /*6d00*/  VIADD R0, R3.reuse, 0x600 ;  /* 0x0000060003007836 */ /* 0x040fe20000000000 */
[-C--:B------:R-:W-:Y:S01]  /*6d10*/  ISETP.GE.AND P3, PT, R6, R9.reuse, PT ;  /* 0x000000090600720c */ /* 0x080fe20003f66270 */
[C---:B------:R-:W-:Y:S01]  /*6d20*/  VIADD R6, R3.reuse, 0x780 ;  /* 0x0000078003067836 */ /* 0x040fe20000000000 */
[-C--:B------:R-:W-:Y:S01]  /*6d30*/  ISETP.GE.AND P4, PT, R8, R9.reuse, PT ;  /* 0x000000090800720c */ /* 0x080fe20003f86270 */
[----:B------:R-:W-:Y:S01]  /*6d40*/  VIADD R8, R3, 0x900 ;  /* 0x0000090003087836 */ /* 0x000fe20000000000 */
[----:B------:R-:W-:-:S02]  /*6d50*/  ISETP.GE.AND P5, PT, R0, R9, PT ;  /* 0x000000090000720c */ /* 0x000fc40003fa6270 */
[----:B------:R-:W-:-:S03]  /*6d60*/  ISETP.GE.AND P6, PT, R6, R9, PT ;  /* 0x000000090600720c */ /* 0x000fc60003fc6270 */
[----:B------:R-:W-:Y:S10]  /*6d70*/  @P1 BRA `(.L_x_1201) ;  /* 0x0000000000341947 */ /* 0x000ff40003800000 */
[----:B------:R-:W1:Y:S01]  /*6d80*/  LDS R0, [R22] ;  /* 0x0000000016007984 */ /* 0x000e620000000800 */
[----:B------:R-:W1:Y:S01]  /*6d90*/  LDCU UR5, c[0x0][0x3c4] ;  /* 0x00007880ff0577ac */ /* 0x000e620008000800 */
[----:B------:R-:W2:Y:S01]  /*6da0*/  LDCU.64 UR8, c[0x0][0x3a0] ;  /* 0x00007400ff0877ac */ /* 0x000ea20008000a00 */
[----:B-1----:R-:W-:Y:S02]  /*6db0*/  SHF.R.U32.HI R6, RZ, UR5, R0 ;  /* 0x00000005ff067c19 */ /* 0x002fe40008011600 */
[----:B------:R-:W-:Y:S02]  /*6dc0*/  LOP3.LUT R13, R0, 0x80000000, RZ, 0x3c, !PT ;  /* 0x80000000000d7812 */ /* 0x000fe400078e3cff */
[----:B------:R-:W-:-:S05]  /*6dd0*/  LOP3.LUT R6, R6, UR4, RZ, 0x30, !PT ;  /* 0x0000000406067c12 */ /* 0x000fca000f8e30ff */
[----:B------:R-:W-:-:S05]  /*6de0*/  IMAD R6, R6, 0x8, R7 ;  /* 0x0000000806067824 */ /* 0x000fca00078e0207 */
[----:B------:R-:W1:Y:S02]  /*6df0*/  LDS.64 R10, [R6+0x6600] ;  /* 0x00660000060a7984 */ /* 0x000e640000000a00 */
[----:B-1----:R-:W-:-:S05]  /*6e00*/  IADD3 R12, P1, PT, R10, R3, RZ ;  /* 0x000000030a0c7210 */ /* 0x002fca0007f3e0ff */
[----:B------:R-:W-:Y:S01]  /*6e10*/  IMAD.X R11, RZ, RZ, R11, P1 ;  /* 0x000000ffff0b7224 */ /* 0x000fe200008e060b */
[----:B--2---:R-:W-:-:S04]  /*6e20*/  LEA R10, P1, R12, UR8, 0x2 ;  /* 0x000000080c0a7c11 */ /* 0x004fc8000f8210ff */
[----:B------:R-:W-:-:S05]  /*6e30*/  LEA.HI.X R11, R12, UR9, R11, 0x2, P1 ;  /* 0x000000090c0b7c11 */ /* 0x000fca00088f140b */
[----:B------:R1:W-:Y:S04]  /*6e40*/  STG.E desc[UR6][R10.64], R13 ;  /* 0x0000000d0a007986 */ /* 0x0003e8000c101906 */
.L_x_1201:
[----:B------:R-:W-:Y:S05]  /*6e50*/  BSYNC.RECONVERGENT B0 ;  /* 0x0000000000007941 */ /* 0x000fea0003800200 */
.L_x_1200:
[----:B------:R-:W-:Y:S01]  /*6e60*/  NOP ;  /* 0x0000000000007918 */ /* 0x000fe20000000000 */
[----:B------:R-:W-:Y:S01]  /*6e70*/  BSSY.RECONVERGENT B0, `(.L_x_1202) ;  /* 0x0000011000007945 */ /* 0x000fe20003800200 */
[----:B------:R-:W-:Y:S01]  /*6e80*/  ISETP.GE.AND P1, PT, R8, R9, PT ;  /* 0x000000090800720c */ /* 0x000fe20003f26270 */
[----:B------:R-:W-:Y:S02]  /*6e90*/  VIADD R8, R3, 0xa80 ;  /* 0x00000a8003087836 */ /* 0x000fe40000000000 */
[----:B------:R-:W-:Y:S10]  /*6ea0*/  @P2 BRA `(.L_x_1203) ;  /* 0x0000000000342947 */ /* 0x000ff40003800000 */
[----:B------:R-:W2:Y:S01]  /*6eb0*/  LDS R0, [R22+0x600] ;  /* 0x0006000016007984 */ /* 0x000ea20000000800 */
[----:B------:R-:W2:Y:S01]  /*6ec0*/  LDCU UR5, c[0x0][0x3c4] ;  /* 0x00007880ff0577ac */ /* 0x000ea20008000800 */
[----:B------:R-:W3:Y:S01]  /*6ed0*/  LDCU.64 UR8, c[0x0][0x3a0] ;  /* 0x00007400ff0877ac */ /* 0x000ee20008000a00 */
[----:B--2---:R-:W-:Y:S02]  /*6ee0*/  SHF.R.U32.HI R6, RZ, UR5, R0 ;  /* 0x00000005ff067c19 */ /* 0x004fe40008011600 */
[----:B-1----:R-:W-:Y:S02]  /*6ef0*/  LOP3.LUT R13, R0, 0x80000000, RZ, 0x3c, !PT ;  /* 0x80000000000d7812 */ /* 0x002fe400078e3cff */
[----:B------:R-:W-:-:S05]  /*6f00*/  LOP3.LUT R6, R6, UR4, RZ, 0x30, !PT ;  /* 0x0000000406067c12 */ /* 0x000fca000f8e30ff */
[----:B------:R-:W-:-:S05]  /*6f10*/  IMAD R6, R6, 0x8, R7 ;  /* 0x0000000806067824 */ /* 0x000fca00078e0207 */
[----:B------:R-:W1:Y:S02]  /*6f20*/  LDS.64 R10, [R6+0x6600] ;  /* 0x00660000060a7984 */ /* 0x000e640000000a00 */
[----:B-1----:R-:W-:-:S05]  /*6f30*/  IADD3 R12, P2, PT, R10, R3, RZ ;  /* 0x000000030a0c7210 */ /* 0x002fca0007f5e0ff */
[----:B------:R-:W-:Y:S01]  /*6f40*/  IMAD.X R11, RZ, RZ, R11, P2 ;  /* 0x000000ffff0b7224 */ /* 0x000fe200010e060b */
[----:B---3--:R-:W-:-:S04]  /*6f50*/  LEA R10, P2, R12, UR8, 0x2 ;  /* 0x000000080c0a7c11 */ /* 0x008fc8000f8410ff */
[----:B------:R-:W-:-:S05]  /*6f60*/  LEA.HI.X R11, R12, UR9, R11, 0x2, P2 ;  /* 0x000000090c0b7c11 */ /* 0x000fca00090f140b */
[----:B------:R2:W-:Y:S04]  /*6f70*/  STG.E desc[UR6][R10.64+0x600], R13 ;  /* 0x0006000d0a007986 */ /* 0x0005e8000c101906 */
.L_x_1203:
[----:B------:R-:W-:Y:S05]  /*6f80*/  BSYNC.RECONVERGENT B0 ;  /* 0x0000000000007941 */ /* 0x000fea0003800200 */
.L_x_1202:
[----:B------:R-:W-:Y:S01]  /*6f90*/  NOP ;  /* 0x0000000000007918 */ /* 0x000fe20000000000 */
[----:B------:R-:W-:Y:S01]  /*6fa0*/  BSSY.RECONVERGENT B0, `(.L_x_1204) ;  /* 0x0000011000007945 */ /* 0x000fe20003800200 */
[----:B------:R-:W-:Y:S02]  /*6fb0*/  ISETP.GE.AND P2, PT, R8, R9, PT ;  /* 0x000000090800720c */ /* 0x000fe40003f46270 */
[----:B------:R-:W-:Y:S01]  /*6fc0*/  LOP3.LUT R8, R3, 0xc00, RZ, 0xfc, !PT ;  /* 0x00000c0003087812 */ /* 0x000fe200078efcff */
[----:B------:R-:W-:Y:S10]  /*6fd0*/  @P3 BRA `(.L_x_1205) ;  /* 0x0000000000343947 */ /* 0x000ff40003800000 */
[----:B------:R-:W3:Y:S01]  /*6fe0*/  LDS R0, [R22+0xc00] ;  /* 0x000c000016007984 */ /* 0x000ee20000000800 */
[----:B------:R-:W3:Y:S01]  /*6ff0*/  LDCU UR5, c[0x0][0x3c4] ;  /* 0x00007880ff0577ac */ /* 0x000ee20008000800 */
[----:B------:R-:W4:Y:S01]  /*7000*/  LDCU.64 UR8, c[0x0][0x3a0] ;  /* 0x00007400ff0877ac */ /* 0x000f220008000a00 */
[----:B---3--:R-:W-:Y:S02]  /*7010*/  SHF.R.U32.HI R6, RZ, UR5, R0 ;  /* 0x00000005ff067c19 */ /* 0x008fe40008011600 */
[----:B-12---:R-:W-:Y:S02]  /*7020*/  LOP3.LUT R13, R0, 0x80000000, RZ, 0x3c, !PT ;  /* 0x80000000000d7812 */ /* 0x006fe400078e3cff */
[----:B------:R-:W-:-:S05]  /*7030*/  LOP3.LUT R6, R6, UR4, RZ, 0x30, !PT ;  /* 0x0000000406067c12 */ /* 0x000fca000f8e30ff */
[----:B------:R-:W-:-:S05]  /*7040*/  IMAD R6, R6, 0x8, R7 ;  /* 0x0000000806067824 */ /* 0x000fca00078e0207 */
[----:B------:R-:W1:Y:S02]  /*7050*/  LDS.64 R10, [R6+0x6600] ;  /* 0x00660000060a7984 */ /* 0x000e640000000a00 */
[----:B-1----:R-:W-:-:S05]  /*7060*/  IADD3 R12, P3, PT, R10, R3, RZ ;  /* 0x000000030a0c7210 */ /* 0x002fca0007f7e0ff */
[----:B------:R-:W-:Y:S01]  /*7070*/  IMAD.X R11, RZ, RZ, R11, P3 ;  /* 0x000000ffff0b7224 */ /* 0x000fe200018e060b */
[----:B----4-:R-:W-:-:S04]  /*7080*/  LEA R10, P3, R12, UR8, 0x2 ;  /* 0x000000080c0a7c11 */ /* 0x010fc8000f8610ff */
[----:B------:R-:W-:-:S05]  /*7090*/  LEA.HI.X R11, R12, UR9, R11, 0x2, P3 ;  /* 0x000000090c0b7c11 */ /* 0x000fca00098f140b */
[----:B------:R3:W-:Y:S04]  /*70a0*/  STG.E desc[UR6][R10.64+0xc00], R13 ;  /* 0x000c000d0a007986 */ /* 0x0007e8000c101906 */
.L_x_1205:
[----:B------:R-:W-:Y:S05]  /*70b0*/  BSYNC.RECONVERGENT B0 ;  /* 0x0000000000007941 */ /* 0x000fea0003800200 */
.L_x_1204:
[----:B------:R-:W-:Y:S01]  /*70c0*/  NOP ;  /* 0x0000000000007918 */ /* 0x000fe20000000000 */
[----:B------:R-:W-:Y:S01]  /*70d0*/  BSSY.RECONVERGENT B0, `(.L_x_1206) ;  /* 0x0000011000007945 */ /* 0x000fe20003800200 */
[----:B------:R-:W-:Y:S01]  /*70e0*/  ISETP.GE.AND P3, PT, R8, R9, PT ;  /* 0x000000090800720c */ /* 0x000fe20003f66270 */
[----:B------:R-:W-:Y:S02]  /*70f0*/  VIADD R8, R3, 0xd80 ;  /* 0x00000d8003087836 */ /* 0x000fe40000000000 */
[----:B------:R-:W-:Y:S10]  /*7100*/  @P4 BRA `(.L_x_1207) ;  /* 0x0000000000344947 */ /* 0x000ff40003800000 */
[----:B------:R-:W4:Y:S01]  /*7110*/  LDS R0, [R22+0x1200] ;  /* 0x0012000016007984 */ /* 0x000f220000000800 */
[----:B------:R-:W4:Y:S01]  /*7120*/  LDCU UR5, c[0x0][0x3c4] ;  /* 0x00007880ff0577ac */ /* 0x000f220008000800 */
[----:B------:R-:W5:Y:S01]  /*7130*/  LDCU.64 UR8, c[0x0][0x3a0] ;  /* 0x00007400ff0877ac */ /* 0x000f620008000a00 */
[----:B----4-:R-:W-:Y:S02]  /*7140*/  SHF.R.U32.HI R6, RZ, UR5, R0 ;  /* 0x00000005ff067c19 */ /* 0x010fe40008011600 */
[----:B-123--:R-:W-:Y:S02]  /*7150*/  LOP3.LUT R13, R0, 0x80000000, RZ, 0x3c, !PT ;  /* 0x80000000000d7812 */ /* 0x00efe400078e3cff */
[----:B------:R-:W-:-:S05]  /*7160*/  LOP3.LUT R6, R6, UR4, RZ, 0x30, !PT ;  /* 0x0000000406067c12 */ /* 0x000fca000f8e30ff */
[----:B------:R-:W-:-:S05]  /*7170*/  IMAD R6, R6, 0x8, R7 ;  /* 0x0000000806067824 */ /* 0x000fca00078e0207 */
[----:B------:R-:W1:Y:S02]  /*7180*/  LDS.64 R10, [R6+0x6600] ;  /* 0x00660000060a7984 */ /* 0x000e640000000a00 */
[----:B-1----:R-:W-:-:S05]  /*7190*/  IADD3 R12, P4, PT, R10, R3, RZ ;  /* 0x000000030a0c7210 */ /* 0x002fca0007f9e0ff */
[----:B------:R-:W-:Y:S01]  /*71a0*/  IMAD.X R11, RZ, RZ, R11, P4 ;  /* 0x000000ffff0b7224 */ /* 0x000fe200020e060b */
[----:B-----5:R-:W-:-:S04]  /*71b0*/  LEA R10, P4, R12, UR8, 0x2 ;  /* 0x000000080c0a7c11 */ /* 0x020fc8000f8810ff */
[----:B------:R-:W-:-:S05]  /*71c0*/  LEA.HI.X R11, R12, UR9, R11, 0x2, P4 ;  /* 0x000000090c0b7c11 */ /* 0x000fca000a0f140b */
[----:B------:R4:W-:Y:S04]  /*71d0*/  STG.E desc[UR6][R10.64+0x1200], R13 ;  /* 0x0012000d0a007986 */ /* 0x0009e8000c101906 */
.L_x_1207:
[----:B------:R-:W-:Y:S05]  /*71e0*/  BSYNC.RECONVERGENT B0 ;  /* 0x0000000000007941 */ /* 0x000fea0003800200 */
.L_x_1206:
[----:B------:R-:W-:Y:S01]  /*71f0*/  NOP ;  /* 0x0000000000007918 */ /* 0x000fe20000000000 */
[----:B------:R-:W-:Y:S01]  /*7200*/  BSSY.RECONVERGENT B0, `(.L_x_1208) ;  /* 0x0000011000007945 */ /* 0x000fe20003800200 */
[----:B------:R-:W-:Y:S01]  /*7210*/  ISETP.GE.AND P4, PT, R8, R9, PT ;  /* 0x000000090800720c */ /* 0x000fe20003f86270 */
[----:B------:R-:W-:Y:S02]  /*7220*/  VIADD R8, R3, 0xf00 ;  /* 0x00000f0003087836 */ /* 0x000fe40000000000 */
[----:B------:R-:W-:Y:S10]  /*7230*/  @P5 BRA `(.L_x_1209) ;  /* 0x0000000000345947 */ /* 0x000ff40003800000 */
[----:B------:R-:W5:Y:S01]  /*7240*/  LDS R0, [R22+0x1800] ;  /* 0x0018000016007984 */ /* 0x000f620000000800 */
[----:B------:R-:W5:Y:S01]  /*7250*/  LDCU UR5, c[0x0][0x3c4] ;  /* 0x00007880ff0577ac */ /* 0x000f620008000800 */
[----:B------:R-:W0:Y:S01]  /*7260*/  LDCU.64 UR8, c[0x0][0x3a0] ;  /* 0x00007400ff0877ac */ /* 0x000e220008000a00 */
[----:B-----5:R-:W-:Y:S02]  /*7270*/  SHF.R.U32.HI R6, RZ, UR5, R0 ;  /* 0x00000005ff067c19 */ /* 0x020fe40008011600 */
[----:B-1234-:R-:W-:Y:S02]  /*7280*/  LOP3.LUT R13, R0, 0x80000000, RZ, 0x3c, !PT ;  /* 0x80000000000d7812 */ /* 0x01efe400078e3cff */
[----:B------:R-:W-:-:S05]  /*7290*/  LOP3.LUT R6, R6, UR4, RZ, 0x30, !PT ;  /* 0x0000000406067c12 */ /* 0x000fca000f8e30ff */
[----:B------:R-:W-:-:S05]  /*72a0*/  IMAD R6, R6, 0x8, R7 ;  /* 0x0000000806067824 */ /* 0x000fca00078e0207 */
[----:B------:R-:W1:Y:S02]  /*72b0*/  LDS.64 R10, [R6+0x6600] ;  /* 0x00660000060a7984 */ /* 0x000e640000000a00 */
[----:B-1----:R-:W-:-:S05]  /*72c0*/  IADD3 R12, P5, PT, R10, R3, RZ ;  /* 0x000000030a0c7210 */ /* 0x002fca0007fbe0ff */
[----:B------:R-:W-:Y:S01]  /*72d0*/  IMAD.X R11, RZ, RZ, R11, P5 ;  /* 0x000000ffff0b7224 */ /* 0x000fe200028e060b */
[----:B0-----:R-:W-:-:S04]  /*72e0*/  LEA R10, P5, R12, UR8, 0x2 ;  /* 0x000000080c0a7c11 */ /* 0x001fc8000f8a10ff */
[----:B------:R-:W-:-:S05]  /*72f0*/  LEA.HI.X R11, R12, UR9, R11, 0x2, P5 ;  /* 0x000000090c0b7c11 */ /* 0x000fca000a8f140b */
[----:B------:R0:W-:Y:S04]  /*7300*/  STG.E desc[UR6][R10.64+0x1800], R13 ;  /* 0x0018000d0a007986 */ /* 0x0001e8000c101906 */
.L_x_1209:
[----:B------:R-:W-:Y:S05]  /*7310*/  BSYNC.RECONVERGENT B0 ;  /* 0x0000000000007941 */ /* 0x000fea0003800200 */
.L_x_1208:
        /* <DEDUP_REMOVED lines=9> */
[----:B01234-:R-:W-:Y:S02]  /*73b0*/  LOP3.LUT R13, R0, 0x80000000, RZ, 0x3c, !PT ;  /* 0x80000000000d7812 */ /* 0x01ffe400078e3cff */
[----:B------:R-:W-:-:S05]  /*73c0*/  LOP3.LUT R6, R6, UR4, RZ, 0x30, !PT ;  /* 0x0000000406067c12 */ /* 0x000fca000f8e30ff */
[----:B------:R-:W-:-:S05]  /*73d0*/  IMAD R6, R6, 0x8, R7 ;  /* 0x0000000806067824 */ /* 0x000fca00078e0207 */
[----:B------:R-:W0:Y:S02]  /*73e0*/  LDS.64 R10, [R6+0x6600] ;  /* 0x00660000060a7984 */ /* 0x000e240000000a00 */
[----:B0-----:R-:W-:-:S05]  /*73f0*/  IADD3 R12, P6, PT, R10, R3, RZ ;  /* 0x000000030a0c7210 */ /* 0x001fca0007fde0ff */
[----:B------:R-:W-:Y:S01]  /*7400*/  IMAD.X R11, RZ, RZ, R11, P6 ;  /* 0x000000ffff0b7224 */ /* 0x000fe200030e060b */
[----:B------:R-:W-:-:S04]  /*7410*/  LEA R10, P6, R12, UR8, 0x2 ;  /* 0x000000080c0a7c11 */ /* 0x000fc8000f8c10ff */
[----:B------:R-:W-:-:S05]  /*7420*/  LEA.HI.X R11, R12, UR9, R11, 0x2, P6 ;  /* 0x000000090c0b7c11 */ /* 0x000fca000b0f140b */
[----:B------:R0:W-:Y:S04]  /*7430*/  STG.E desc[UR6][R10.64+0x1e00], R13 ;  /* 0x001e000d0a007986 */ /* 0x0001e8000c101906 */
.L_x_1211:
[----:B------:R-:W-:Y:S05]  /*7440*/  BSYNC.RECONVERGENT B0 ;  /* 0x0000000000007941 */ /* 0x000fea0003800200 */
.L_x_1210:
        /* <DEDUP_REMOVED lines=18> */
.L_x_1213:
[----:B------:R-:W-:Y:S05]  /*7570*/  BSYNC.RECONVERGENT B0 ;  /* 0x0000000000007941 */ /* 0x000fea0003800200 */
.L_x_1212:
        /* <DEDUP_REMOVED lines=18> */
.L_x_1215:
[----:B------:R-:W-:Y:S05]  /*76a0*/  BSYNC.RECONVERGENT B0 ;  /* 0x0000000000007941 */ /* 0x000fea0003800200 */
.L_x_1214:
        /* <DEDUP_REMOVED lines=18> */
.L_x_1217:
[----:B------:R-:W-:Y:S05]  /*77d0*/  BSYNC.RECONVERGENT B0 ;  /* 0x0000000000007941 */ /* 0x000fea0003800200 */
.L_x_1216:
        /* <DEDUP_REMOVED lines=18> */
.L_x_1219:
[----:B------:R-:W-:Y:S05]  /*7900*/  BSYNC.RECONVERGENT B0 ;  /* 0x0000000000007941 */ /* 0x000fea0003800200 */
.L_x_1218:
[----:B------:R-:W-:Y:S01]  /*7910*/  NOP ;  /* 0x0000000000007918 */ /* 0x000fe20000000000 */
[----:B------:R-:W-:Y:S01]  /*7920*/  BSSY.RECONVERGENT B0, `(.L_x_1220) ;  /* 0x0000011000007945 */ /* 0x000fe20003800200 */
[----:B------:R-:W-:Y:S02]  /*7930*/  ISETP.GE.AND P4, PT, R8, R9, PT ;  /* 0x000000090800720c */ /* 0x000fe40003f86270 */
[----:B------:R-:W-:Y:S01]  /*7940*/  LOP3.LUT R8, R3, 0x1800, RZ, 0xfc, !PT ;  /* 0x0000180003087812 */ /* 0x000fe200078efcff */
        /* <DEDUP_REMOVED lines=14> */
.L_x_1221:
[----:B------:R-:W-:Y:S05]  /*7a30*/  BSYNC.RECONVERGENT B0 ;  /* 0x0000000000007941 */ /* 0x000fea0003800200 */
.L_x_1220:
[----:B------:R-:W-:Y:S01]  /*7a40*/  NOP ;  /* 0x0000000000007918 */ /* 0x000fe20000000000 */
[----:B------:R-:W-:Y:S01]  /*7a50*/  BSSY.RECONVERGENT B0, `(.L_x_1222) ;  /* 0x0000010000007945 */ /* 0x000fe20003800200 */
[----:B------:R-:W-:-:S03]  /*7a60*/  ISETP.GE.AND P5, PT, R8, R9, PT ;  /* 0x000000090800720c */ /* 0x000fc60003fa6270 */
        /* <DEDUP_REMOVED lines=14> */
.L_x_1223:
[----:B------:R-:W-:Y:S05]  /*7b50*/  BSYNC.RECONVERGENT B0 ;  /* 0x0000000000007941 */ /* 0x000fea0003800200 */
.L_x_1222:
[----:B------:R-:W-:Y:S01]  /*7b60*/  NOP ;  /* 0x0000000000007918 */ /* 0x000fe20000000000 */
[----:B------:R-:W-:Y:S04]  /*7b70*/  BSSY.RECONVERGENT B0, `(.L_x_1224) ;  /* 0x000000f000007945 */ /* 0x000fe80003800200 */
[----:B------:R-:W-:Y:S05]  /*7b80*/  @P1 BRA `(.L_x_1225) ;  /* 0x0000000000341947 */ /* 0x000fea0003800000 */
        /* <DEDUP_REMOVED lines=13> */
.L_x_1225:
[----:B------:R-:W-:Y:S05]  /*7c60*/  BSYNC.RECONVERGENT B0 ;  /* 0x0000000000007941 */ /* 0x000fea0003800200 */
.L_x_1224:
        /* <DEDUP_REMOVED lines=16> */
.L_x_1227:
[----:B------:R-:W-:Y:S05]  /*7d70*/  BSYNC.RECONVERGENT B0 ;  /* 0x0000000000007941 */ /* 0x000fea0003800200 */
.L_x_1226:
        /* <DEDUP_REMOVED lines=16> */
.L_x_1229:
[----:B------:R-:W-:Y:S05]  /*7e80*/  BSYNC.RECONVERGENT B0 ;  /* 0x0000000000007941 */ /* 0x000fea0003800200 */
.L_x_1228:
        /* <DEDUP_REMOVED lines=16> */
.L_x_1231:
[----:B------:R-:W-:Y:S05]  /*7f90*/  BSYNC.RECONVERGENT B0 ;  /* 0x0000000000007941 */ /* 0x000fea0003800200 */
.L_x_1230:
[----:B------:R-:W-:Y:S01]  /*7fa0*/  NOP ;  /* 0x0000000000007918 */ /* 0x000fe20000000000 */
[----:B------:R-:W-:Y:S04]  /*7fb0*/  BSSY.RECONVERGENT B0, `(.L_x_1232) ;  /* 0x000000f000007945 */ /* 0x000fe80003800200 */
[----:B------:R-:W-:Y:S05]  /*7fc0*/  @P5 BRA `(.L_x_1233) ;  /* 0x0000000000345947 */ /* 0x000fea0003800000 */
[----:B------:R-:W5:Y:S01]  /*7fd0*/  LDS R0, [R22+0x6000] ;  /* 0x0060000016007984 */ /* 0x000f620000000800 */
[----:B------:R-:W5:Y:S01]  /*7fe0*/  LDCU UR5, c[0x0][0x3c4] ;  /* 0x00007880ff0577ac */ /* 0x000f620008000800 */
[----:B------:R-:W1:Y:S01]  /*7ff0*/  LDCU.64 UR8, c[0x0][0x3a0] ;  /* 0x00007400ff0877ac */ /* 0x000e620008000a00 */
[----:B-----5:R-:W-:-:S04]  /*8000*/  SHF.R.U32.HI R6, RZ, UR5, R0 ;  /* 0x00000005ff067c19 */ /* 0x020fc80008011600 */
[----:B------:R-:W-:-:S05]  /*8010*/  LOP3.LUT R6, R6, UR4, RZ, 0x30, !PT ;  /* 0x0000000406067c12 */ /* 0x000fca000f8e30ff */
[----:B0-----:R-:W-:-:S05]  /*8020*/  IMAD R8, R6, 0x8, R7 ;  /* 0x0000000806087824 */ /* 0x001fca00078e0207 */
[----:B------:R-:W0:Y:S02]  /*8030*/  LDS.64 R6, [R8+0x6600] ;  /* 0x0066000008067984 */ /* 0x000e240000000a00 */
[----:B0-----:R-:W-:-:S05]  /*8040*/  IADD3 R9, P1, PT, R6, R3, RZ ;  /* 0x0000000306097210 */ /* 0x001fca0007f3e0ff */
[----:B-1234-:R-:W-:Y:S01]  /*8050*/  IMAD.X R10, RZ, RZ, R7, P1 ;  /* 0x000000ffff0a7224 */ /* 0x01efe200008e0607 */
[----:B------:R-:W-:-:S04]  /*8060*/  LEA R6, P1, R9, UR8, 0x2 ;  /* 0x0000000809067c11 */ /* 0x000fc8000f8210ff */
[----:B------:R-:W-:Y:S02]  /*8070*/  LEA.HI.X R7, R9, UR9, R10, 0x2, P1 ;  /* 0x0000000909077c11 */ /* 0x000fe400088f140a */
[----:B------:R-:W-:-:S05]  /*8080*/  LOP3.LUT R9, R0, 0x80000000, RZ, 0x3c, !PT ;  /* 0x8000000000097812 */ /* 0x000fca00078e3cff */
[----:B------:R0:W-:Y:S02]  /*8090*/  STG.E desc[UR6][R6.64+0x6000], R9 ;  /* 0x0060000906007986 */ /* 0x0001e4000c101906 */
.L_x_1233:
[----:B------:R-:W-:Y:S05]  /*80a0*/  BSYNC.RECONVERGENT B0 ;  /* 0x0000000000007941 */ /* 0x000fea0003800200 */
.L_x_1232:
[----:B------:R-:W-:Y:S01]  /*80b0*/  NOP ;  /* 0x0000000000007918 */ /* 0x000fe20000000000 */
.L_x_1199:
[----:B------:R-:W5:Y:S01]  /*80c0*/  LDS R0, [R22] ;  /* 0x0000000016007984 */ /* 0x000f620000000800 */
[----:B------:R-:W5:Y:S03]  /*80d0*/  LDCU UR5, c[0x0][0x3c4] ;  /* 0x00007880ff0577ac */ /* 0x000f660008000800 */
[----:B01----:R-:W0:Y:S04]  /*80e0*/  LDS R6, [R22+0x600] ;  /* 0x0006000016067984 */ /* 0x003e280000000800 */
[----:B------:R-:W1:Y:S04]  /*80f0*/  LDS R7, [R22+0xc00] ;  /* 0x000c000016077984 */ /* 0x000e680000000800 */
[----:B------:R-:W1:Y:S04]  /*8100*/  LDS R8, [R22+0x1200] ;  /* 0x0012000016087984 */ /* 0x000e680000000800 */
[----:B------:R-:W1:Y:S04]  /*8110*/  LDS R9, [R22+0x1800] ;  /* 0x0018000016097984 */ /* 0x000e680000000800 */
[----:B--234-:R-:W2:Y:S04]  /*8120*/  LDS R10, [R22+0x1e00] ;  /* 0x001e0000160a7984 */ /* 0x01cea80000000800 */
[----:B------:R-:W3:Y:S04]  /*8130*/  LDS R11, [R22+0x2400] ;  /* 0x00240000160b7984 */ /* 0x000ee80000000800 */
[----:B------:R-:W4:Y:S04]  /*8140*/  LDS R12, [R22+0x2a00] ;  /* 0x002a0000160c7984 */ /* 0x000f280000000800 */
[----:B------:R-:W4:Y:S04]  /*8150*/  LDS R13, [R22+0x3000] ;  /* 0x00300000160d7984 */ /* 0x000f280000000800 */
[----:B------:R-:W4:Y:S04]  /*8160*/  LDS R14, [R22+0x3600] ;  /* 0x00360000160e7984 */ /* 0x000f280000000800 */
[----:B------:R-:W4:Y:S01]  /*8170*/  LDS R15, [R22+0x3c00] ;  /* 0x003c0000160f7984 */ /* 0x000f220000000800 */
[----:B-----5:R-:W-:-:S03]  /*8180*/  SHF.R.U32.HI R0, RZ, UR5, R0 ;  /* 0x00000005ff007c19 */ /* 0x020fc60008011600 */
[----:B------:R-:W5:Y:S01]  /*8190*/  LDS R16, [R22+0x4200] ;  /* 0x0042000016107984 */ /* 0x000f620000000800 */
[----:B0-----:R-:W-:-:S03]  /*81a0*/  SHF.R.U32.HI R6, RZ, UR5, R6 ;  /* 0x00000005ff067c19 */ /* 0x001fc60008011606 */
[----:B------:R-:W0:Y:S01]  /*81b0*/  LDS R17, [R22+0x4800] ;  /* 0x0048000016117984 */ /* 0x000e220000000800 */
[----:B-1----:R-:W-:-:S03]  /*81c0*/  SHF.R.U32.HI R7, RZ, UR5, R7 ;  /* 0x00000005ff077c19 */ /* 0x002fc60008011607 */
[----:B------:R-:W1:Y:S01]  /*81d0*/  LDS R18, [R22+0x4e00] ;  /* 0x004e000016127984 */ /* 0x000e620000000800 */
[----:B------:R-:W-:-:S03]  /*81e0*/  SHF.R.U32.HI R8, RZ, UR5, R8 ;  /* 0x00000005ff087c19 */ /* 0x000fc60008011608 */
[----:B------:R-:W1:Y:S01]  /*81f0*/  LDS R19, [R22+0x5400] ;  /* 0x0054000016137984 */ /* 0x000e620000000800 */
[----:B------:R-:W-:-:S03]  /*8200*/  SHF.R.U32.HI R9, RZ, UR5, R9 ;  /* 0x00000005ff097c19 */ /* 0x000fc60008011609 */
[----:B------:R-:W1:Y:S01]  /*8210*/  LDS R20, [R22+0x5a00] ;  /* 0x005a000016147984 */ /* 0x000e620000000800 */
[----:B--2---:R-:W-:-:S03]  /*8220*/  SHF.R.U32.HI R10, RZ, UR5, R10 ;  /* 0x00000005ff0a7c19 */ /* 0x004fc6000801160a */
[----:B------:R-:W2:Y:S01]  /*8230*/  LDS R21, [R22+0x6000] ;  /* 0x0060000016157984 */ /* 0x000ea20000000800 */
[----:B---3--:R-:W-:Y:S02]  /*8240*/  SHF.R.U32.HI R11, RZ, UR5, R11 ;  /* 0x00000005ff0b7c19 */ /* 0x008fe4000801160b */
[----:B----4-:R-:W-:Y:S02]  /*8250*/  SHF.R.U32.HI R12, RZ, UR5, R12 ;  /* 0x00000005ff0c7c19 */ /* 0x010fe4000801160c */
[----:B------:R-:W-:Y:S02]  /*8260*/  SHF.R.U32.HI R13, RZ, UR5, R13 ;  /* 0x00000005ff0d7c19 */ /* 0x000fe4000801160d */
[----:B------:R-:W-:Y:S02]  /*8270*/  SHF.R.U32.HI R43, RZ, UR5, R14 ;  /* 0x00000005ff2b7c19 */ /* 0x000fe4000801160e */
[----:B------:R-:W-:Y:S02]  /*8280*/  LOP3.LUT R14, R12, UR4, RZ, 0x30, !PT ;  /* 0x000000040c0e7c12 */ /* 0x000fe4000f8e30ff */
[----:B------:R-:W-:-:S02]  /*8290*/  SHF.R.U32.HI R44, RZ, UR5, R15 ;  /* 0x00000005ff2c7c19 */ /* 0x000fc4000801160f */
[----:B------:R-:W-:Y:S02]  /*82a0*/  LOP3.LUT R15, R11, UR4, RZ, 0x30, !PT ;  /* 0x000000040b0f7c12 */ /* 0x000fe4000f8e30ff */
[----:B-----5:R-:W-:Y:S02]  /*82b0*/  SHF.R.U32.HI R45, RZ, UR5, R16 ;  /* 0x00000005ff2d7c19 */ /* 0x020fe40008011610 */
[----:B------:R-:W-:Y:S02]  /*82c0*/  LOP3.LUT R16, R10, UR4, RZ, 0x30, !PT ;  /* 0x000000040a107c12 */ /* 0x000fe4000f8e30ff */
[----:B0-----:R-:W-:Y:S02]  /*82d0*/  SHF.R.U32.HI R46, RZ, UR5, R17 ;  /* 0x00000005ff2e7c19 */ /* 0x001fe40008011611 */
[----:B------:R-:W-:Y:S02]  /*82e0*/  LOP3.LUT R17, R9, UR4, RZ, 0x30, !PT ;  /* 0x0000000409117c12 */ /* 0x000fe4000f8e30ff */
[----:B-1----:R-:W-:-:S02]  /*82f0*/  SHF.R.U32.HI R47, RZ, UR5, R18 ;  /* 0x00000005ff2f7c19 */ /* 0x002fc40008011612 */
[----:B------:R-:W-:Y:S02]  /*8300*/  LOP3.LUT R18, R8, UR4, RZ, 0x30, !PT ;  /* 0x0000000408127c12 */ /* 0x000fe4000f8e30ff */
[----:B------:R-:W-:Y:S02]  /*8310*/  SHF.R.U32.HI R48, RZ, UR5, R19 ;  /* 0x00000005ff307c19 */ /* 0x000fe40008011613 */
[----:B------:R-:W-:Y:S02]  /*8320*/  LOP3.LUT R19, R7, UR4, RZ, 0x30, !PT ;  /* 0x0000000407137c12 */ /* 0x000fe4000f8e30ff */
[----:B------:R-:W-:Y:S02]  /*8330*/  SHF.R.U32.HI R49, RZ, UR5, R20 ;  /* 0x00000005ff317c19 */ /* 0x000fe40008011614 */
[----:B------:R-:W-:Y:S02]  /*8340*/  LOP3.LUT R20, R6, UR4, RZ, 0x30, !PT ;  /* 0x0000000406147c12 */ /* 0x000fe4000f8e30ff */
[----:B--2---:R-:W-:-:S02]  /*8350*/  SHF.R.U32.HI R50, RZ, UR5, R21 ;  /* 0x00000005ff327c19 */ /* 0x004fc40008011615 */
[----:B------:R-:W-:Y:S02]  /*8360*/  LOP3.LUT R21, R0, UR4, RZ, 0x30, !PT ;  /* 0x0000000400157c12 */ /* 0x000fe4000f8e30ff */
[----:B------:R-:W-:Y:S02]  /*8370*/  LOP3.LUT R13, R13, UR4, RZ, 0x30, !PT ;  /* 0x000000040d0d7c12 */ /* 0x000fe4000f8e30ff */
[----:B------:R-:W-:Y:S02]  /*8380*/  LOP3.LUT R12, R43, UR4, RZ, 0x30, !PT ;  /* 0x000000042b0c7c12 */ /* 0x000fe4000f8e30ff */
[----:B------:R-:W-:Y:S02]  /*8390*/  LOP3.LUT R11, R44, UR4, RZ, 0x30, !PT ;  /* 0x000000042c0b7c12 */ /* 0x000fe4000f8e30ff */
[----:B------:R-:W-:Y:S02]  /*83a0*/  LOP3.LUT R10, R45, UR4, RZ, 0x30, !PT ;  /* 0x000000042d0a7c12 */ /* 0x000fe4000f8e30ff */
[----:B------:R-:W-:-:S02]  /*83b0*/  LOP3.LUT R9, R46, UR4, RZ, 0x30, !PT ;  /* 0x000000042e097c12 */ /* 0x000fc4000f8e30ff */
[----:B------:R-:W-:Y:S02]  /*83c0*/  LOP3.LUT R8, R47, UR4, RZ, 0x30, !PT ;  /* 0x000000042f087c12 */ /* 0x000fe4000f8e30ff */
[----:B------:R-:W-:Y:S02]  /*83d0*/  LOP3.LUT R7, R48, UR4, RZ, 0x30, !PT ;  /* 0x0000000430077c12 */ /* 0x000fe4000f8e30ff */
[----:B------:R-:W-:Y:S02]  /*83e0*/  LOP3.LUT R6, R49, UR4, RZ, 0x30, !PT ;  /* 0x0000000431067c12 */ /* 0x000fe4000f8e30ff */
[----:B------:R-:W-:Y:S01]  /*83f0*/  LOP3.LUT R0, R50, UR4, RZ, 0x30, !PT ;  /* 0x0000000432007c12 */ /* 0x000fe2000f8e30ff */
[----:B------:R-:W-:Y:S06]  /*8400*/  @P0 BRA `(.L_x_1234) ;  /* 0x0000000000640947 */ /* 0x000fec0003800000 */
[----:B------:R-:W0:Y:S01]  /*8410*/  LDCU.64 UR4, c[0x0][0x3b8] ;  /* 0x00007700ff0477ac */ /* 0x000e220008000a00 */
[----:B------:R-:W-:Y:S01]  /*8420*/  IMAD R5, R42, 0x1980, RZ ;  /* 0x000019802a057824 */ /* 0x000fe200078e02ff */
[----:B------:R-:W-:-:S04]  /*8430*/  LOP3.LUT R2, R41, 0x1f, R3, 0xf8, !PT ;  /* 0x0000001f29027812 */ /* 0x000fc800078ef803 */
[----:B------:R-:W-:-:S04]  /*8440*/  IADD3 R3, P1, PT, R5, R2, RZ ;  /* 0x0000000205037210 */ /* 0x000fc80007f3e0ff */
[----:B------:R-:W-:Y:S02]  /*8450*/  LEA.HI.X.SX32 R4, R5, RZ, 0x1, P1 ;  /* 0x000000ff05047211 */ /* 0x000fe400008f0eff */
[----:B0-----:R-:W-:-:S04]  /*8460*/  LEA R2, P1, R3, UR4, 0x2 ;  /* 0x0000000403027c11 */ /* 0x001fc8000f8210ff */
        /* <DEDUP_REMOVED lines=19> */
.L_x_1234:
[----:B------:R-:W-:Y:S01]  /*85a0*/  IMAD.IADD R60, R23, 0x1, -R54 ;  /* 0x00000001173c7824 */ /* 0x000fe200078e0a36 */
[----:B------:R-:W0:Y:S01]  /*85b0*/  LDCU.64 UR4, c[0x0][0x3b8] ;  /* 0x00007700ff0477ac */ /* 0x000e220008000a00 */
[----:B------:R-:W-:-:S03]  /*85c0*/  VIADD R3, R57, 0x20 ;  /* 0x0000002039037836 */ /* 0x000fc60000000000 */
[-C--:B------:R-:W-:Y:S02]  /*85d0*/  ISETP.GE.AND P2, PT, R57, R60.reuse, PT ;  /* 0x0000003c3900720c */ /* 0x080fe40003f46270 */
[----:B------:R-:W-:Y:S01]  /*85e0*/  ISETP.GE.AND P1, PT, R3, R60, PT ;  /* 0x0000003c0300720c */ /* 0x000fe20003f26270 */
[----:B------:R-:W-:-:S05]  /*85f0*/  VIADD R3, R57, 0x40 ;  /* 0x0000004039037836 */ /* 0x000fca0000000000 */
[----:B------:R-:W-:Y:S01]  /*8600*/  ISETP.GE.AND P5, PT, R3, R60, PT ;  /* 0x0000003c0300720c */ /* 0x000fe20003fa6270 */
[----:B------:R-:W-:-:S05]  /*8610*/  VIADD R3, R57, 0x60 ;  /* 0x0000006039037836 */ /* 0x000fca0000000000 */
[----:B------:R-:W-:Y:S01]  /*8620*/  ISETP.GE.AND P4, PT, R3, R60, PT ;  /* 0x0000003c0300720c */ /* 0x000fe20003f86270 */
[----:B------:R-:W-:Y:S01]  /*8630*/  VIADD R3, R57, 0x80 ;  /* 0x0000008039037836 */ /* 0x000fe20000000000 */
[----:B0-----:R-:W-:Y:S01]  /*8640*/  IADD3 R2, P6, PT, R5, UR4, RZ ;  /* 0x0000000405027c10 */ /* 0x001fe2000ffde0ff */
[----:B------:R-:W-:-:S03]  /*8650*/  VIADD R5, R57, 0xa0 ;  /* 0x000000a039057836 */ /* 0x000fc60000000000 */
[-C--:B------:R-:W-:Y:S02]  /*8660*/  ISETP.GE.AND P3, PT, R3, R60.reuse, PT ;  /* 0x0000003c0300720c */ /* 0x080fe40003f66270 */
[----:B------:R-:W-:Y:S02]  /*8670*/  IADD3.X R3, PT, PT, R4, UR5, RZ, P6, !PT ;  /* 0x0000000504037c10 */ /* 0x000fe4000b7fe4ff */
[-C--:B------:R-:W-:Y:S01]  /*8680*/  ISETP.GE.AND P6, PT, R5, R60.reuse, PT ;  /* 0x0000003c0500720c */ /* 0x080fe20003fc6270 */
[----:B------:R-:W-:Y:S02]  /*8690*/  VIADD R5, R57, 0xc0 ;  /* 0x000000c039057836 */ /* 0x000fe40000000000 */
[----:B------:R-:W5:Y:S03]  /*86a0*/  @!P2 LDG.E R41, desc[UR6][R2.64] ;  /* 0x000000060229a981 */ /* 0x000f66000c1e1900 */
[-C--:B------:R-:W-:Y:S01]  /*86b0*/  ISETP.GE.AND P2, PT, R5, R60.reuse, PT ;  /* 0x0000003c0500720c */ /* 0x080fe20003f46270 */
[----:B------:R-:W-:Y:S01]  /*86c0*/  VIADD R5, R57, 0xe0 ;  /* 0x000000e039057836 */ /* 0x000fe20000000000 */
[----:B------:R-:W5:Y:S04]  /*86d0*/  @!P1 LDG.E R44, desc[UR6][R2.64+0x80] ;  /* 0x00008006022c9981 */ /* 0x000f68000c1e1900 */
[----:B------:R-:W-:Y:S01]  /*86e0*/  ISETP.GE.AND P1, PT, R5, R60, PT ;  /* 0x0000003c0500720c */ /* 0x000fe20003f26270 */
[----:B------:R-:W-:Y:S01]  /*86f0*/  VIADD R59, R57, 0x100 ;  /* 0x00000100393b7836 */ /* 0x000fe20000000000 */
[----:B------:R-:W5:Y:S04]  /*8700*/  @!P5 LDG.E R43, desc[UR6][R2.64+0x100] ;  /* 0x00010006022bd981 */ /* 0x000f68000c1e1900 */
[----:B------:R-:W5:Y:S04]  /*8710*/  @!P4 LDG.E R46, desc[UR6][R2.64+0x180] ;  /* 0x00018006022ec981 */ /* 0x000f68000c1e1900 */
[----:B------:R-:W5:Y:S03]  /*8720*/  @!P2 LDG.E R47, desc[UR6][R2.64+0x300] ;  /* 0x00030006022fa981 */ /* 0x000f66000c1e1900 */
[C---:B------:R-:W-:Y:S01]  /*8730*/  @!P1 IADD3 R5, P2, PT, R54.reuse, R57, RZ ;  /* 0x0000003936059210 */ /* 0x040fe20007f5e0ff */
[----:B------:R-:W5:Y:S03]  /*8740*/  @!P3 LDG.E R45, desc[UR6][R2.64+0x200] ;  /* 0x00020006022db981 */ /* 0x000f66000c1e1900 */
[----:B------:R-:W-:Y:S01]  /*8750*/  @!P1 LEA.HI.X.SX32 R62, R54, RZ, 0x1, P2 ;  /* 0x000000ff363e9211 */ /* 0x000fe200010f0eff */
[----:B------:R0:W5:Y:S01]  /*8760*/  @!P6 LDG.E R48, desc[UR6][R2.64+0x280] ;  /* 0x000280060230e981 */ /* 0x000162000c1e1900 */
[----:B------:R-:W-:-:S04]  /*8770*/  @!P1 LEA R4, P2, R5, UR4, 0x2 ;  /* 0x0000000405049c11 */ /* 0x000fc8000f8410ff */
[----:B------:R-:W-:-:S05]  /*8780*/  @!P1 LEA.HI.X R5, R5, UR5, R62, 0x2, P2 ;  /* 0x0000000505059c11 */ /* 0x000fca00090f143e */
[----:B------:R1:W5:Y:S01]  /*8790*/  @!P1 LDG.E R50, desc[UR6][R4.64+0x380] ;  /* 0x0003800604329981 */ /* 0x000362000c1e1900 */
[----:B------:R-:W-:-:S13]  /*87a0*/  ISETP.GE.AND P1, PT, R59, R60, PT ;  /* 0x0000003c3b00720c */ /* 0x000fda0003f26270 */
[----:B------:R-:W-:-:S04]  /*87b0*/  @!P1 IADD3 R59, P2, PT, R54, R57, RZ ;  /* 0x00000039363b9210 */ /* 0x000fc80007f5e0ff */
[----:B------:R-:W-:Y:S02]  /*87c0*/  @!P1 LEA.HI.X.SX32 R62, R54, RZ, 0x1, P2 ;  /* 0x000000ff363e9211 */ /* 0x000fe400010f0eff */
[----:B0-----:R-:W-:-:S04]  /*87d0*/  @!P1 LEA R2, P2, R59, UR4, 0x2 ;  /* 0x000000043b029c11 */ /* 0x001fc8000f8410ff */
[----:B------:R-:W-:Y:S01]  /*87e0*/  @!P1 LEA.HI.X R3, R59, UR5, R62, 0x2, P2 ;  /* 0x000000053b039c11 */ /* 0x000fe200090f143e */
[----:B------:R-:W-:-:S04]  /*87f0*/  VIADD R59, R57, 0x120 ;  /* 0x00000120393b7836 */ /* 0x000fc80000000000 */
[----:B------:R0:W5:Y:S01]  /*8800*/  @!P1 LDG.E R49, desc[UR6][R2.64+0x400] ;  /* 0x0004000602319981 */ /* 0x000162000c1e1900 */
[----:B------:R-:W-:-:S13]  /*8810*/  ISETP.GE.AND P1, PT, R59, R60, PT ;  /* 0x0000003c3b00720c */ /* 0x000fda0003f26270 */
[----:B------:R-:W-:-:S04]  /*8820*/  @!P1 IADD3 R59, P2, PT, R54, R57, RZ ;  /* 0x00000039363b9210 */ /* 0x000fc80007f5e0ff */
[----:B------:R-:W-:Y:S02]  /*8830*/  @!P1 LEA.HI.X.SX32 R62, R54, RZ, 0x1, P2 ;  /* 0x000000ff363e9211 */ /* 0x000fe400010f0eff */
[----:B-1----:R-:W-:-:S04]  /*8840*/  @!P1 LEA R4, P2, R59, UR4, 0x2 ;  /* 0x000000043b049c11 */ /* 0x002fc8000f8410ff */
[----:B------:R-:W-:Y:S01]  /*8850*/  @!P1 LEA.HI.X R5, R59, UR5, R62, 0x2, P2 ;  /* 0x000000053b059c11 */ /* 0x000fe200090f143e */
[----:B------:R-:W-:-:S04]  /*8860*/  VIADD R59, R57, 0x140 ;  /* 0x00000140393b7836 */ /* 0x000fc80000000000 */
        /* <DEDUP_REMOVED lines=9> */
[----:B------:R-:W-:-:S05]  /*8900*/  @!P1 IMAD R62, R42, 0x1980, RZ ;  /* 0x000019802a3e9824 */ /* 0x000fca00078e02ff */
[----:B-1----:R-:W-:-:S04]  /*8910*/  @!P1 IADD3 R5, P2, PT, R62, R57, RZ ;  /* 0x000000393e059210 */ /* 0x002fc80007f5e0ff */
[----:B------:R-:W-:Y:S02]  /*8920*/  @!P1 LEA.HI.X.SX32 R62, R62, RZ, 0x1, P2 ;  /* 0x000000ff3e3e9211 */ /* 0x000fe400010f0eff */
[----:B------:R-:W-:Y:S01]  /*8930*/  @!P1 LEA R4, P2, R5, UR4, 0x2 ;  /* 0x0000000405049c11 */ /* 0x000fe2000f8410ff */
[----:B------:R-:W-:-:S03]  /*8940*/  VIADD R59, R57, 0x180 ;  /* 0x00000180393b7836 */ /* 0x000fc60000000000 */
[----:B------:R-:W-:-:S05]  /*8950*/  @!P1 LEA.HI.X R5, R5, UR5, R62, 0x2, P2 ;  /* 0x0000000505059c11 */ /* 0x000fca00090f143e */
[----:B------:R1:W5:Y:S01]  /*8960*/  @!P1 LDG.E R56, desc[UR6][R4.64+0x580] ;  /* 0x0005800604389981 */ /* 0x000362000c1e1900 */
[----:B------:R-:W-:-:S13]  /*8970*/  ISETP.GE.AND P1, PT, R59, R60, PT ;  /* 0x0000003c3b00720c */ /* 0x000fda0003f26270 */
[----:B0-----:R-:W-:-:S05]  /*8980*/  @!P1 IMAD R2, R42, 0x1980, RZ ;  /* 0x000019802a029824 */ /* 0x001fca00078e02ff */
[----:B------:R-:W-:-:S04]  /*8990*/  @!P1 IADD3 R3, P2, PT, R2, R57, RZ ;  /* 0x0000003902039210 */ /* 0x000fc80007f5e0ff */
[----:B------:R-:W-:Y:S02]  /*89a0*/  @!P1 LEA.HI.X.SX32 R62, R2, RZ, 0x1, P2 ;  /* 0x000000ff023e9211 */ /* 0x000fe400010f0eff */
[----:B------:R-:W-:Y:S01]  /*89b0*/  @!P1 LEA R2, P2, R3, UR4, 0x2 ;  /* 0x0000000403029c11 */ /* 0x000fe2000f8410ff */
[----:B------:R-:W-:-:S03]  /*89c0*/  VIADD R59, R57, 0x1a0 ;  /* 0x000001a0393b7836 */ /* 0x000fc60000000000 */
[----:B------:R-:W-:-:S05]  /*89d0*/  @!P1 LEA.HI.X R3, R3, UR5, R62, 0x2, P2 ;  /* 0x0000000503039c11 */ /* 0x000fca00090f143e */
[----:B------:R0:W5:Y:S01]  /*89e0*/  @!P1 LDG.E R53, desc[UR6][R2.64+0x600] ;  /* 0x0006000602359981 */ /* 0x000162000c1e1900 */
[----:B------:R-:W-:-:S13]  /*89f0*/  ISETP.GE.AND P1, PT, R59, R60, PT ;  /* 0x0000003c3b00720c */ /* 0x000fda0003f26270 */
[----:B-1----:R-:W-:-:S05]  /*8a00*/  @!P1 IMAD R4, R42, 0x1980, RZ ;  /* 0x000019802a049824 */ /* 0x002fca00078e02ff */
[----:B------:R-:W-:-:S04]  /*8a10*/  @!P1 IADD3 R5, P2, PT, R4, R57, RZ ;  /* 0x0000003904059210 */ /* 0x000fc80007f5e0ff */
[----:B------:R-:W-:Y:S02]  /*8a20*/  @!P1 LEA.HI.X.SX32 R62, R4, RZ, 0x1, P2 ;  /* 0x000000ff043e9211 */ /* 0x000fe400010f0eff */
[----:B------:R-:W-:Y:S01]  /*8a30*/  @!P1 LEA R4, P2, R5, UR4, 0x2 ;  /* 0x0000000405049c11 */ /* 0x000fe2000f8410ff */
[----:B------:R-:W-:-:S03]  /*8a40*/  VIADD R59, R57, 0x1c0 ;  /* 0x000001c0393b7836 */ /* 0x000fc60000000000 */
[----:B------:R-:W-:-:S05]  /*8a50*/  @!P1 LEA.HI.X R5, R5, UR5, R62, 0x2, P2 ;  /* 0x0000000505059c11 */ /* 0x000fca00090f143e */
[----:B------:R1:W5:Y:S01]  /*8a60*/  @!P1 LDG.E R54, desc[UR6][R4.64+0x680] ;  /* 0x0006800604369981 */ /* 0x000362000c1e1900 */
[----:B------:R-:W-:Y:S01]  /*8a70*/  ISETP.GE.AND P1, PT, R59, R60, PT ;  /* 0x0000003c3b00720c */ /* 0x000fe20003f26270 */
[----:B------:R-:W-:-:S05]  /*8a80*/  VIADD R59, R57, 0x200 ;  /* 0x00000200393b7836 */ /* 0x000fca0000000000 */
[----:B------:R-:W-:-:S07]  /*8a90*/  ISETP.GE.AND P3, PT, R59, R60, PT ;  /* 0x0000003c3b00720c */ /* 0x000fce0003f66270 */
[----:B0-----:R-:W-:-:S05]  /*8aa0*/  @!P1 IMAD R2, R42, 0x1980, RZ ;  /* 0x000019802a029824 */ /* 0x001fca00078e02ff */
[C---:B------:R-:W-:Y:S01]  /*8ab0*/  @!P1 IADD3 R3, P2, PT, R2.reuse, R57, RZ ;  /* 0x0000003902039210 */ /* 0x040fe20007f5e0ff */
[----:B------:R-:W0:Y:S03]  /*8ac0*/  @!P3 S2R R59, SR_TID.X ;  /* 0x00000000003bb919 */ /* 0x000e260000002100 */
[----:B------:R-:W-:Y:S02]  /*8ad0*/  @!P1 LEA.HI.X.SX32 R62, R2, RZ, 0x1, P2 ;  /* 0x000000ff023e9211 */ /* 0x000fe400010f0eff */
[----:B------:R-:W-:Y:S01]  /*8ae0*/  @!P1 LEA R2, P2, R3, UR4, 0x2 ;  /* 0x0000000403029c11 */ /* 0x000fe2000f8410ff */
[----:B-1----:R-:W-:-:S03]  /*8af0*/  VIADD R5, R57, 0x1e0 ;  /* 0x000001e039057836 */ /* 0x002fc60000000000 */
[----:B------:R-:W-:-:S05]  /*8b00*/  @!P1 LEA.HI.X R3, R3, UR5, R62, 0x2, P2 ;  /* 0x0000000503039c11 */ /* 0x000fca00090f143e */
[----:B------:R0:W5:Y:S01]  /*8b10*/  @!P1 LDG.E R51, desc[UR6][R2.64+0x700] ;  /* 0x0007000602339981 */ /* 0x000162000c1e1900 */
[----:B------:R-:W-:-:S13]  /*8b20*/  ISETP.GE.AND P1, PT, R5, R60, PT ;  /* 0x0000003c0500720c */ /* 0x000fda0003f26270 */
[----:B------:R-:W-:-:S05]  /*8b30*/  @!P1 IMAD R4, R42, 0x1980, RZ ;  /* 0x000019802a049824 */ /* 0x000fca00078e02ff */
[C---:B------:R-:W-:Y:S02]  /*8b40*/  @!P1 IADD3 R5, P2, PT, R4.reuse, R57, RZ ;  /* 0x0000003904059210 */ /* 0x040fe40007f5e0ff */
[----:B0-----:R-:W-:Y:S02]  /*8b50*/  @!P3 LOP3.LUT R2, R59, 0x3e0, RZ, 0xc0, !PT ;  /* 0x000003e03b02b812 */ /* 0x001fe400078ec0ff */
[----:B------:R-:W-:Y:S02]  /*8b60*/  @!P1 LEA.HI.X.SX32 R60, R4, RZ, 0x1, P2 ;  /* 0x000000ff043c9211 */ /* 0x000fe400010f0eff */
[----:B------:R-:W-:Y:S02]  /*8b70*/  @!P1 LEA R4, P2, R5, UR4, 0x2 ;  /* 0x0000000405049c11 */ /* 0x000fe4000f8410ff */
[----:B------:R-:W-:Y:S01]  /*8b80*/  @!P3 LOP3.LUT R59, R59, 0x1f, RZ, 0xc0, !PT ;  /* 0x0000001f3b3bb812 */ /* 0x000fe200078ec0ff */
[----:B------:R-:W-:Y:S01]  /*8b90*/  @!P3 IMAD R3, R42, 0x1980, RZ ;  /* 0x000019802a03b824 */ /* 0x000fe200078e02ff */
[----:B------:R-:W-:-:S03]  /*8ba0*/  @!P1 LEA.HI.X R5, R5, UR5, R60, 0x2, P2 ;  /* 0x0000000505059c11 */ /* 0x000fc600090f143c */
[----:B------:R-:W-:Y:S02]  /*8bb0*/  @!P3 IMAD R2, R2, 0x11, R59 ;  /* 0x000000110202b824 */ /* 0x000fe400078e023b */
[----:B------:R1:W5:Y:S03]  /*8bc0*/  @!P1 LDG.E R58, desc[UR6][R4.64+0x780] ;  /* 0x00078006043a9981 */ /* 0x000366000c1e1900 */
[----:B------:R-:W-:-:S04]  /*8bd0*/  @!P3 IADD3 R59, P1, PT, R3, R2, RZ ;  /* 0x00000002033bb210 */ /* 0x000fc80007f3e0ff */
[----:B------:R-:W-:Y:S02]  /*8be0*/  @!P3 LEA.HI.X.SX32 R60, R3, RZ, 0x1, P1 ;  /* 0x000000ff033cb211 */ /* 0x000fe400008f0eff */
[----:B------:R-:W-:-:S04]  /*8bf0*/  @!P3 LEA R2, P1, R59, UR4, 0x2 ;  /* 0x000000043b02bc11 */ /* 0x000fc8000f8210ff */
[----:B------:R-:W-:-:S05]  /*8c00*/  @!P3 LEA.HI.X R3, R59, UR5, R60, 0x2, P1 ;  /* 0x000000053b03bc11 */ /* 0x000fca00088f143c */
[----:B------:R1:W5:Y:S04]  /*8c10*/  @!P3 LDG.E R57, desc[UR6][R2.64+0x800] ;  /* 0x000800060239b981 */ /* 0x000368000c1e1900 */
.L_x_1235:
[----:B------:R-:W-:Y:S08]  /*8c20*/  BAR.SYNC.DEFER_BLOCKING 0x0 ;  /* 0x0000000000007b1d */ /* 0x000ff00000010000 */
[----:B------:R-:W2:Y:S01]  /*8c30*/  S2UR UR5, SR_CgaCtaId ;  /* 0x00000000000579c3 */ /* 0x000ea20000008800 */
[----:B------:R-:W-:Y:S01]  /*8c40*/  UMOV UR4, 0x400 ;  /* 0x0000040000047882 */ /* 0x000fe20000000000 */
[----:B01----:R-:W0:Y:S01]  /*8c50*/  S2R R2, SR_TID.X ;  /* 0x0000000000027919 */ /* 0x003e220000002100 */
[----:B-----5:R1:W-:Y:S04]  /*8c60*/  STS [R40+-0x4], R41 ;  /* 0xfffffc2928007388 */ /* 0x0203e80000000800 */
[----:B------:R1:W-:Y:S01]  /*8c70*/  STS [R39+-0x4], R44 ;  /* 0xfffffc2c27007388 */ /* 0x0003e20000000800 */
[----:B--2---:R-:W-:-:S03]  /*8c80*/  ULEA UR4, UR5, UR4, 0x18 ;  /* 0x0000000405047291 */ /* 0x004fc6000f8ec0ff */
[----:B------:R1:W-:Y:S04]  /*8c90*/  STS [R38+-0x4], R43 ;  /* 0xfffffc2b26007388 */ /* 0x0003e80000000800 */
        /* <DEDUP_REMOVED lines=13> */
[----:B------:R1:W-:Y:S01]  /*8d70*/  STS [R24+-0x4], R57 ;  /* 0xfffffc3918007388 */ /* 0x0003e20000000800 */
[----:B------:R-:W-:Y:S06]  /*8d80*/  BAR.SYNC.DEFER_BLOCKING 0x0 ;  /* 0x0000000000007b1d */ /* 0x000fec0000010000 */
[----:B0-----:R-:W-:Y:S05]  /*8d90*/  @P0 BRA `(.L_x_1236) ;  /* 0x00000008006c0947 */ /* 0x001fea0003800000 */
[----:B------:R-:W-:Y:S01]  /*8da0*/  LEA R21, R21, UR4, 0x3 ;  /* 0x0000000415157c11 */ /* 0x000fe2000f8e18ff */
[----:B------:R-:W-:Y:S01]  /*8db0*/  LDS R3, [R22] ;  /* 0x0000000016037984 */ /* 0x000fe20000000800 */
[----:B------:R-:W0:Y:S01]  /*8dc0*/  LDCU.64 UR8, c[0x0][0x3b0] ;  /* 0x00007600ff0877ac */ /* 0x000e220008000a00 */
[----:B-1----:R-:W-:Y:S02]  /*8dd0*/  LEA R26, R20, UR4, 0x3 ;  /* 0x00000004141a7c11 */ /* 0x002fe4000f8e18ff */
[----:B------:R-:W1:Y:S01]  /*8de0*/  LDS.64 R4, [R21+0x6600] ;  /* 0x0066000015047984 */ /* 0x000e620000000a00 */
[----:B------:R-:W-:Y:S02]  /*8df0*/  LEA R19, R19, UR4, 0x3 ;  /* 0x0000000413137c11 */ /* 0x000fe4000f8e18ff */
[----:B------:R-:W-:Y:S02]  /*8e00*/  LEA R17, R17, UR4, 0x3 ;  /* 0x0000000411117c11 */ /* 0x000fe4000f8e18ff */
[----:B------:R-:W-:-:S02]  /*8e10*/  LEA R15, R15, UR4, 0x3 ;  /* 0x000000040f0f7c11 */ /* 0x000fc4000f8e18ff */
[----:B------:R-:W-:Y:S02]  /*8e20*/  LEA R13, R13, UR4, 0x3 ;  /* 0x000000040d0d7c11 */ /* 0x000fe4000f8e18ff */
[----:B------:R-:W-:Y:S02]  /*8e30*/  LEA R11, R11, UR4, 0x3 ;  /* 0x000000040b0b7c11 */ /* 0x000fe4000f8e18ff */
[----:B------:R-:W-:Y:S02]  /*8e40*/  LEA R9, R9, UR4, 0x3 ;  /* 0x0000000409097c11 */ /* 0x000fe4000f8e18ff */
[----:B------:R-:W-:Y:S02]  /*8e50*/  LEA R7, R7, UR4, 0x3 ;  /* 0x0000000407077c11 */ /* 0x000fe4000f8e18ff */
[----:B-1----:R-:W-:-:S05]  /*8e60*/  IADD3 R4, P0, PT, R4, R2, RZ ;  /* 0x0000000204047210 */ /* 0x002fca0007f1e0ff */
[----:B------:R-:W-:Y:S01]  /*8e70*/  IMAD.X R5, RZ, RZ, R5, P0 ;  /* 0x000000ffff057224 */ /* 0x000fe200000e0605 */
[----:B0-----:R-:W-:-:S04]  /*8e80*/  LEA R24, P0, R4, UR8, 0x2 ;  /* 0x0000000804187c11 */ /* 0x001fc8000f8010ff */
[----:B------:R-:W-:-:S05]  /*8e90*/  LEA.HI.X R25, R4, UR9, R5, 0x2, P0 ;  /* 0x0000000904197c11 */ /* 0x000fca00080f1405 */
[----:B------:R-:W-:Y:S01]  /*8ea0*/  STG.E desc[UR6][R24.64], R3 ;  /* 0x0000000318007986 */ /* 0x000fe2000c101906 */
[----:B------:R-:W-:-:S03]  /*8eb0*/  NOP ;  /* 0x0000000000007918 */ /* 0x000fc60000000000 */
[----:B------:R0:W1:Y:S04]  /*8ec0*/  LDS.64 R4, [R26+0x6600] ;  /* 0x006600001a047984 */ /* 0x0000680000000a00 */
[----:B------:R-:W2:Y:S01]  /*8ed0*/  LDS R23, [R22+0x600] ;  /* 0x0006000016177984 */ /* 0x000ea20000000800 */
[----:B0-----:R-:W-:Y:S02]  /*8ee0*/  LEA R26, R18, UR4, 0x3 ;  /* 0x00000004121a7c11 */ /* 0x001fe4000f8e18ff */
[----:B-1----:R-:W-:-:S05]  /*8ef0*/  IADD3 R4, P0, PT, R4, R2, RZ ;  /* 0x0000000204047210 */ /* 0x002fca0007f1e0ff */
[----:B------:R-:W-:Y:S01]  /*8f00*/  IMAD.X R5, RZ, RZ, R5, P0 ;  /* 0x000000ffff057224 */ /* 0x000fe200000e0605 */
[----:B------:R-:W-:-:S04]  /*8f10*/  LEA R20, P0, R4, UR8, 0x2 ;  /* 0x0000000804147c11 */ /* 0x000fc8000f8010ff */
[----:B------:R-:W-:-:S05]  /*8f20*/  LEA.HI.X R21, R4, UR9, R5, 0x2, P0 ;  /* 0x0000000904157c11 */ /* 0x000fca00080f1405 */
[----:B--2---:R-:W-:Y:S01]  /*8f30*/  STG.E desc[UR6][R20.64+0x600], R23 ;  /* 0x0006001714007986 */ /* 0x004fe2000c101906 */
[----:B------:R-:W-:-:S03]  /*8f40*/  NOP ;  /* 0x0000000000007918 */ /* 0x000fc60000000000 */
[----:B------:R-:W0:Y:S04]  /*8f50*/  LDS.64 R4, [R19+0x6600] ;  /* 0x0066000013047984 */ /* 0x000e280000000a00 */
[----:B------:R-:W1:Y:S01]  /*8f60*/  LDS R3, [R22+0xc00] ;  /* 0x000c000016037984 */ /* 0x000e620000000800 */
[----:B0-----:R-:W-:-:S05]  /*8f70*/  IADD3 R4, P0, PT, R4, R2, RZ ;  /* 0x0000000204047210 */ /* 0x001fca0007f1e0ff */
[----:B------:R-:W-:Y:S01]  /*8f80*/  IMAD.X R5, RZ, RZ, R5, P0 ;  /* 0x000000ffff057224 */ /* 0x000fe200000e0605 */
[----:B------:R-:W-:-:S04]  /*8f90*/  LEA R24, P0, R4, UR8, 0x2 ;  /* 0x0000000804187c11 */ /* 0x000fc8000f8010ff */
[----:B------:R-:W-:-:S05]  /*8fa0*/  LEA.HI.X R25, R4, UR9, R5, 0x2, P0 ;  /* 0x0000000904197c11 */ /* 0x000fca00080f1405 */
[----:B-1----:R0:W-:Y:S01]  /*8fb0*/  STG.E desc[UR6][R24.64+0xc00], R3 ;  /* 0x000c000318007986 */ /* 0x0021e2000c101906 */
[----:B------:R-:W-:-:S03]  /*8fc0*/  NOP ;  /* 0x0000000000007918 */ /* 0x000fc60000000000 */
[----:B------:R-:W1:Y:S04]  /*8fd0*/  LDS.64 R4, [R26+0x6600] ;  /* 0x006600001a047984 */ /* 0x000e680000000a00 */
        /* <DEDUP_REMOVED lines=99> */
[----:B-1----:R-:W-:Y:S01]  /*9610*/  STG.E desc[UR6][R10.64+0x5400], R3 ;  /* 0x005400030a007986 */ /* 0x002fe2000c101906 */
[----:B------:R-:W-:-:S03]  /*9620*/  NOP ;  /* 0x0000000000007918 */ /* 0x000fc60000000000 */
[----:B------:R-:W0:Y:S04]  /*9630*/  LDS.64 R4, [R12+0x6600] ;  /* 0x006600000c047984 */ /* 0x000e280000000a00 */
[----:B------:R-:W1:Y:S01]  /*9640*/  LDS R9, [R22+0x5a00] ;  /* 0x005a000016097984 */ /* 0x000e620000000800 */
[----:B0-----:R-:W-:-:S05]  /*9650*/  IADD3 R4, P0, PT, R4, R2, RZ ;  /* 0x0000000204047210 */ /* 0x001fca0007f1e0ff */
[----:B------:R-:W-:Y:S01]  /*9660*/  IMAD.X R5, RZ, RZ, R5, P0 ;  /* 0x000000ffff057224 */ /* 0x000fe200000e0605 */
[----:B------:R-:W-:-:S04]  /*9670*/  LEA R6, P0, R4, UR8, 0x2 ;  /* 0x0000000804067c11 */ /* 0x000fc8000f8010ff */
[----:B------:R-:W-:Y:S02]  /*9680*/  LEA.HI.X R7, R4, UR9, R5, 0x2, P0 ;  /* 0x0000000904077c11 */ /* 0x000fe400080f1405 */
[----:B------:R-:W-:-:S03]  /*9690*/  LEA R4, R0, UR4, 0x3 ;  /* 0x0000000400047c11 */ /* 0x000fc6000f8e18ff */
[----:B-1----:R-:W-:Y:S01]  /*96a0*/  STG.E desc[UR6][R6.64+0x5a00], R9 ;  /* 0x005a000906007986 */ /* 0x002fe2000c101906 */
        /* <DEDUP_REMOVED lines=8> */
[----:B------:R-:W-:Y:S01]  /*9730*/  NOP ;  /* 0x0000000000007918 */ /* 0x000fe20000000000 */
[----:B------:R-:W-:Y:S05]  /*9740*/  EXIT ;  /* 0x000000000000794d */ /* 0x000fea0003800000 */
.L_x_1236:
[----:B------:R-:W-:Y:S01]  /*9750*/  LEA R21, R21, UR4, 0x3 ;  /* 0x0000000415157c11 */ /* 0x000fe2000f8e18ff */
[----:B------:R-:W-:Y:S01]  /*9760*/  IMAD R23, R42, -0x1980, R23 ;  /* 0xffffe6802a177824 */ /* 0x000fe200078e0217 */
[----:B-1----:R-:W-:Y:S01]  /*9770*/  LEA R26, R20, UR4, 0x3 ;  /* 0x00000004141a7c11 */ /* 0x002fe2000f8e18ff */
[C---:B------:R-:W-:Y:S01]  /*9780*/  VIADD R20, R2.reuse, 0x180 ;  /* 0x0000018002147836 */ /* 0x040fe20000000000 */
[----:B------:R-:W-:Y:S01]  /*9790*/  LEA R19, R19, UR4, 0x3 ;  /* 0x0000000413137c11 */ /* 0x000fe2000f8e18ff */
[----:B------:R-:W0:Y:S01]  /*97a0*/  LDS.64 R4, [R21+0x6600] ;  /* 0x0066000015047984 */ /* 0x000e220000000a00 */
[----:B------:R-:W-:Y:S02]  /*97b0*/  ISETP.GE.AND P1, PT, R2, R23, PT ;  /* 0x000000170200720c */ /* 0x000fe40003f26270 */
[----:B------:R-:W-:Y:S02]  /*97c0*/  LEA R17, R17, UR4, 0x3 ;  /* 0x0000000411117c11 */ /* 0x000fe4000f8e18ff */
[----:B------:R-:W-:-:S02]  /*97d0*/  LEA R15, R15, UR4, 0x3 ;  /* 0x000000040f0f7c11 */ /* 0x000fc4000f8e18ff */
[----:B------:R-:W-:Y:S02]  /*97e0*/  LEA R13, R13, UR4, 0x3 ;  /* 0x000000040d0d7c11 */ /* 0x000fe4000f8e18ff */
[----:B------:R-:W-:Y:S02]  /*97f0*/  LEA R11, R11, UR4, 0x3 ;  /* 0x000000040b0b7c11 */ /* 0x000fe4000f8e18ff */
[----:B------:R-:W-:Y:S02]  /*9800*/  LEA R9, R9, UR4, 0x3 ;  /* 0x0000000409097c11 */ /* 0x000fe4000f8e18ff */
[----:B------:R-:W-:Y:S01]  /*9810*/  LEA R7, R7, UR4, 0x3 ;  /* 0x0000000407077c11 */ /* 0x000fe2000f8e18ff */
[----:B------:R-:W1:Y:S01]  /*9820*/  @!P1 LDS R3, [R22] ;  /* 0x0000000016039984 */ /* 0x000e620000000800 */
[----:B------:R-:W2:Y:S01]  /*9830*/  @!P1 LDC.64 R24, c[0x0][0x3b0] ;  /* 0x0000ec00ff189b82 */ /* 0x000ea20000000a00 */
[----:B0-----:R-:W-:-:S05]  /*9840*/  @!P1 IADD3 R4, P0, PT, R4, R2, RZ ;  /* 0x0000000204049210 */ /* 0x001fca0007f1e0ff */
[----:B------:R-:W-:Y:S01]  /*9850*/  @!P1 IMAD.X R5, RZ, RZ, R5, P0 ;  /* 0x000000ffff059224 */ /* 0x000fe200000e0605 */
[----:B--2---:R-:W-:-:S04]  /*9860*/  @!P1 LEA R24, P0, R4, R24, 0x2 ;  /* 0x0000001804189211 */ /* 0x004fc800078010ff */
[----:B------:R-:W-:-:S05]  /*9870*/  @!P1 LEA.HI.X R25, R4, R25, R5, 0x2, P0 ;  /* 0x0000001904199211 */ /* 0x000fca00000f1405 */
[----:B-1----:R0:W-:Y:S01]  /*9880*/  @!P1 STG.E desc[UR6][R24.64], R3 ;  /* 0x0000000318009986 */ /* 0x0021e2000c101906 */
[----:B------:R-:W-:-:S03]  /*9890*/  NOP ;  /* 0x0000000000007918 */ /* 0x000fc60000000000 */
[----:B------:R1:W2:Y:S01]  /*98a0*/  LDS.64 R4, [R26+0x6600] ;  /* 0x006600001a047984 */ /* 0x0002a20000000a00 */
[----:B------:R-:W-:Y:S01]  /*98b0*/  ISETP.GE.AND P1, PT, R20, R23, PT ;  /* 0x000000171400720c */ /* 0x000fe20003f26270 */
[----:B0-----:R-:W-:Y:S01]  /*98c0*/  VIADD R24, R2, 0x300 ;  /* 0x0000030002187836 */ /* 0x001fe20000000000 */
[----:B-1----:R-:W-:Y:S01]  /*98d0*/  LEA R26, R18, UR4, 0x3 ;  /* 0x00000004121a7c11 */ /* 0x002fe2000f8e18ff */
[----:B------:R-:W-:-:S10]  /*98e0*/  VIADD R18, R2, 0x480 ;  /* 0x0000048002127836 */ /* 0x000fd40000000000 */
[----:B------:R-:W0:Y:S01]  /*98f0*/  @!P1 LDS R27, [R22+0x600] ;  /* 0x00060000161b9984 */ /* 0x000e220000000800 */
[----:B------:R-:W1:Y:S01]  /*9900*/  @!P1 LDC.64 R20, c[0x0][0x3b0] ;  /* 0x0000ec00ff149b82 */ /* 0x000e620000000a00 */
[----:B--2---:R-:W-:-:S05]  /*9910*/  @!P1 IADD3 R4, P0, PT, R4, R2, RZ ;  /* 0x0000000204049210 */ /* 0x004fca0007f1e0ff */
[----:B------:R-:W-:Y:S01]  /*9920*/  @!P1 IMAD.X R5, RZ, RZ, R5, P0 ;  /* 0x000000ffff059224 */ /* 0x000fe200000e0605 */
[----:B-1----:R-:W-:-:S04]  /*9930*/  @!P1 LEA R20, P0, R4, R20, 0x2 ;  /* 0x0000001404149211 */ /* 0x002fc800078010ff */
[----:B------:R-:W-:-:S05]  /*9940*/  @!P1 LEA.HI.X R21, R4, R21, R5, 0x2, P0 ;  /* 0x0000001504159211 */ /* 0x000fca00000f1405 */
[----:B0-----:R0:W-:Y:S01]  /*9950*/  @!P1 STG.E desc[UR6][R20.64+0x600], R27 ;  /* 0x0006001b14009986 */ /* 0x0011e2000c101906 */
[----:B------:R-:W-:-:S03]  /*9960*/  NOP ;  /* 0x0000000000007918 */ /* 0x000fc60000000000 */
[----:B------:R-:W1:Y:S01]  /*9970*/  LDS.64 R4, [R19+0x6600] ;  /* 0x0066000013047984 */ /* 0x000e620000000a00 */
[----:B------:R-:W-:Y:S01]  /*9980*/  ISETP.GE.AND P1, PT, R24, R23, PT ;  /* 0x000000171800720c */ /* 0x000fe20003f26270 */
[----:B0-----:R-:W-:-:S12]  /*9990*/  VIADD R20, R2, 0x600 ;  /* 0x0000060002147836 */ /* 0x001fd80000000000 */
[----:B------:R-:W0:Y:S01]  /*99a0*/  @!P1 LDS R3, [R22+0xc00] ;  /* 0x000c000016039984 */ /* 0x000e220000000800 */
[----:B------:R-:W2:Y:S01]  /*99b0*/  @!P1 LDC.64 R24, c[0x0][0x3b0] ;  /* 0x0000ec00ff189b82 */ /* 0x000ea20000000a00 */
[----:B-1----:R-:W-:-:S05]  /*99c0*/  @!P1 IADD3 R4, P0, PT, R4, R2, RZ ;  /* 0x0000000204049210 */ /* 0x002fca0007f1e0ff */
[----:B------:R-:W-:Y:S01]  /*99d0*/  @!P1 IMAD.X R5, RZ, RZ, R5, P0 ;  /* 0x000000ffff059224 */ /* 0x000fe200000e0605 */
[----:B--2---:R-:W-:-:S04]  /*99e0*/  @!P1 LEA R24, P0, R4, R24, 0x2 ;  /* 0x0000001804189211 */ /* 0x004fc800078010ff */
[----:B------:R-:W-:-:S05]  /*99f0*/  @!P1 LEA.HI.X R25, R4, R25, R5, 0x2, P0 ;  /* 0x0000001904199211 */ /* 0x000fca00000f1405 */
[----:B0-----:R0:W-:Y:S01]  /*9a00*/  @!P1 STG.E desc[UR6][R24.64+0xc00], R3 ;  /* 0x000c000318009986 */ /* 0x0011e2000c101906 */
[----:B------:R-:W-:-:S03]  /*9a10*/  NOP ;  /* 0x0000000000007918 */ /* 0x000fc60000000000 */
[----:B------:R-:W1:Y:S01]  /*9a20*/  LDS.64 R4, [R26+0x6600] ;  /* 0x006600001a047984 */ /* 0x000e620000000a00 */
[----:B------:R-:W-:Y:S02]  /*9a30*/  ISETP.GE.AND P1, PT, R18, R23, PT ;  /* 0x000000171200720c */ /* 0x000fe40003f26270 */
[----:B0-----:R-:W-:Y:S01]  /*9a40*/  LEA R24, R16, UR4, 0x3 ;  /* 0x0000000410187c11 */ /* 0x001fe2000f8e18ff */
[----:B------:R-:W-:-:S10]  /*9a50*/  VIADD R16, R2, 0x780 ;  /* 0x0000078002107836 */ /* 0x000fd40000000000 */
        /* <DEDUP_REMOVED lines=33> */
[----:B0-----:R-:W-:-:S11]  /*9c70*/  LOP3.LUT R16, R2, 0xc00, RZ, 0xfc, !PT ;  /* 0x00000c0002107812 */ /* 0x001fd600078efcff */
        /* <DEDUP_REMOVED lines=87> */
[----:B0-----:R-:W-:Y:S01]  /*a1f0*/  @!P1 STG.E desc[UR6][R8.64+0x4e00], R15 ;  /* 0x004e000f08009986 */ /* 0x001fe2000c101906 */
[----:B------:R-:W-:-:S03]  /*a200*/  NOP ;  /* 0x0000000000007918 */ /* 0x000fc60000000000 */
[----:B------:R-:W0:Y:S01]  /*a210*/  LDS.64 R4, [R7+0x6600] ;  /* 0x0066000007047984 */ /* 0x000e220000000a00 */
[----:B------:R-:W-:-:S13]  /*a220*/  ISETP.GE.AND P1, PT, R10, R23, PT ;  /* 0x000000170a00720c */ /* 0x000fda0003f26270 */
[----:B------:R-:W1:Y:S01]  /*a230*/  @!P1 LDS R3, [R22+0x5400] ;  /* 0x0054000016039984 */ /* 0x000e620000000800 */
[----:B------:R-:W2:Y:S01]  /*a240*/  @!P1 LDC.64 R10, c[0x0][0x3b0] ;  /* 0x0000ec00ff0a9b82 */ /* 0x000ea20000000a00 */
[----:B0-----:R-:W-:-:S05]  /*a250*/  @!P1 IADD3 R4, P0, PT, R4, R2, RZ ;  /* 0x0000000204049210 */ /* 0x001fca0007f1e0ff */
[----:B------:R-:W-:Y:S01]  /*a260*/  @!P1 IMAD.X R5, RZ, RZ, R5, P0 ;  /* 0x000000ffff059224 */ /* 0x000fe200000e0605 */
[----:B--2---:R-:W-:-:S04]  /*a270*/  @!P1 LEA R10, P0, R4, R10, 0x2 ;  /* 0x0000000a040a9211 */ /* 0x004fc800078010ff */
[----:B------:R-:W-:-:S05]  /*a280*/  @!P1 LEA.HI.X R11, R4, R11, R5, 0x2, P0 ;  /* 0x0000000b040b9211 */ /* 0x000fca00000f1405 */
[----:B-1----:R-:W-:Y:S01]  /*a290*/  @!P1 STG.E desc[UR6][R10.64+0x5400], R3 ;  /* 0x005400030a009986 */ /* 0x002fe2000c101906 */
        /* <DEDUP_REMOVED lines=8> */
[----:B------:R-:W-:Y:S02]  /*a320*/  @!P1 LEA.HI.X R7, R4, R7, R5, 0x2, P0 ;  /* 0x0000000704079211 */ /* 0x000fe400000f1405 */
[----:B------:R-:W-:Y:S02]  /*a330*/  LEA R5, R0, UR4, 0x3 ;  /* 0x0000000400057c11 */ /* 0x000fe4000f8e18ff */
[----:B------:R-:W-:Y:S01]  /*a340*/  LOP3.LUT R0, R2, 0x1800, RZ, 0xfc, !PT ;  /* 0x0000180002007812 */ /* 0x000fe200078efcff */
[----:B-1----:R-:W-:Y:S01]  /*a350*/  @!P1 STG.E desc[UR6][R6.64+0x5a00], R9 ;  /* 0x005a000906009986 */ /* 0x002fe2000c101906 */
[----:B------:R-:W-:-:S03]  /*a360*/  NOP ;  /* 0x0000000000007918 */ /* 0x000fc60000000000 */
[----:B------:R-:W0:Y:S01]  /*a370*/  LDS.64 R4, [R5+0x6600] ;  /* 0x0066000005047984 */ /* 0x000e220000000a00 */
[----:B------:R-:W-:-:S13]  /*a380*/  ISETP.GE.AND P1, PT, R0, R23, PT ;  /* 0x000000170000720c */ /* 0x000fda0003f26270 */
[----:B------:R-:W1:Y:S01]  /*a390*/  @!P1 LDS R11, [R22+0x6000] ;  /* 0x00600000160b9984 */ /* 0x000e620000000800 */
[----:B------:R-:W2:Y:S01]  /*a3a0*/  @!P1 LDC.64 R12, c[0x0][0x3b0] ;  /* 0x0000ec00ff0c9b82 */ /* 0x000ea20000000a00 */
[----:B0-----:R-:W-:-:S05]  /*a3b0*/  IADD3 R0, P0, PT, R4, R2, RZ ;  /* 0x0000000204007210 */ /* 0x001fca0007f1e0ff */
[----:B------:R-:W-:Y:S01]  /*a3c0*/  IMAD.X R4, RZ, RZ, R5, P0 ;  /* 0x000000ffff047224 */ /* 0x000fe200000e0605 */
[----:B--2---:R-:W-:-:S04]  /*a3d0*/  @!P1 LEA R2, P0, R0, R12, 0x2 ;  /* 0x0000000c00029211 */ /* 0x004fc800078010ff */
[----:B------:R-:W-:-:S05]  /*a3e0*/  @!P1 LEA.HI.X R3, R0, R13, R4, 0x2, P0 ;  /* 0x0000000d00039211 */ /* 0x000fca00000f1404 */
[----:B-1----:R-:W-:Y:S01]  /*a3f0*/  @!P1 STG.E desc[UR6][R2.64+0x6000], R11 ;  /* 0x0060000b02009986 */ /* 0x002fe2000c101906 */
[----:B------:R-:W-:Y:S01]  /*a400*/  NOP ;  /* 0x0000000000007918 */ /* 0x000fe20000000000 */
[----:B------:R-:W-:Y:S05]  /*a410*/  EXIT ;  /* 0x000000000000794d */ /* 0x000fea0003800000 */
.L_x_1152:
[----:B------:R-:W-:Y:S02]  /*a420*/  IMAD.MOV.U32 R58, RZ, RZ, R39 ;  /* 0x000000ffff3a7224 */ /* 0x000fe400078e0027 */
[----:B------:R-:W-:Y:S02]  /*a430*/  IMAD.MOV.U32 R49, RZ, RZ, 0x1 ;  /* 0x00000001ff317424 */ /* 0x000fe400078e00ff */
[----:B------:R-:W-:Y:S02]  /*a440*/  IMAD.MOV.U32 R60, RZ, RZ, RZ ;  /* 0x000000ffff3c7224 */ /* 0x000fe400078e00ff */
[----:B------:R-:W-:-:S07]  /*a450*/  IMAD.MOV.U32 R47, RZ, RZ, -0x1 ;  /* 0xffffffffff2f7424 */ /* 0x000fce00078e00ff */
[----:B------:R-:W-:Y:S05]  /*a460*/  WARPSYNC.COLLECTIVE R47, `(.L_x_1237) ;  /* 0x000000002f087348 */ /* 0x000fea0003c00000 */
[----:B------:R0:W1:Y:S02]  /*a470*/  SHFL.UP P0, R46, R58, R49, R60 ;  /* 0x040000313a2e7389 */ /* 0x000064000000003c */
[----:B01----:R-:W-:Y:S05]  /*a480*/  ENDCOLLECTIVE ;  /* 0x000000000000791b */ /* 0x003fea0003800000 */
.L_x_1237:
[----:B------:R-:W-:Y:S02]  /*a490*/  IMAD.MOV.U32 R49, RZ, RZ, 0x2 ;  /* 0x00000002ff317424 */ /* 0x000fe400078e00ff */
[----:B------:R-:W-:-:S04]  /*a4a0*/  IMAD.MOV.U32 R40, RZ, RZ, R46 ;  /* 0x000000ffff287224 */ /* 0x000fc800078e002e */
[----:B------:R-:W-:-:S04]  /*a4b0*/  @P0 IMAD.IADD R40, R39, 0x1, R40 ;  /* 0x0000000127280824 */ /* 0x000fc800078e0228 */
[----:B------:R-:W-:-:S07]  /*a4c0*/  IMAD.MOV.U32 R58, RZ, RZ, R40 ;  /* 0x000000ffff3a7224 */ /* 0x000fce00078e0028 */
[----:B------:R-:W-:Y:S05]  /*a4d0*/  WARPSYNC.COLLECTIVE R47, `(.L_x_1238) ;  /* 0x000000002f087348 */ /* 0x000fea0003c00000 */
[----:B------:R0:W1:Y:S02]  /*a4e0*/  SHFL.UP P0, R46, R58, R49, R60 ;  /* 0x040000313a2e7389 */ /* 0x000064000000003c */
[----:B01----:R-:W-:Y:S05]  /*a4f0*/  ENDCOLLECTIVE ;  /* 0x000000000000791b */ /* 0x003fea0003800000 */
.L_x_1238:
[----:B------:R-:W-:Y:S02]  /*a500*/  IMAD.MOV.U32 R49, RZ, RZ, 0x4 ;  /* 0x00000004ff317424 */ /* 0x000fe400078e00ff */
[----:B------:R-:W-:-:S04]  /*a510*/  IMAD.MOV.U32 R43, RZ, RZ, R46 ;  /* 0x000000ffff2b7224 */ /* 0x000fc800078e002e */
[----:B------:R-:W-:-:S04]  /*a520*/  @P0 IMAD.IADD R43, R40, 0x1, R43 ;  /* 0x00000001282b0824 */ /* 0x000fc800078e022b */
[----:B------:R-:W-:-:S07]  /*a530*/  IMAD.MOV.U32 R58, RZ, RZ, R43 ;  /* 0x000000ffff3a7224 */ /* 0x000fce00078e002b */
[----:B------:R-:W-:Y:S05]  /*a540*/  WARPSYNC.COLLECTIVE R47, `(.L_x_1239) ;  /* 0x000000002f087348 */ /* 0x000fea0003c00000 */
[----:B------:R0:W1:Y:S02]  /*a550*/  SHFL.UP P0, R46, R58, R49, R60 ;  /* 0x040000313a2e7389 */ /* 0x000064000000003c */
[----:B01----:R-:W-:Y:S05]  /*a560*/  ENDCOLLECTIVE ;  /* 0x000000000000791b */ /* 0x003fea0003800000 */
.L_x_1239:
[----:B------:R-:W-:Y:S02]  /*a570*/  IMAD.MOV.U32 R49, RZ, RZ, 0x8 ;  /* 0x00000008ff317424 */ /* 0x000fe400078e00ff */
[----:B------:R-:W-:-:S04]  /*a580*/  IMAD.MOV.U32 R44, RZ, RZ, R46 ;  /* 0x000000ffff2c7224 */ /* 0x000fc800078e002e */
[----:B------:R-:W-:-:S04]  /*a590*/  @P0 IMAD.IADD R44, R43, 0x1, R44 ;  /* 0x000000012b2c0824 */ /* 0x000fc800078e022c */
[----:B------:R-:W-:-:S07]  /*a5a0*/  IMAD.MOV.U32 R58, RZ, RZ, R44 ;  /* 0x000000ffff3a7224 */ /* 0x000fce00078e002c */
[----:B------:R-:W-:Y:S05]  /*a5b0*/  WARPSYNC.COLLECTIVE R47, `(.L_x_1240) ;  /* 0x000000002f087348 */ /* 0x000fea0003c00000 */
[----:B------:R0:W1:Y:S02]  /*a5c0*/  SHFL.UP P0, R46, R58, R49, R60 ;  /* 0x040000313a2e7389 */ /* 0x000064000000003c */
[----:B01----:R-:W-:Y:S05]  /*a5d0*/  ENDCOLLECTIVE ;  /* 0x000000000000791b */ /* 0x003fea0003800000 */
.L_x_1240:
[----:B------:R-:W-:Y:S02]  /*a5e0*/  IMAD.MOV.U32 R49, RZ, RZ, 0x10 ;  /* 0x00000010ff317424 */ /* 0x000fe400078e00ff */
[----:B------:R-:W-:-:S04]  /*a5f0*/  IMAD.MOV.U32 R45, RZ, RZ, R46 ;  /* 0x000000ffff2d7224 */ /* 0x000fc800078e002e */
[----:B------:R-:W-:-:S04]  /*a600*/  @P0 IMAD.IADD R45, R44, 0x1, R45 ;  /* 0x000000012c2d0824 */ /* 0x000fc800078e022d */
[----:B------:R-:W-:-:S07]  /*a610*/  IMAD.MOV.U32 R58, RZ, RZ, R45 ;  /* 0x000000ffff3a7224 */ /* 0x000fce00078e002d */
[----:B------:R-:W-:Y:S05]  /*a620*/  WARPSYNC.COLLECTIVE R47, `(.L_x_1241) ;  /* 0x000000002f087348 */ /* 0x000fea0003c00000 */
[----:B------:R0:W1:Y:S02]  /*a630*/  SHFL.UP P0, R46, R58, R49, R60 ;  /* 0x040000313a2e7389 */ /* 0x000064000000003c */
[----:B01----:R-:W-:Y:S05]  /*a640*/  ENDCOLLECTIVE ;  /* 0x000000000000791b */ /* 0x003fea0003800000 */
.L_x_1241:
[----:B------:R-:W-:Y:S05]  /*a650*/  BRA `(.L_x_1242) ;  /* 0xffffff8400407947 */ /* 0x000fea000383ffff */
.L_x_1243:
        /* <DEDUP_REMOVED lines=10> */
.L_x_1603:


//--------------------- .text._ZN3cub18CUB_300001_SM_10006detail10radix_sort33DeviceRadixSortExclusiveSumKernelINS1_5radix10policy_hubIiiyE10Policy1000EyEEvPT0_ --------------------------
	.section	.text._ZN3cub18CUB_300001_SM_10006detail10radix_sort33DeviceRadixSortExclusiveSumKernelINS1_5radix10policy_hubIiiyE10Policy1000EyEEvPT0_,"ax",@progbits
	.align	128
        .global         _ZN3cub18CUB_300001_SM_10006detail10radix_sort33DeviceRadixSortExclusiveSumKernelINS1_5radix10policy_hubIiiyE10Policy1000EyEEvPT0_
        .type           _ZN3cub18CUB_300001_SM_10006detail10radix_sort33DeviceRadixSortExclusiveSumKernelINS1_5radix10policy_hubIiiyE10Policy1000EyEEvPT0_,@function
        .size           _ZN3cub18CUB_300001_SM_10006detail10radix_sort33DeviceRadixSortExclusiveSumKernelINS1_5radix10policy_hubIiiyE10Policy1000EyEEvPT0_,(.L_x_1604 - _ZN3cub18CUB_300001_SM_10006detail10radix_sort33DeviceRadixSortExclusiveSumKernelINS1_5radix10policy_hubIiiyE10Policy1000EyEEvPT0_)
        .other          _ZN3cub18CUB_300001_SM_10006detail10radix_sort33DeviceRadixSortExclusiveSumKernelINS1_5radix10policy_hubIiiyE10Policy1000EyEEvPT0_,@"STO_CUDA_ENTRY STV_DEFAULT"
_ZN3cub18CUB_300001_SM_10006detail10radix_sort33DeviceRadixSortExclusiveSumKernelINS1_5radix10policy_hubIiiyE10Policy1000EyEEvPT0_:
.text._ZN3cub18CUB_300001_SM_10006detail10radix_sort33DeviceRadixSortExclusiveSumKernelINS1_5radix10policy_hubIiiyE10Policy1000EyEEvPT0_:
[----:B------:R-:W-:Y:S01]  /*0000*/  LDC R1, c[0x0][0x37c] ;  /* 0x0000df00ff017b82 */ /* 0x000fe20000000800 */
[----:B------:R-:W0:Y:S07]  /*0010*/  S2R R18, SR_TID.X ;  /* 0x0000000000127919 */ /* 0x000e2e0000002100 */
[----:B------:R-:W1:Y:S01]  /*0020*/  LDC.64 R16, c[0x0][0x380] ;  /* 0x0000e000ff107b82 */ /* 0x000e620000000a00 */
[----:B------:R-:W2:Y:S01]  /*0030*/  LDCU.64 UR4, c[0x0][0x358] ;  /* 0x00006b00ff0477ac */ /* 0x000ea20008000a00 */
[----:B------:R-:W3:Y:S01]  /*0040*/  S2R R5, SR_CTAID.X ;  /* 0x0000000000057919 */ /* 0x000ee20000002500 */
[----:B0-----:R-:W-:Y:S01]  /*0050*/  ISETP.GT.U32.AND P1, PT, R18, 0xff, PT ;  /* 0x000000ff1200780c */ /* 0x001fe20003f24070 */
[----:B---3--:R-:W-:-:S04]  /*0060*/  IMAD R5, R5, 0x100, R18 ;  /* 0x0000010005057824 */ /* 0x008fc800078e0212 */
[----:B-1----:R-:W-:-:S08]  /*0070*/  IMAD.WIDE R16, R5, 0x8, R16 ;  /* 0x0000000805107825 */ /* 0x002fd000078e0210 */
[----:B--2---:R-:W2:Y:S01]  /*0080*/  @!P1 LDG.E.64 R2, desc[UR4][R16.64] ;  /* 0x0000000410029981 */ /* 0x004ea2000c1e1b00 */
[----:B------:R-:W-:Y:S02]  /*0090*/  MOV R0, 0x400 ;  /* 0x0000040000007802 */ /* 0x000fe40000000f00 */
[C---:B------:R-:W-:Y:S01]  /*00a0*/  ISETP.GT.U32.AND P0, PT, R18.reuse, 0x1f, PT ;  /* 0x0000001f1200780c */ /* 0x040fe20003f04070 */
[----:B------:R-:W0:Y:S02]  /*00b0*/  S2R R5, SR_CgaCtaId ;  /* 0x0000000000057919 */ /* 0x000e240000008800 */
[----:B0-----:R-:W-:Y:S02]  /*00c0*/  LEA R5, R5, R0, 0x18 ;  /* 0x0000000005057211 */ /* 0x001fe400078ec0ff */
[----:B------:R-:W-:-:S05]  /*00d0*/  LEA.HI R0, R18, R18, RZ, 0x1d ;  /* 0x0000001212007211 */ /* 0x000fca00078fe8ff */
[----:B------:R-:W-:-:S05]  /*00e0*/  IMAD R0, R0, 0x8, R5 ;  /* 0x0000000800007824 */ /* 0x000fca00078e0205 */
[----:B--2---:R0:W-:Y:S01]  /*00f0*/  STS.64 [R0+0x10], R2 ;  /* 0x0000100200007388 */ /* 0x0041e20000000a00 */
[----:B------:R-:W-:Y:S06]  /*0100*/  BAR.SYNC.DEFER_BLOCKING 0x0 ;  /* 0x0000000000007b1d */ /* 0x000fec0000010000 */
[----:B------:R-:W-:Y:S05]  /*0110*/  @P0 BRA `(.L_x_1244) ;  /* 0x0000000400240947 */ /* 0x000fea0003800000 */
[----:B------:R-:W-:Y:S01]  /*0120*/  IMAD R18, R18, 0x48, R5 ;  /* 0x0000004812127824 */ /* 0x000fe200078e0205 */
[----:B------:R-:W-:-:S04]  /*0130*/  UMOV UR6, 0xffffffff ;  /* 0xffffffff00067882 */ /* 0x000fc80000000000 */
[----:B------:R-:W-:Y:S04]  /*0140*/  LDS.64 R14, [R18+0x10] ;  /* 0x00001000120e7984 */ /* 0x000fe80000000a00 */
[----:B------:R-:W-:Y:S04]  /*0150*/  LDS.64 R12, [R18+0x18] ;  /* 0x00001800120c7984 */ /* 0x000fe80000000a00 */
[----:B------:R-:W1:Y:S04]  /*0160*/  LDS.64 R10, [R18+0x20] ;  /* 0x00002000120a7984 */ /* 0x000e680000000a00 */
[----:B------:R-:W-:Y:S04]  /*0170*/  LDS.64 R8, [R18+0x28] ;  /* 0x0000280012087984 */ /* 0x000fe80000000a00 */
[----:B------:R-:W2:Y:S04]  /*0180*/  LDS.64 R6, [R18+0x30] ;  /* 0x0000300012067984 */ /* 0x000ea80000000a00 */
[----:B------:R-:W-:Y:S04]  /*0190*/  LDS.64 R4, [R18+0x38] ;  /* 0x0000380012047984 */ /* 0x000fe80000000a00 */
[----:B0-----:R-:W0:Y:S04]  /*01a0*/  LDS.64 R2, [R18+0x40] ;  /* 0x0000400012027984 */ /* 0x001e280000000a00 */
[----:B------:R-:W3:Y:S01]  /*01b0*/  LDS.64 R20, [R18+0x48] ;  /* 0x0000480012147984 */ /* 0x000ee20000000a00 */
[----:B-1----:R-:W-:-:S04]  /*01c0*/  IADD3 R19, P3, P4, R10, R12, R14 ;  /* 0x0000000c0a137210 */ /* 0x002fc80007c7e00e */
[----:B------:R-:W-:Y:S02]  /*01d0*/  IADD3.X R23, PT, PT, R11, R13, R15, P3, P4 ;  /* 0x0000000d0b177210 */ /* 0x000fe40001fe840f */
[----:B--2---:R-:W-:-:S04]  /*01e0*/  IADD3 R19, P0, P2, R6, R19, R8 ;  /* 0x0000001306137210 */ /* 0x004fc80007a1e008 */
[----:B------:R-:W-:Y:S02]  /*01f0*/  IADD3.X R23, PT, PT, R7, R23, R9, P0, P2 ;  /* 0x0000001707177210 */ /* 0x000fe400007e4409 */
[----:B0-----:R-:W-:-:S04]  /*0200*/  IADD3 R19, P3, P4, R2, R19, R4 ;  /* 0x0000001302137210 */ /* 0x001fc80007c7e004 */
[----:B---3--:R-:W-:Y:S02]  /*0210*/  IADD3 R20, P0, PT, R20, R19, RZ ;  /* 0x0000001314147210 */ /* 0x008fe40007f1e0ff */
[----:B------:R-:W-:-:S05]  /*0220*/  IADD3.X R19, PT, PT, R3, R23, R5, P3, P4 ;  /* 0x0000001703137210 */ /* 0x000fca0001fe8405 */
[----:B------:R-:W-:Y:S01]  /*0230*/  IMAD.X R19, R21, 0x1, R19, P0 ;  /* 0x0000000115137824 */ /* 0x000fe200000e0613 */
[----:B------:R-:W-:Y:S06]  /*0240*/  BRA.DIV UR6, `(.L_x_1245) ;  /* 0x0000000206f07947 */ /* 0x000fec000b800000 */
[----:B------:R-:W0:Y:S04]  /*0250*/  SHFL.UP PT, R27, R20, 0x1, RZ ;  /* 0x04200000141b7989 */ /* 0x000e2800000e00ff */
[----:B------:R-:W1:Y:S01]  /*0260*/  SHFL.UP P0, R25, R19, 0x1, RZ ;  /* 0x0420000013197989 */ /* 0x000e6200000000ff */
[----:B0-----:R-:W-:-:S04]  /*0270*/  IADD3 R22, P2, PT, R27, R20, RZ ;  /* 0x000000141b167210 */ /* 0x001fc80007f5e0ff */
[----:B-1----:R-:W-:Y:S01]  /*0280*/  SEL R27, R22, R27, P0 ;  /* 0x0000001b161b7207 */ /* 0x002fe20000000000 */
[----:B------:R-:W-:-:S04]  /*0290*/  IMAD.X R26, R25, 0x1, R19, P2 ;  /* 0x00000001191a7824 */ /* 0x000fc800010e0613 */
[----:B------:R-:W0:Y:S01]  /*02a0*/  SHFL.UP PT, R28, R27, 0x2, RZ ;  /* 0x044000001b1c7989 */ /* 0x000e2200000e00ff */
[----:B------:R-:W-:-:S05]  /*02b0*/  SEL R26, R26, R25, P0 ;  /* 0x000000191a1a7207 */ /* 0x000fca0000000000 */
[----:B------:R-:W1:Y:S01]  /*02c0*/  SHFL.UP P0, R25, R26, 0x2, RZ ;  /* 0x044000001a197989 */ /* 0x000e6200000000ff */
[----:B0-----:R-:W-:-:S05]  /*02d0*/  IADD3 R21, P2, PT, R28, R27, RZ ;  /* 0x0000001b1c157210 */ /* 0x001fca0007f5e0ff */
[----:B-1----:R-:W-:Y:S01]  /*02e0*/  IMAD.X R22, R25, 0x1, R26, P2 ;  /* 0x0000000119167824 */ /* 0x002fe200010e061a */
[----:B------:R-:W-:-:S04]  /*02f0*/  SEL R28, R21, R28, P0 ;  /* 0x0000001c151c7207 */ /* 0x000fc80000000000 */
[----:B------:R-:W-:Y:S01]  /*0300*/  SEL R29, R22, R25, P0 ;  /* 0x00000019161d7207 */ /* 0x000fe20000000000 */
        /* <DEDUP_REMOVED lines=12> */
[----:B------:R0:W1:Y:S04]  /*03d0*/  SHFL.UP PT, R28, R27, 0x10, RZ ;  /* 0x060000001b1c7989 */ /* 0x00006800000e00ff */
[----:B------:R0:W2:Y:S02]  /*03e0*/  SHFL.UP P0, R25, R26, 0x10, RZ ;  /* 0x060000001a197989 */ /* 0x0000a400000000ff */
.L_x_1256:
[----:B-1----:R-:W-:-:S04]  /*03f0*/  IADD3 R21, P2, PT, R28, R27, RZ ;  /* 0x0000001b1c157210 */ /* 0x002fc80007f5e0ff */
[----:B--2---:R-:W-:Y:S01]  /*0400*/  SEL R21, R21, R28, P0 ;  /* 0x0000001c15157207 */ /* 0x004fe20000000000 */
[----:B------:R-:W-:-:S05]  /*0410*/  IMAD.X R22, R25, 0x1, R26, P2 ;  /* 0x0000000119167824 */ /* 0x000fca00010e061a */
[----:B------:R-:W-:Y:S02]  /*0420*/  SEL R22, R22, R25, P0 ;  /* 0x0000001916167207 */ /* 0x000fe40000000000 */
[----:B------:R-:W-:-:S05]  /*0430*/  IADD3 R20, P0, PT, R21, -R20, RZ ;  /* 0x8000001415147210 */ /* 0x000fca0007f1e0ff */
[----:B------:R-:W-:Y:S01]  /*0440*/  IMAD.X R21, R22, 0x1, ~R19, P0 ;  /* 0x0000000116157824 */ /* 0x000fe200000e0e13 */
[----:B------:R-:W-:-:S04]  /*0450*/  IADD3 R14, P0, PT, R14, R20, RZ ;  /* 0x000000140e0e7210 */ /* 0x000fc80007f1e0ff */
[----:B------:R1:W-:Y:S01]  /*0460*/  STS.64 [R18+0x10], R20 ;  /* 0x0000101412007388 */ /* 0x0003e20000000a00 */
[----:B------:R-:W-:Y:S01]  /*0470*/  IMAD.X R15, R15, 0x1, R21, P0 ;  /* 0x000000010f0f7824 */ /* 0x000fe200000e0615 */
        /* <DEDUP_REMOVED lines=17> */
[----:B------:R-:W-:-:S05]  /*0590*/  IMAD.X R3, R3, 0x1, R5, P0 ;  /* 0x0000000103037824 */ /* 0x000fca00000e0605 */
[----:B------:R1:W-:Y:S03]  /*05a0*/  STS.64 [R18+0x48], R2 ;  /* 0x0000480212007388 */ /* 0x0003e60000000a00 */
.L_x_1244:
[----:B------:R-:W-:Y:S05]  /*05b0*/  WARPSYNC.ALL ;  /* 0x0000000000007948 */ /* 0x000fea0003800000 */
[----:B------:R-:W-:Y:S06]  /*05c0*/  BAR.SYNC.DEFER_BLOCKING 0x0 ;  /* 0x0000000000007b1d */ /* 0x000fec0000010000 */
[----:B------:R-:W-:Y:S05]  /*05d0*/  @P1 EXIT ;  /* 0x000000000000194d */ /* 0x000fea0003800000 */
[----:B01----:R-:W0:Y:S04]  /*05e0*/  LDS.64 R2, [R0+0x10] ;  /* 0x0000100000027984 */ /* 0x003e280000000a00 */
[----:B0-----:R-:W-:Y:S01]  /*05f0*/  STG.E.64 desc[UR4][R16.64], R2 ;  /* 0x0000000210007986 */ /* 0x001fe2000c101b04 */
[----:B------:R-:W-:Y:S05]  /*0600*/  EXIT ;  /* 0x000000000000794d */ /* 0x000fea0003800000 */
.L_x_1245:
[----:B------:R-:W-:Y:S02]  /*0610*/  IMAD.MOV.U32 R24, RZ, RZ, R20 ;  /* 0x000000ffff187224 */ /* 0x000fe400078e0014 */
[----:B------:R-:W-:Y:S02]  /*0620*/  IMAD.MOV.U32 R23, RZ, RZ, 0x1 ;  /* 0x00000001ff177424 */ /* 0x000fe400078e00ff */
[----:B------:R-:W-:Y:S02]  /*0630*/  IMAD.MOV.U32 R22, RZ, RZ, RZ ;  /* 0x000000ffff167224 */ /* 0x000fe400078e00ff */
[----:B------:R-:W-:-:S07]  /*0640*/  IMAD.MOV.U32 R21, RZ, RZ, -0x1 ;  /* 0xffffffffff157424 */ /* 0x000fce00078e00ff */
[----:B------:R-:W-:Y:S05]  /*0650*/  WARPSYNC.COLLECTIVE R21, `(.L_x_1246) ;  /* 0x0000000015087348 */ /* 0x000fea0003c00000 */
[----:B------:R0:W1:Y:S02]  /*0660*/  SHFL.UP P0, R25, R24, R23, R22 ;  /* 0x0400001718197389 */ /* 0x0000640000000016 */
[----:B01----:R-:W-:Y:S05]  /*0670*/  ENDCOLLECTIVE ;  /* 0x000000000000791b */ /* 0x003fea0003800000 */
.L_x_1246:
[----:B------:R-:W-:Y:S02]  /*0680*/  IMAD.MOV.U32 R24, RZ, RZ, R19 ;  /* 0x000000ffff187224 */ /* 0x000fe400078e0013 */
[----:B------:R-:W-:-:S07]  /*0690*/  IMAD.MOV.U32 R27, RZ, RZ, R25 ;  /* 0x000000ffff1b7224 */ /* 0x000fce00078e0019 */
[----:B------:R-:W-:Y:S05]  /*06a0*/  WARPSYNC.COLLECTIVE R21, `(.L_x_1247) ;  /* 0x0000000015087348 */ /* 0x000fea0003c00000 */
[----:B------:R0:W1:Y:S02]  /*06b0*/  SHFL.UP P0, R25, R24, R23, R22 ;  /* 0x0400001718197389 */ /* 0x0000640000000016 */
[----:B01----:R-:W-:Y:S05]  /*06c0*/  ENDCOLLECTIVE ;  /* 0x000000000000791b */ /* 0x003fea0003800000 */
.L_x_1247:
[----:B------:R-:W-:Y:S01]  /*06d0*/  IADD3 R26, P2, PT, R27, R20, RZ ;  /* 0x000000141b1a7210 */ /* 0x000fe20007f5e0ff */
[----:B------:R-:W-:-:S03]  /*06e0*/  IMAD.MOV.U32 R23, RZ, RZ, 0x2 ;  /* 0x00000002ff177424 */ /* 0x000fc600078e00ff */
[----:B------:R-:W-:Y:S01]  /*06f0*/  SEL R27, R26, R27, P0 ;  /* 0x0000001b1a1b7207 */ /* 0x000fe20000000000 */
[----:B------:R-:W-:-:S04]  /*0700*/  IMAD.X R26, R25, 0x1, R19, P2 ;  /* 0x00000001191a7824 */ /* 0x000fc800010e0613 */
[----:B------:R-:W-:Y:S01]  /*0710*/  IMAD.MOV.U32 R24, RZ, RZ, R27 ;  /* 0x000000ffff187224 */ /* 0x000fe200078e001b */
[----:B------:R-:W-:-:S07]  /*0720*/  SEL R26, R26, R25, P0 ;  /* 0x000000191a1a7207 */ /* 0x000fce0000000000 */
[----:B------:R-:W-:Y:S05]  /*0730*/  WARPSYNC.COLLECTIVE R21, `(.L_x_1248) ;  /* 0x0000000015087348 */ /* 0x000fea0003c00000 */
[----:B------:R0:W1:Y:S02]  /*0740*/  SHFL.UP P0, R25, R24, R23, R22 ;  /* 0x0400001718197389 */ /* 0x0000640000000016 */
[----:B01----:R-:W-:Y:S05]  /*0750*/  ENDCOLLECTIVE ;  /* 0x000000000000791b */ /* 0x003fea0003800000 */
.L_x_1248:
[----:B------:R-:W-:Y:S02]  /*0760*/  IMAD.MOV.U32 R24, RZ, RZ, R26 ;  /* 0x000000ffff187224 */ /* 0x000fe400078e001a */
[----:B------:R-:W-:-:S07]  /*0770*/  IMAD.MOV.U32 R28, RZ, RZ, R25 ;  /* 0x000000ffff1c7224 */ /* 0x000fce00078e0019 */
[----:B------:R-:W-:Y:S05]  /*0780*/  WARPSYNC.COLLECTIVE R21, `(.L_x_1249) ;  /* 0x0000000015087348 */ /* 0x000fea0003c00000 */
[----:B------:R0:W1:Y:S02]  /*0790*/  SHFL.UP P0, R25, R24, R23, R22 ;  /* 0x0400001718197389 */ /* 0x0000640000000016 */
[----:B01----:R-:W-:Y:S05]  /*07a0*/  ENDCOLLECTIVE ;  /* 0x000000000000791b */ /* 0x003fea0003800000 */
.L_x_1249:
        /* <DEDUP_REMOVED lines=9> */
.L_x_1250:
[----:B------:R-:W-:Y:S02]  /*0840*/  IMAD.MOV.U32 R24, RZ, RZ, R29 ;  /* 0x000000ffff187224 */ /* 0x000fe400078e001d */
[----:B------:R-:W-:-:S07]  /*0850*/  IMAD.MOV.U32 R27, RZ, RZ, R25 ;  /* 0x000000ffff1b7224 */ /* 0x000fce00078e0019 */
[----:B------:R-:W-:Y:S05]  /*0860*/  WARPSYNC.COLLECTIVE R21, `(.L_x_1251) ;  /* 0x0000000015087348 */ /* 0x000fea0003c00000 */
[----:B------:R0:W1:Y:S02]  /*0870*/  SHFL.UP P0, R25, R24, R23, R22 ;  /* 0x0400001718197389 */ /* 0x0000640000000016 */
[----:B01----:R-:W-:Y:S05]  /*0880*/  ENDCOLLECTIVE ;  /* 0x000000000000791b */ /* 0x003fea0003800000 */
.L_x_1251:
        /* <DEDUP_REMOVED lines=9> */
.L_x_1252:
[----:B------:R-:W-:Y:S02]  /*0920*/  IMAD.MOV.U32 R24, RZ, RZ, R29 ;  /* 0x000000ffff187224 */ /* 0x000fe400078e001d */
[----:B------:R-:W-:-:S07]  /*0930*/  IMAD.MOV.U32 R27, RZ, RZ, R25 ;  /* 0x000000ffff1b7224 */ /* 0x000fce00078e0019 */
[----:B------:R-:W-:Y:S05]  /*0940*/  WARPSYNC.COLLECTIVE R21, `(.L_x_1253) ;  /* 0x0000000015087348 */ /* 0x000fea0003c00000 */
[----:B------:R0:W1:Y:S02]  /*0950*/  SHFL.UP P0, R25, R24, R23, R22 ;  /* 0x0400001718197389 */ /* 0x0000640000000016 */
[----:B01----:R-:W-:Y:S05]  /*0960*/  ENDCOLLECTIVE ;  /* 0x000000000000791b */ /* 0x003fea0003800000 */
.L_x_1253:
        /* <DEDUP_REMOVED lines=9> */
.L_x_1254:
[----:B------:R-:W-:Y:S02]  /*0a00*/  IMAD.MOV.U32 R24, RZ, RZ, R26 ;  /* 0x000000ffff187224 */ /* 0x000fe400078e001a */
[----:B------:R-:W-:-:S07]  /*0a10*/  IMAD.MOV.U32 R28, RZ, RZ, R25 ;  /* 0x000000ffff1c7224 */ /* 0x000fce00078e0019 */
[----:B------:R-:W-:Y:S05]  /*0a20*/  WARPSYNC.COLLECTIVE R21, `(.L_x_1255) ;  /* 0x0000000015087348 */ /* 0x000fea0003c00000 */
[----:B------:R0:W1:Y:S02]  /*0a30*/  SHFL.UP P0, R25, R24, R23, R22 ;  /* 0x0400001718197389 */ /* 0x0000640000000016 */
[----:B01----:R-:W-:Y:S05]  /*0a40*/  ENDCOLLECTIVE ;  /* 0x000000000000791b */ /* 0x003fea0003800000 */
.L_x_1255:
[----:B------:R-:W-:Y:S05]  /*0a50*/  BRA `(.L_x_1256) ;  /* 0xfffffff800647947 */ /* 0x000fea000383ffff */
.L_x_1257:
        /* <DEDUP_REMOVED lines=10> */
.L_x_1604:


//--------------------- .text._ZN3cub18CUB_300001_SM_10006detail10radix_sort30DeviceRadixSortHistogramKernelINS1_5radix10policy_hubIiiyE10Policy1000ELNS0_9SortOrderE0EiyNS1_21identity_decomposer_tEEEvPT2_PKT1_SA_iiT3_ --------------------------
	.section	.text._ZN3cub18CUB_300001_SM_10006detail10radix_sort30DeviceRadixSortHistogramKernelINS1_5radix10policy_hubIiiyE10Policy1000ELNS0_9SortOrderE0EiyNS1_21identity_decomposer_tEEEvPT2_PKT1_SA_iiT3_,"ax",@progbits
	.align	128
        .global         _ZN3cub18CUB_300001_SM_10006detail10radix_sort30DeviceRadixSortHistogramKernelINS1_5radix10policy_hubIiiyE10Policy1000ELNS0_9SortOrderE0EiyNS1_21identity_decomposer_tEEEvPT2_PKT1_SA_iiT3_
        .type           _ZN3cub18CUB_300001_SM_10006detail10radix_sort30DeviceRadixSortHistogramKernelINS1_5radix10policy_hubIiiyE10Policy1000ELNS0_9SortOrderE0EiyNS1_21identity_decomposer_tEEEvPT2_PKT1_SA_iiT3_,@function
        .size           _ZN3cub18CUB_300001_SM_10006detail10radix_sort30DeviceRadixSortHistogramKernelINS1_5radix10policy_hubIiiyE10Policy1000ELNS0_9SortOrderE0EiyNS1_21identity_decomposer_tEEEvPT2_PKT1_SA_iiT3_,(.L_x_1605 - _ZN3cub18CUB_300001_SM_10006detail10radix_sort30DeviceRadixSortHistogramKernelINS1_5radix10policy_hubIiiyE10Policy1000ELNS0_9SortOrderE0EiyNS1_21identity_decomposer_tEEEvPT2_PKT1_SA_iiT3_)
        .other          _ZN3cub18CUB_300001_SM_10006detail10radix_sort30DeviceRadixSortHistogramKernelINS1_5radix10policy_hubIiiyE10Policy1000ELNS0_9SortOrderE0EiyNS1_21identity_decomposer_tEEEvPT2_PKT1_SA_iiT3_,@"STO_CUDA_ENTRY STV_DEFAULT"
_ZN3cub18CUB_300001_SM_10006detail10radix_sort30DeviceRadixSortHistogramKernelINS1_5radix10policy_hubIiiyE10Policy1000ELNS0_9SortOrderE0EiyNS1_21identity_decomposer_tEEEvPT2_PKT1_SA_iiT3_:
.text._ZN3cub18CUB_300001_SM_10006detail10radix_sort30DeviceRadixSortHistogramKernelINS1_5radix10policy_hubIiiyE10Policy1000ELNS0_9SortOrderE0EiyNS1_21identity_decomposer_tEEEvPT2_PKT1_SA_iiT3_:
[----:B------:R-:W-:Y:S01]  /*0000*/  LDC R1, c[0x0][0x37c] ;  /* 0x0000df00ff017b82 */ /* 0x000fe20000000800 */
[----:B------:R-:W0:Y:S02]  /*0010*/  LDCU.64 UR14, c[0x0][0x390] ;  /* 0x00007200ff0e77ac */ /* 0x000e240008000a00 */
[----:B0-----:R-:W-:-:S04]  /*0020*/  ISETP.NE.U32.AND P0, PT, RZ, UR14, PT ;  /* 0x0000000eff007c0c */ /* 0x001fc8000bf05070 */
[----:B------:R-:W-:-:S13]  /*0030*/  ISETP.NE.AND.EX P0, PT, RZ, UR15, PT, P0 ;  /* 0x0000000fff007c0c */ /* 0x000fda000bf05300 */
[----:B------:R-:W-:Y:S05]  /*0040*/  @!P0 EXIT ;  /* 0x000000000000894d */ /* 0x000fea0003800000 */
[----:B------:R-:W-:Y:S01]  /*0050*/  UIADD3 UR11, UP0, UPT, UR14, -0x1, URZ ;  /* 0xffffffff0e0b7890 */ /* 0x000fe2000ff1e0ff */
[----:B------:R-:W0:Y:S01]  /*0060*/  S2R R4, SR_TID.X ;  /* 0x0000000000047919 */ /* 0x000e220000002100 */
[----:B------:R-:W1:Y:S01]  /*0070*/  LDCU.64 UR4, c[0x0][0x398] ;  /* 0x00007300ff0477ac */ /* 0x000e620008000a00 */
[----:B------:R-:W2:Y:S01]  /*0080*/  S2UR UR7, SR_CgaCtaId ;  /* 0x00000000000779c3 */ /* 0x000ea20000008800 */
[----:B------:R-:W-:Y:S01]  /*0090*/  UIADD3.X UR12, UPT, UPT, UR15, -0x1, URZ, UP0, !UPT ;  /* 0xffffffff0f0c7890 */ /* 0x000fe200087fe4ff */
[----:B------:R-:W-:Y:S01]  /*00a0*/  UMOV UR6, 0x400 ;  /* 0x0000040000067882 */ /* 0x000fe20000000000 */
[----:B------:R-:W3:Y:S05]  /*00b0*/  LDCU.64 UR20, c[0x0][0x358] ;  /* 0x00006b00ff1477ac */ /* 0x000eea0008000a00 */
[----:B------:R-:W4:Y:S01]  /*00c0*/  S2UR UR8, SR_CTAID.X ;  /* 0x00000000000879c3 */ /* 0x000f220000002500 */
[----:B------:R-:W-:Y:S01]  /*00d0*/  USHF.R.U64 UR11, UR11, 0x1e, UR12 ;  /* 0x0000001e0b0b7899 */ /* 0x000fe2000800120c */
[----:B------:R-:W0:Y:S03]  /*00e0*/  LDCU UR28, c[0x0][0x370] ;  /* 0x00006e00ff1c77ac */ /* 0x000e260008000800 */
[----:B------:R-:W-:-:S02]  /*00f0*/  UIADD3 UR11, UP0, UPT, UR11, 0x1, URZ ;  /* 0x000000010b0b7890 */ /* 0x000fc4000ff1e0ff */
[----:B-1----:R-:W-:Y:S02]  /*0100*/  UIADD3 UR4, UPT, UPT, UR5, 0x7, -UR4 ;  /* 0x0000000705047890 */ /* 0x002fe4000fffe804 */
[----:B------:R-:W-:Y:S02]  /*0110*/  ULEA.HI.X UR12, UR12, URZ, URZ, 0x2, UP0 ;  /* 0x000000ff0c0c7291 */ /* 0x000fe400080f14ff */
[----:B------:R-:W-:Y:S02]  /*0120*/  UISETP.LT.U32.AND UP0, UPT, UR11, UR14, UPT ;  /* 0x0000000e0b00728c */ /* 0x000fe4000bf01070 */
[----:B------:R-:W-:Y:S02]  /*0130*/  USHF.R.S32.HI UR5, URZ, 0x1f, UR4 ;  /* 0x0000001fff057899 */ /* 0x000fe40008011404 */
[----:B------:R-:W-:Y:S02]  /*0140*/  UISETP.LT.U32.AND.EX UP0, UPT, UR12, UR15, UPT, UP0 ;  /* 0x0000000f0c00728c */ /* 0x000fe4000bf01100 */
[----:B------:R-:W-:-:S02]  /*0150*/  ULEA.HI UR5, UR5, UR4, URZ, 0x3 ;  /* 0x0000000405057291 */ /* 0x000fc4000f8f18ff */
[----:B------:R-:W-:Y:S01]  /*0160*/  USEL UR11, UR11, UR14, UP0 ;  /* 0x0000000e0b0b7287 */ /* 0x000fe20008000000 */
[C---:B0-----:R-:W-:Y:S01]  /*0170*/  VIADD R21, R4.reuse, 0x780 ;  /* 0x0000078004157836 */ /* 0x041fe20000000000 */
[----:B------:R-:W-:Y:S02]  /*0180*/  USEL UR12, UR12, UR15, UP0 ;  /* 0x0000000f0c0c7287 */ /* 0x000fe40008000000 */
[----:B------:R-:W-:Y:S02]  /*0190*/  UISETP.GE.AND UP0, UPT, UR4, 0x8, UPT ;  /* 0x000000080400788c */ /* 0x000fe4000bf06270 */
[----:B--2---:R-:W-:Y:S02]  /*01a0*/  ULEA UR6, UR7, UR6, 0x18 ;  /* 0x0000000607067291 */ /* 0x004fe4000f8ec0ff */
[----:B------:R-:W-:Y:S02]  /*01b0*/  USHF.R.S32.HI UR5, URZ, 0x3, UR5 ;  /* 0x00000003ff057899 */ /* 0x000fe40008011405 */
[----:B------:R-:W-:Y:S01]  /*01c0*/  PLOP3.LUT P0, PT, PT, PT, UP0, 0x80, 0x8 ;  /* 0x000000000008781c */ /* 0x000fe20003f0f008 */
[----:B----4-:R-:W-:Y:S01]  /*01d0*/  USHF.L.U32 UR8, UR8, 0xb, URZ ;  /* 0x0000000b08087899 */ /* 0x010fe200080006ff */
[C---:B------:R-:W-:Y:S01]  /*01e0*/  LEA R0, R4.reuse, UR6, 0x2 ;  /* 0x0000000604007c11 */ /* 0x040fe2000f8e10ff */
[----:B------:R-:W-:Y:S01]  /*01f0*/  UIADD3 UR22, UPT, UPT, UR5, -0x1, URZ ;  /* 0xffffffff05167890 */ /* 0x000fe2000fffe0ff */
[----:B------:R-:W-:Y:S01]  /*0200*/  ISETP.GT.U32.OR P0, PT, R4, 0xff, !P0 ;  /* 0x000000ff0400780c */ /* 0x000fe20004704470 */
[----:B------:R-:W-:-:S02]  /*0210*/  ULOP3.LUT UR23, UR5, 0xf, URZ, 0xc0, !UPT ;  /* 0x0000000f05177892 */ /* 0x000fc4000f8ec0ff */
[----:B------:R-:W-:Y:S01]  /*0220*/  ULOP3.LUT UR24, UR5, 0x7, URZ, 0xc0, !UPT ;  /* 0x0000000705187892 */ /* 0x000fe2000f8ec0ff */
[----:B------:R-:W-:Y:S01]  /*0230*/  P2R R20, PR, RZ, 0x1 ;  /* 0x00000001ff147803 */ /* 0x000fe20000000000 */
[----:B------:R-:W-:Y:S02]  /*0240*/  ULOP3.LUT UR25, UR5, 0x3, URZ, 0xc0, !UPT ;  /* 0x0000000305197892 */ /* 0x000fe4000f8ec0ff */
[----:B------:R-:W-:Y:S02]  /*0250*/  ULOP3.LUT UR26, UR5, 0xffffff0, URZ, 0xc0, !UPT ;  /* 0x0ffffff0051a7892 */ /* 0x000fe4000f8ec0ff */
[----:B------:R-:W-:Y:S02]  /*0260*/  ULOP3.LUT UR27, UR5, 0xffffff8, URZ, 0xc0, !UPT ;  /* 0x0ffffff8051b7892 */ /* 0x000fe4000f8ec0ff */
[----:B------:R-:W-:Y:S01]  /*0270*/  ULOP3.LUT UR9, UR5, 0x1, URZ, 0xc0, !UPT ;  /* 0x0000000105097892 */ /* 0x000fe2000f8ec0ff */
[----:B------:R-:W-:Y:S01]  /*0280*/  UMOV UR6, URZ ;  /* 0x000000ff00067c82 */ /* 0x000fe20008000000 */
[----:B---3--:R-:W-:-:S10]  /*0290*/  UMOV UR7, URZ ;  /* 0x000000ff00077c82 */ /* 0x008fd40008000000 */
.L_x_1341:
[----:B------:R-:W-:Y:S01]  /*02a0*/  ISETP.NE.AND P0, PT, R20, RZ, PT ;  /* 0x000000ff1400720c */ /* 0x000fe20003f05270 */
[----:B------:R-:W-:-:S12]  /*02b0*/  BSSY.RECONVERGENT B0, `(.L_x_1258) ;  /* 0x000007c000007945 */ /* 0x000fd80003800200 */
[----:B012345:R-:W-:Y:S05]  /*02c0*/  @P0 BRA `(.L_x_1259) ;  /* 0x0000000400e80947 */ /* 0x03ffea0003800000 */
[----:B------:R-:W-:Y:S02]  /*02d0*/  IMAD.U32 R2, RZ, RZ, UR22 ;  /* 0x00000016ff027e24 */ /* 0x000fe4000f8e00ff */
[----:B------:R-:W-:-:S03]  /*02e0*/  IMAD.MOV.U32 R3, RZ, RZ, RZ ;  /* 0x000000ffff037224 */ /* 0x000fc600078e00ff */
[----:B------:R-:W-:-:S13]  /*02f0*/  ISETP.GE.U32.AND P1, PT, R2, 0xf, PT ;  /* 0x0000000f0200780c */ /* 0x000fda0003f26070 */
[----:B------:R-:W-:Y:S05]  /*0300*/  @!P1 BRA `(.L_x_1260) ;  /* 0x00000000005c9947 */ /* 0x000fea0003800000 */
[----:B------:R-:W-:Y:S01]  /*0310*/  VIADD R2, R0, 0x2000 ;  /* 0x0000200000027836 */ /* 0x000fe20000000000 */
[----:B------:R-:W-:-:S12]  /*0320*/  UIADD3 UR4, UPT, UPT, -UR26, URZ, URZ ;  /* 0x000000ff1a047290 */ /* 0x000fd8000fffe1ff */
.L_x_1261:
[----:B------:R-:W-:Y:S01]  /*0330*/  UIADD3 UR4, UPT, UPT, UR4, 0x10, URZ ;  /* 0x0000001004047890 */ /* 0x000fe2000fffe0ff */
[----:B------:R-:W-:Y:S03]  /*0340*/  STS [R2+-0x2000], RZ ;  /* 0xffe000ff02007388 */ /* 0x000fe60000000800 */
[----:B------:R-:W-:Y:S01]  /*0350*/  UISETP.NE.AND UP0, UPT, UR4, URZ, UPT ;  /* 0x000000ff0400728c */ /* 0x000fe2000bf05270 */
        /* <DEDUP_REMOVED lines=16> */
[----:B------:R-:W-:Y:S06]  /*0460*/  BRA.U UP0, `(.L_x_1261) ;  /* 0xfffffffd00b07547 */ /* 0x000fec000b83ffff */
[----:B------:R-:W-:-:S07]  /*0470*/  IMAD.U32 R3, RZ, RZ, UR26 ;  /* 0x0000001aff037e24 */ /* 0x000fce000f8e00ff */
.L_x_1260:
[----:B------:R-:W-:Y:S01]  /*0480*/  ISETP.NE.AND P0, PT, RZ, UR23, PT ;  /* 0x00000017ff007c0c */ /* 0x000fe2000bf05270 */
[----:B------:R-:W-:Y:S01]  /*0490*/  IMAD.U32 R6, RZ, RZ, UR24 ;  /* 0x00000018ff067e24 */ /* 0x000fe2000f8e00ff */
[----:B------:R-:W-:-:S03]  /*04a0*/  MOV R2, UR23 ;  /* 0x0000001700027c02 */ /* 0x000fc60008000f00 */
[----:B------:R-:W-:Y:S02]  /*04b0*/  VIADD R6, R6, 0xffffffff ;  /* 0xffffffff06067836 */ /* 0x000fe40000000000 */
[----:B------:R-:W-:-:S06]  /*04c0*/  VIADD R2, R2, 0xffffffff ;  /* 0xffffffff02027836 */ /* 0x000fcc0000000000 */
[----:B------:R-:W-:Y:S05]  /*04d0*/  @!P0 BRA `(.L_x_1262) ;  /* 0x00000000007c8947 */ /* 0x000fea0003800000 */
[----:B------:R-:W-:Y:S01]  /*04e0*/  ISETP.GE.U32.AND P2, PT, R2, 0x7, PT ;  /* 0x000000070200780c */ /* 0x000fe20003f46070 */
[----:B------:R-:W-:-:S12]  /*04f0*/  UISETP.NE.AND UP0, UPT, UR24, URZ, UPT ;  /* 0x000000ff1800728c */ /* 0x000fd8000bf05270 */
[----:B------:R-:W-:Y:S05]  /*0500*/  @!P2 BRA `(.L_x_1263) ;  /* 0x000000000028a947 */ /* 0x000fea0003800000 */
        /* <DEDUP_REMOVED lines=10> */
.L_x_1263:
[----:B------:R-:W-:Y:S05]  /*05b0*/  BRA.U !UP0, `(.L_x_1262) ;  /* 0x0000000108447547 */ /* 0x000fea000b800000 */
[----:B------:R-:W-:Y:S01]  /*05c0*/  ISETP.GE.U32.AND P2, PT, R6, 0x3, PT ;  /* 0x000000030600780c */ /* 0x000fe20003f46070 */
[----:B------:R-:W-:-:S12]  /*05d0*/  UISETP.NE.AND UP0, UPT, UR25, URZ, UPT ;  /* 0x000000ff1900728c */ /* 0x000fd8000bf05270 */
[C---:B0-----:R-:W-:Y:S02]  /*05e0*/  @P2 IMAD R5, R3.reuse, 0x400, R0 ;  /* 0x0000040003052824 */ /* 0x041fe400078e0200 */
[----:B------:R-:W-:-:S03]  /*05f0*/  @P2 VIADD R3, R3, 0x4 ;  /* 0x0000000403032836 */ /* 0x000fc60000000000 */
[----:B------:R1:W-:Y:S04]  /*0600*/  @P2 STS [R5], RZ ;  /* 0x000000ff05002388 */ /* 0x0003e80000000800 */
[----:B------:R1:W-:Y:S04]  /*0610*/  @P2 STS [R5+0x400], RZ ;  /* 0x000400ff05002388 */ /* 0x0003e80000000800 */
[----:B------:R1:W-:Y:S04]  /*0620*/  @P2 STS [R5+0x800], RZ ;  /* 0x000800ff05002388 */ /* 0x0003e80000000800 */
[----:B------:R1:W-:Y:S01]  /*0630*/  @P2 STS [R5+0xc00], RZ ;  /* 0x000c00ff05002388 */ /* 0x0003e20000000800 */
[----:B------:R-:W-:Y:S05]  /*0640*/  BRA.U !UP0, `(.L_x_1262) ;  /* 0x0000000108207547 */ /* 0x000fea000b800000 */
[----:B------:R-:W-:Y:S01]  /*0650*/  IMAD R3, R3, 0x400, R0 ;  /* 0x0000040003037824 */ /* 0x000fe200078e0200 */
[----:B------:R-:W-:-:S04]  /*0660*/  UISETP.NE.AND UP0, UPT, UR25, 0x1, UPT ;  /* 0x000000011900788c */ /* 0x000fc8000bf05270 */
[----:B------:R2:W-:Y:S05]  /*0670*/  STS [R3], RZ ;  /* 0x000000ff03007388 */ /* 0x0005ea0000000800 */
[----:B------:R-:W-:Y:S05]  /*0680*/  BRA.U !UP0, `(.L_x_1262) ;  /* 0x0000000108107547 */ /* 0x000fea000b800000 */
[----:B------:R-:W-:Y:S01]  /*0690*/  UISETP.NE.AND UP0, UPT, UR25, 0x2, UPT ;  /* 0x000000021900788c */ /* 0x000fe2000bf05270 */
[----:B------:R3:W-:Y:S05]  /*06a0*/  STS [R3+0x400], RZ ;  /* 0x000400ff03007388 */ /* 0x0007ea0000000800 */
[----:B------:R-:W-:-:S13]  /*06b0*/  PLOP3.LUT P2, PT, PT, PT, UP0, 0x80, 0x8 ;  /* 0x000000000008781c */ /* 0x000fda0003f4f008 */
[----:B------:R3:W-:Y:S02]  /*06c0*/  @P2 STS [R3+0x800], RZ ;  /* 0x000800ff03002388 */ /* 0x0007e40000000800 */
.L_x_1262:
[----:B------:R-:W-:-:S13]  /*06d0*/  ISETP.GT.U32.AND P2, PT, R4, 0x7f, PT ;  /* 0x0000007f0400780c */ /* 0x000fda0003f44070 */
[----:B------:R-:W-:Y:S05]  /*06e0*/  @P2 BRA `(.L_x_1259) ;  /* 0x0000000000e02947 */ /* 0x000fea0003800000 */
[----:B--23--:R-:W-:Y:S01]  /*06f0*/  HFMA2 R3, -RZ, RZ, 0, 0 ;  /* 0x00000000ff037431 */ /* 0x00cfe200000001ff */
[----:B------:R-:W-:Y:S06]  /*0700*/  @!P1 BRA `(.L_x_1264) ;  /* 0x0000000000589947 */ /* 0x000fec0003800000 */
[----:B------:R-:W-:-:S07]  /*0710*/  IMAD.MOV.U32 R3, RZ, RZ, RZ ;  /* 0x000000ffff037224 */ /* 0x000fce00078e00ff */
.L_x_1265:
[C---:B012---:R-:W-:Y:S02]  /*0720*/  IMAD R5, R3.reuse, 0x400, R0 ;  /* 0x0000040003057824 */ /* 0x047fe400078e0200 */
[----:B------:R-:W-:-:S03]  /*0730*/  VIADD R3, R3, 0x10 ;  /* 0x0000001003037836 */ /* 0x000fc60000000000 */
[----:B------:R2:W-:Y:S02]  /*0740*/  STS [R5+0x200], RZ ;  /* 0x000200ff05007388 */ /* 0x0005e40000000800 */
[----:B------:R-:W-:Y:S02]  /*0750*/  ISETP.NE.AND P1, PT, R3, UR26, PT ;  /* 0x0000001a03007c0c */ /* 0x000fe4000bf25270 */
[----:B------:R2:W-:Y:S04]  /*0760*/  STS [R5+0x600], RZ ;  /* 0x000600ff05007388 */ /* 0x0005e80000000800 */
        /* <DEDUP_REMOVED lines=13> */
[----:B------:R2:W-:Y:S01]  /*0840*/  STS [R5+0x3e00], RZ ;  /* 0x003e00ff05007388 */ /* 0x0005e20000000800 */
[----:B------:R-:W-:Y:S05]  /*0850*/  @P1 BRA `(.L_x_1265) ;  /* 0xfffffffc00b01947 */ /* 0x000fea000383ffff */
[----:B------:R-:W-:-:S07]  /*0860*/  IMAD.U32 R3, RZ, RZ, UR26 ;  /* 0x0000001aff037e24 */ /* 0x000fce000f8e00ff */
.L_x_1264:
[----:B------:R-:W-:Y:S05]  /*0870*/  @!P0 BRA `(.L_x_1259) ;  /* 0x00000000007c8947 */ /* 0x000fea0003800000 */
[----:B------:R-:W-:Y:S01]  /*0880*/  ISETP.GE.U32.AND P0, PT, R2, 0x7, PT ;  /* 0x000000070200780c */ /* 0x000fe20003f06070 */
[----:B------:R-:W-:-:S12]  /*0890*/  UISETP.NE.AND UP0, UPT, UR24, URZ, UPT ;  /* 0x000000ff1800728c */ /* 0x000fd8000bf05270 */
[----:B------:R-:W-:Y:S05]  /*08a0*/  @!P0 BRA `(.L_x_1266) ;  /* 0x0000000000288947 */ /* 0x000fea0003800000 */
[C---:B------:R-:W-:Y:S02]  /*08b0*/  IMAD R2, R3.reuse, 0x400, R0 ;  /* 0x0000040003027824 */ /* 0x040fe400078e0200 */
[----:B------:R-:W-:-:S03]  /*08c0*/  VIADD R3, R3, 0x8 ;  /* 0x0000000803037836 */ /* 0x000fc60000000000 */
[----:B------:R3:W-:Y:S04]  /*08d0*/  STS [R2+0x200], RZ ;  /* 0x000200ff02007388 */ /* 0x0007e80000000800 */
[----:B------:R3:W-:Y:S04]  /*08e0*/  STS [R2+0x600], RZ ;  /* 0x000600ff02007388 */ /* 0x0007e80000000800 */
[----:B------:R3:W-:Y:S04]  /*08f0*/  STS [R2+0xa00], RZ ;  /* 0x000a00ff02007388 */ /* 0x0007e80000000800 */
[----:B------:R3:W-:Y:S04]  /*0900*/  STS [R2+0xe00], RZ ;  /* 0x000e00ff02007388 */ /* 0x0007e80000000800 */
[----:B------:R3:W-:Y:S04]  /*0910*/  STS [R2+0x1200], RZ ;  /* 0x001200ff02007388 */ /* 0x0007e80000000800 */
[----:B------:R3:W-:Y:S04]  /*0920*/  STS [R2+0x1600], RZ ;  /* 0x001600ff02007388 */ /* 0x0007e80000000800 */
[----:B------:R3:W-:Y:S04]  /*0930*/  STS [R2+0x1a00], RZ ;  /* 0x001a00ff02007388 */ /* 0x0007e80000000800 */
[----:B------:R3:W-:Y:S02]  /*0940*/  STS [R2+0x1e00], RZ ;  /* 0x001e00ff02007388 */ /* 0x0007e40000000800 */
.L_x_1266:
[----:B------:R-:W-:Y:S05]  /*0950*/  BRA.U !UP0, `(.L_x_1259) ;  /* 0x0000000108447547 */ /* 0x000fea000b800000 */
[----:B------:R-:W-:Y:S01]  /*0960*/  ISETP.GE.U32.AND P0, PT, R6, 0x3, PT ;  /* 0x000000030600780c */ /* 0x000fe20003f06070 */
[----:B------:R-:W-:-:S12]  /*0970*/  UISETP.NE.AND UP0, UPT, UR25, URZ, UPT ;  /* 0x000000ff1900728c */ /* 0x000fd8000bf05270 */
[C---:B---3--:R-:W-:Y:S01]  /*0980*/  @P0 IMAD R2, R3.reuse, 0x400, R0 ;  /* 0x0000040003020824 */ /* 0x048fe200078e0200 */
[----:B------:R-:W-:-:S04]  /*0990*/  @P0 IADD3 R3, PT, PT, R3, 0x4, RZ ;  /* 0x0000000403030810 */ /* 0x000fc80007ffe0ff */
[----:B------:R4:W-:Y:S04]  /*09a0*/  @P0 STS [R2+0x200], RZ ;  /* 0x000200ff02000388 */ /* 0x0009e80000000800 */
[----:B------:R4:W-:Y:S04]  /*09b0*/  @P0 STS [R2+0x600], RZ ;  /* 0x000600ff02000388 */ /* 0x0009e80000000800 */
[----:B------:R4:W-:Y:S04]  /*09c0*/  @P0 STS [R2+0xa00], RZ ;  /* 0x000a00ff02000388 */ /* 0x0009e80000000800 */
[----:B------:R4:W-:Y:S01]  /*09d0*/  @P0 STS [R2+0xe00], RZ ;  /* 0x000e00ff02000388 */ /* 0x0009e20000000800 */
[----:B------:R-:W-:Y:S05]  /*09e0*/  BRA.U !UP0, `(.L_x_1259) ;  /* 0x0000000108207547 */ /* 0x000fea000b800000 */
[----:B------:R-:W-:Y:S01]  /*09f0*/  IMAD R3, R3, 0x400, R0 ;  /* 0x0000040003037824 */ /* 0x000fe200078e0200 */
[----:B------:R-:W-:-:S04]  /*0a00*/  UISETP.NE.AND UP0, UPT, UR25, 0x1, UPT ;  /* 0x000000011900788c */ /* 0x000fc8000bf05270 */
[----:B------:R3:W-:Y:S05]  /*0a10*/  STS [R3+0x200], RZ ;  /* 0x000200ff03007388 */ /* 0x0007ea0000000800 */
[----:B------:R-:W-:Y:S05]  /*0a20*/  BRA.U !UP0, `(.L_x_1259) ;  /* 0x0000000108107547 */ /* 0x000fea000b800000 */
[----:B------:R-:W-:Y:S01]  /*0a30*/  UISETP.NE.AND UP0, UPT, UR25, 0x2, UPT ;  /* 0x000000021900788c */ /* 0x000fe2000bf05270 */
[----:B------:R0:W-:Y:S05]  /*0a40*/  STS [R3+0x600], RZ ;  /* 0x000600ff03007388 */ /* 0x0001ea0000000800 */
[----:B------:R-:W-:-:S13]  /*0a50*/  PLOP3.LUT P0, PT, PT, PT, UP0, 0x80, 0x8 ;  /* 0x000000000008781c */ /* 0x000fda0003f0f008 */
[----:B------:R0:W-:Y:S02]  /*0a60*/  @P0 STS [R3+0xa00], RZ ;  /* 0x000a00ff03000388 */ /* 0x0001e40000000800 */
.L_x_1259:
[----:B------:R-:W-:Y:S05]  /*0a70*/  BSYNC.RECONVERGENT B0 ;  /* 0x0000000000007941 */ /* 0x000fea0003800200 */
.L_x_1258:
[----:B------:R-:W5:Y:S01]  /*0a80*/  LDCU.64 UR14, c[0x0][0x390] ;  /* 0x00007200ff0e77ac */ /* 0x000f620008000a00 */
[----:B------:R-:W-:Y:S02]  /*0a90*/  USHF.L.U32 UR4, UR6, 0x1e, URZ ;  /* 0x0000001e06047899 */ /* 0x000fe400080006ff */
[----:B------:R-:W-:Y:S02]  /*0aa0*/  USHF.L.U64.HI UR5, UR6, 0x1e, UR7 ;  /* 0x0000001e06057899 */ /* 0x000fe40008010207 */
[----:B-----5:R-:W-:-:S04]  /*0ab0*/  UIADD3 UR4, UP0, UPT, -UR4, UR14, URZ ;  /* 0x0000000e04047290 */ /* 0x020fc8000ff1e1ff */
[----:B------:R-:W-:Y:S02]  /*0ac0*/  UIADD3.X UR5, UPT, UPT, ~UR5, UR15, URZ, UP0, !UPT ;  /* 0x0000000f05057290 */ /* 0x000fe400087fe5ff */
[----:B------:R-:W-:-:S04]  /*0ad0*/  UISETP.LT.U32.AND UP0, UPT, UR4, 0x40000000, UPT ;  /* 0x400000000400788c */ /* 0x000fc8000bf01070 */
[----:B------:R-:W-:-:S04]  /*0ae0*/  UISETP.LT.U32.AND.EX UP0, UPT, UR5, URZ, UPT, UP0 ;  /* 0x000000ff0500728c */ /* 0x000fc8000bf01100 */
[----:B------:R-:W-:Y:S02]  /*0af0*/  USEL UR13, UR4, 0x40000000, UP0 ;  /* 0x40000000040d7887 */ /* 0x000fe40008000000 */
[----:B------:R-:W-:Y:S02]  /*0b00*/  USEL UR14, UR5, URZ, UP0 ;  /* 0x000000ff050e7287 */ /* 0x000fe40008000000 */
[----:B------:R-:W-:-:S04]  /*0b10*/  UISETP.GT.U32.AND UP0, UPT, UR13, UR8, UPT ;  /* 0x000000080d00728c */ /* 0x000fc8000bf04070 */
[----:B------:R-:W-:Y:S01]  /*0b20*/  UISETP.GT.U32.AND.EX UP0, UPT, UR14, URZ, UPT, UP0 ;  /* 0x000000ff0e00728c */ /* 0x000fe2000bf04100 */
[----:B------:R-:W-:Y:S08]  /*0b30*/  BAR.SYNC.DEFER_BLOCKING 0x0 ;  /* 0x0000000000007b1d */ /* 0x000ff00000010000 */
[----:B------:R-:W-:Y:S06]  /*0b40*/  BAR.SYNC.DEFER_BLOCKING 0x0 ;  /* 0x0000000000007b1d */ /* 0x000fec0000010000 */
[----:B------:R-:W-:Y:S05]  /*0b50*/  BRA.U !UP0, `(.L_x_1267) ;  /* 0x0000000d082c7547 */ /* 0x000fea000b800000 */
[----:B------:R-:W-:Y:S01]  /*0b60*/  UMOV UR10, UR8 ;  /* 0x00000008000a7c82 */ /* 0x000fe20008000000 */
[----:B------:R-:W-:-:S05]  /*0b70*/  UMOV UR5, URZ ;  /* 0x000000ff00057c82 */ /* 0x000fca0008000000 */
.L_x_1272:
[----:B-----5:R-:W5:Y:S01]  /*0b80*/  LDCU.64 UR18, c[0x0][0x390] ;  /* 0x00007200ff1277ac */ /* 0x020f620008000a00 */
[----:B------:R-:W-:Y:S02]  /*0b90*/  USHF.L.U32 UR15, UR6, 0x1e, URZ ;  /* 0x0000001e060f7899 */ /* 0x000fe400080006ff */
[----:B------:R-:W-:Y:S02]  /*0ba0*/  USHF.L.U64.HI UR16, UR6, 0x1e, UR7 ;  /* 0x0000001e06107899 */ /* 0x000fe40008010207 */
[----:B------:R-:W-:-:S04]  /*0bb0*/  UIADD3 UR15, UP0, UPT, UR10, UR15, URZ ;  /* 0x0000000f0a0f7290 */ /* 0x000fc8000ff1e0ff */
[----:B------:R-:W-:Y:S02]  /*0bc0*/  UIADD3.X UR16, UPT, UPT, UR5, UR16, URZ, UP0, !UPT ;  /* 0x0000001005107290 */ /* 0x000fe400087fe4ff */
[----:B------:R-:W-:Y:S02]  /*0bd0*/  ULEA UR10, UP0, UR28, UR10, 0xb ;  /* 0x0000000a1c0a7291 */ /* 0x000fe4000f8058ff */
[----:B-----5:R-:W-:Y:S02]  /*0be0*/  UIADD3 UR17, UP1, UPT, -UR15, UR18, URZ ;  /* 0x000000120f117290 */ /* 0x020fe4000ff3e1ff */
[----:B------:R-:W-:Y:S02]  /*0bf0*/  UIADD3.X UR5, UPT, UPT, URZ, UR5, URZ, UP0, !UPT ;  /* 0x00000005ff057290 */ /* 0x000fe400087fe4ff */
[----:B------:R-:W-:Y:S02]  /*0c00*/  UIADD3.X UR4, UPT, UPT, ~UR16, UR19, URZ, UP1, !UPT ;  /* 0x0000001310047290 */ /* 0x000fe40008ffe5ff */
[----:B------:R-:W-:-:S02]  /*0c10*/  UISETP.GE.U32.AND UP1, UPT, UR17, 0x800, UPT ;  /* 0x000008001100788c */ /* 0x000fc4000bf26070 */
[----:B------:R-:W-:Y:S02]  /*0c20*/  UISETP.GE.U32.AND UP0, UPT, UR10, UR13, UPT ;  /* 0x0000000d0a00728c */ /* 0x000fe4000bf06070 */
[----:B------:R-:W-:Y:S02]  /*0c30*/  UISETP.GE.U32.AND.EX UP1, UPT, UR4, URZ, UPT, UP1 ;  /* 0x000000ff0400728c */ /* 0x000fe4000bf26110 */
[----:B------:R-:W-:-:S07]  /*0c40*/  UISETP.GE.U32.AND.EX UP0, UPT, UR5, UR14, UPT, UP0 ;  /* 0x0000000e0500728c */ /* 0x000fce000bf06100 */
[----:B0-----:R-:W-:Y:S05]  /*0c50*/  BRA.U !UP1, `(.L_x_1268) ;  /* 0x0000000109587547 */ /* 0x001fea000b800000 */
[----:B------:R-:W4:Y:S01]  /*0c60*/  LDCU.64 UR18, c[0x0][0x388] ;  /* 0x00007100ff1277ac */ /* 0x000f220008000a00 */
[----:B0-23--:R-:W-:-:S05]  /*0c70*/  IADD3 R3, P0, PT, R4, UR15, RZ ;  /* 0x0000000f04037c10 */ /* 0x00dfca000ff1e0ff */
[----:B------:R-:W-:Y:S01]  /*0c80*/  IMAD.X R6, RZ, RZ, UR16, P0 ;  /* 0x00000010ff067e24 */ /* 0x000fe200080e06ff */
[----:B----4-:R-:W-:-:S04]  /*0c90*/  LEA R2, P0, R3, UR18, 0x2 ;  /* 0x0000001203027c11 */ /* 0x010fc8000f8010ff */
        /* <DEDUP_REMOVED lines=18> */
.L_x_1268:
[----:B------:R-:W4:Y:S01]  /*0dc0*/  LDCU.64 UR18, c[0x0][0x388] ;  /* 0x00007100ff1277ac */ /* 0x000f220008000a00 */
[C---:B012---:R-:W-:Y:S01]  /*0dd0*/  VIADD R5, R4.reuse, 0x100 ;  /* 0x0000010004057836 */ /* 0x047fe20000000000 */
[C---:B---3--:R-:W-:Y:S01]  /*0de0*/  IADD3 R3, P0, PT, R4.reuse, UR15, RZ ;  /* 0x0000000f04037c10 */ /* 0x048fe2000ff1e0ff */
[C---:B----4-:R-:W-:Y:S01]  /*0df0*/  VIADD R2, R4.reuse, 0x80 ;  /* 0x0000008004027836 */ /* 0x050fe20000000000 */
[C---:B------:R-:W-:Y:S01]  /*0e00*/  ISETP.GE.AND P1, PT, R4.reuse, UR17, PT ;  /* 0x0000001104007c0c */ /* 0x040fe2000bf26270 */
[----:B------:R-:W-:Y:S01]  /*0e10*/  VIADD R7, R4, 0x180 ;  /* 0x0000018004077836 */ /* 0x000fe20000000000 */
[----:B------:R-:W-:Y:S01]  /*0e20*/  ISETP.GE.AND P3, PT, R5, UR17, PT ;  /* 0x0000001105007c0c */ /* 0x000fe2000bf66270 */
[----:B------:R-:W-:Y:S01]  /*0e30*/  IMAD.X R6, RZ, RZ, UR16, P0 ;  /* 0x00000010ff067e24 */ /* 0x000fe200080e06ff */
[----:B------:R-:W-:Y:S01]  /*0e40*/  ISETP.GE.AND P2, PT, R2, UR17, PT ;  /* 0x0000001102007c0c */ /* 0x000fe2000bf46270 */
[----:B------:R-:W-:Y:S01]  /*0e50*/  VIADD R5, R4, 0x200 ;  /* 0x0000020004057836 */ /* 0x000fe20000000000 */
[----:B------:R-:W-:Y:S01]  /*0e60*/  ISETP.GE.AND P4, PT, R7, UR17, PT ;  /* 0x0000001107007c0c */ /* 0x000fe2000bf86270 */
[----:B------:R-:W-:-:S03]  /*0e70*/  IMAD.MOV.U32 R12, RZ, RZ, 0x7fffffff ;  /* 0x7fffffffff0c7424 */ /* 0x000fc600078e00ff */
[----:B------:R-:W-:Y:S01]  /*0e80*/  ISETP.GE.AND P5, PT, R5, UR17, PT ;  /* 0x0000001105007c0c */ /* 0x000fe2000bfa6270 */
[----:B------:R-:W-:Y:S01]  /*0e90*/  VIADD R5, R4, 0x300 ;  /* 0x0000030004057836 */ /* 0x000fe20000000000 */
[----:B------:R-:W-:-:S04]  /*0ea0*/  LEA R2, P0, R3, UR18, 0x2 ;  /* 0x0000001203027c11 */ /* 0x000fc8000f8010ff */
[----:B------:R-:W-:Y:S01]  /*0eb0*/  LEA.HI.X R3, R3, UR19, R6, 0x2, P0 ;  /* 0x0000001303037c11 */ /* 0x000fe200080f1406 */
[----:B------:R-:W-:Y:S01]  /*0ec0*/  IMAD.MOV.U32 R11, RZ, RZ, 0x7fffffff ;  /* 0x7fffffffff0b7424 */ /* 0x000fe200078e00ff */
[----:B------:R-:W-:-:S03]  /*0ed0*/  IADD3 R6, PT, PT, R4, 0x280, RZ ;  /* 0x0000028004067810 */ /* 0x000fc60007ffe0ff */
[----:B------:R1:W5:Y:S01]  /*0ee0*/  @!P1 LDG.E R12, desc[UR20][R2.64] ;  /* 0x00000014020c9981 */ /* 0x000362000c1e1900 */
[----:B------:R-:W-:Y:S01]  /*0ef0*/  ISETP.GE.AND P1, PT, R5, UR17, PT ;  /* 0x0000001105007c0c */ /* 0x000fe2000bf26270 */
[----:B------:R-:W-:Y:S01]  /*0f00*/  VIADD R5, R4, 0x380 ;  /* 0x0000038004057836 */ /* 0x000fe20000000000 */
[----:B------:R-:W-:Y:S01]  /*0f10*/  ISETP.GE.AND P0, PT, R6, UR17, PT ;  /* 0x0000001106007c0c */ /* 0x000fe2000bf06270 */
[----:B------:R-:W-:Y:S01]  /*0f20*/  IMAD.MOV.U32 R9, RZ, RZ, 0x7fffffff ;  /* 0x7fffffffff097424 */ /* 0x000fe200078e00ff */
[----:B------:R1:W5:Y:S02]  /*0f30*/  @!P2 LDG.E R11, desc[UR20][R2.64+0x200] ;  /* 0x00020014020ba981 */ /* 0x000364000c1e1900 */
[----:B------:R-:W-:Y:S01]  /*0f40*/  ISETP.GE.AND P2, PT, R5, UR17, PT ;  /* 0x0000001105007c0c */ /* 0x000fe2000bf46270 */
[----:B------:R-:W-:Y:S02]  /*0f50*/  VIADD R5, R4, 0x480 ;  /* 0x0000048004057836 */ /* 0x000fe40000000000 */
[----:B------:R-:W-:Y:S01]  /*0f60*/  IMAD.MOV.U32 R10, RZ, RZ, 0x7fffffff ;  /* 0x7fffffffff0a7424 */ /* 0x000fe200078e00ff */
[----:B------:R1:W5:Y:S01]  /*0f70*/  @!P4 LDG.E R9, desc[UR20][R2.64+0x600] ;  /* 0x000600140209c981 */ /* 0x000362000c1e1900 */
[----:B------:R-:W-:-:S02]  /*0f80*/  MOV R8, 0x7fffffff ;  /* 0x7fffffff00087802 */ /* 0x000fc40000000f00 */
[C---:B------:R-:W-:Y:S02]  /*0f90*/  LOP3.LUT R6, R4.reuse, 0x400, RZ, 0xfc, !PT ;  /* 0x0000040004067812 */ /* 0x040fe400078efcff */
[----:B------:R-:W-:Y:S01]  /*0fa0*/  ISETP.GE.AND P4, PT, R5, UR17, PT ;  /* 0x0000001105007c0c */ /* 0x000fe2000bf86270 */
[----:B------:R-:W-:Y:S01]  /*0fb0*/  VIADD R5, R4, 0x500 ;  /* 0x0000050004057836 */ /* 0x000fe20000000000 */
[----:B------:R1:W5:Y:S01]  /*0fc0*/  @!P3 LDG.E R10, desc[UR20][R2.64+0x400] ;  /* 0x00040014020ab981 */ /* 0x000362000c1e1900 */
[----:B------:R-:W-:Y:S01]  /*0fd0*/  ISETP.GE.AND P3, PT, R6, UR17, PT ;  /* 0x0000001106007c0c */ /* 0x000fe2000bf66270 */
[----:B------:R-:W-:Y:S02]  /*0fe0*/  IMAD.MOV.U32 R6, RZ, RZ, 0x7fffffff ;  /* 0x7fffffffff067424 */ /* 0x000fe400078e00ff */
[----:B------:R1:W5:Y:S01]  /*0ff0*/  @!P5 LDG.E R8, desc[UR20][R2.64+0x800] ;  /* 0x000800140208d981 */ /* 0x000362000c1e1900 */
[----:B------:R-:W-:Y:S01]  /*1000*/  ISETP.GE.AND P5, PT, R5, UR17, PT ;  /* 0x0000001105007c0c */ /* 0x000fe2000bfa6270 */
[----:B------:R-:W-:-:S02]  /*1010*/  VIADD R5, R4, 0x600 ;  /* 0x0000060004057836 */ /* 0x000fc40000000000 */
[----:B------:R-:W-:Y:S01]  /*1020*/  IMAD.MOV.U32 R7, RZ, RZ, 0x7fffffff ;  /* 0x7fffffffff077424 */ /* 0x000fe200078e00ff */
[----:B------:R1:W5:Y:S01]  /*1030*/  @!P1 LDG.E R6, desc[UR20][R2.64+0xc00] ;  /* 0x000c001402069981 */ /* 0x000362000c1e1900 */
[C---:B------:R-:W-:Y:S01]  /*1040*/  VIADD R13, R4.reuse, 0x580 ;  /* 0x00000580040d7836 */ /* 0x040fe20000000000 */
[----:B------:R-:W-:Y:S01]  /*1050*/  ISETP.GE.AND P1, PT, R5, UR17, PT ;  /* 0x0000001105007c0c */ /* 0x000fe2000bf26270 */
[----:B------:R-:W-:Y:S02]  /*1060*/  IMAD.MOV.U32 R5, RZ, RZ, 0x7fffffff ;  /* 0x7fffffffff057424 */ /* 0x000fe400078e00ff */
[----:B------:R-:W-:Y:S01]  /*1070*/  IMAD.MOV.U32 R19, RZ, RZ, 0x7fffffff ;  /* 0x7fffffffff137424 */ /* 0x000fe200078e00ff */
[----:B------:R1:W5:Y:S01]  /*1080*/  @!P0 LDG.E R7, desc[UR20][R2.64+0xa00] ;  /* 0x000a001402078981 */ /* 0x000362000c1e1900 */
[----:B------:R-:W-:Y:S01]  /*1090*/  IMAD.MOV.U32 R18, RZ, RZ, 0x7fffffff ;  /* 0x7fffffffff127424 */ /* 0x000fe200078e00ff */
[----:B------:R-:W-:Y:S01]  /*10a0*/  ISETP.GE.AND P0, PT, R13, UR17, PT ;  /* 0x000000110d007c0c */ /* 0x000fe2000bf06270 */
[C---:B------:R-:W-:Y:S01]  /*10b0*/  VIADD R14, R4.reuse, 0x700 ;  /* 0x00000700040e7836 */ /* 0x040fe20000000000 */
[----:B------:R-:W-:Y:S01]  /*10c0*/  IADD3 R13, PT, PT, R4, 0x680, RZ ;  /* 0x00000680040d7810 */ /* 0x000fe20007ffe0ff */
[----:B------:R1:W5:Y:S03]  /*10d0*/  @!P2 LDG.E R5, desc[UR20][R2.64+0xe00] ;  /* 0x000e00140205a981 */ /* 0x000366000c1e1900 */
[----:B------:R-:W-:Y:S01]  /*10e0*/  ISETP.GE.AND P2, PT, R13, UR17, PT ;  /* 0x000000110d007c0c */ /* 0x000fe2000bf46270 */
[----:B------:R1:W5:Y:S01]  /*10f0*/  @!P3 LDG.E R19, desc[UR20][R2.64+0x1000] ;  /* 0x001000140213b981 */ /* 0x000362000c1e1900 */
[----:B------:R-:W-:-:S03]  /*1100*/  ISETP.GE.AND P3, PT, R14, UR17, PT ;  /* 0x000000110e007c0c */ /* 0x000fc6000bf66270 */
[----:B------:R1:W5:Y:S01]  /*1110*/  @!P4 LDG.E R18, desc[UR20][R2.64+0x1200] ;  /* 0x001200140212c981 */ /* 0x000362000c1e1900 */
[----:B------:R-:W-:Y:S01]  /*1120*/  ISETP.GE.AND P4, PT, R21, UR17, PT ;  /* 0x0000001115007c0c */ /* 0x000fe2000bf86270 */
[----:B------:R-:W-:Y:S01]  /*1130*/  IMAD.MOV.U32 R17, RZ, RZ, 0x7fffffff ;  /* 0x7fffffffff117424 */ /* 0x000fe200078e00ff */
[----:B------:R-:W-:Y:S01]  /*1140*/  MOV R14, 0x7fffffff ;  /* 0x7fffffff000e7802 */ /* 0x000fe20000000f00 */
[----:B------:R-:W-:Y:S02]  /*1150*/  IMAD.MOV.U32 R16, RZ, RZ, 0x7fffffff ;  /* 0x7fffffffff107424 */ /* 0x000fe400078e00ff */
[----:B------:R-:W-:Y:S02]  /*1160*/  IMAD.MOV.U32 R22, RZ, RZ, 0x7fffffff ;  /* 0x7fffffffff167424 */ /* 0x000fe400078e00ff */
        /* <DEDUP_REMOVED lines=8> */
.L_x_1269:
[----:B01----:R-:W0:Y:S02]  /*11f0*/  LDC.64 R2, c[0x0][0x398] ;  /* 0x0000e600ff027b82 */ /* 0x003e240000000a00 */
[----:B0-----:R-:W-:-:S13]  /*1200*/  ISETP.GT.AND P0, PT, R3, R2, PT ;  /* 0x000000020300720c */ /* 0x001fda0003f04270 */
[----:B------:R-:W-:Y:S05]  /*1210*/  @!P0 BRA `(.L_x_1270) ;  /* 0x0000000400788947 */ /* 0x000fea0003800000 */
[----:B------:R-:W0:Y:S01]  /*1220*/  S2UR UR15, SR_CgaCtaId ;  /* 0x00000000000f79c3 */ /* 0x000e220000008800 */
[----:B-----5:R-:W-:Y:S01]  /*1230*/  LOP3.LUT R15, R15, 0x80000000, RZ, 0x3c, !PT ;  /* 0x800000000f0f7812 */ /* 0x020fe200078e3cff */
[----:B------:R-:W-:Y:S01]  /*1240*/  UMOV UR4, 0x400 ;  /* 0x0000040000047882 */ /* 0x000fe20000000000 */
[----:B------:R-:W-:Y:S01]  /*1250*/  LOP3.LUT R14, R14, 0x80000000, RZ, 0x3c, !PT ;  /* 0x800000000e0e7812 */ /* 0x000fe200078e3cff */
[----:B------:R-:W1:Y:S01]  /*1260*/  LDCU UR16, c[0x0][0x398] ;  /* 0x00007300ff1077ac */ /* 0x000e620008000800 */
[----:B------:R-:W-:Y:S02]  /*1270*/  LOP3.LUT R13, R13, 0x80000000, RZ, 0x3c, !PT ;  /* 0x800000000d0d7812 */ /* 0x000fe400078e3cff */
[----:B------:R-:W-:Y:S02]  /*1280*/  LOP3.LUT R2, R22, 0x80000000, RZ, 0x3c, !PT ;  /* 0x8000000016027812 */ /* 0x000fe400078e3cff */
[----:B------:R-:W-:Y:S02]  /*1290*/  LOP3.LUT R16, R16, 0x80000000, RZ, 0x3c, !PT ;  /* 0x8000000010107812 */ /* 0x000fe400078e3cff */
[----:B------:R-:W-:-:S02]  /*12a0*/  LOP3.LUT R17, R17, 0x80000000, RZ, 0x3c, !PT ;  /* 0x8000000011117812 */ /* 0x000fc400078e3cff */
[----:B------:R-:W-:Y:S02]  /*12b0*/  LOP3.LUT R18, R18, 0x80000000, RZ, 0x3c, !PT ;  /* 0x8000000012127812 */ /* 0x000fe400078e3cff */
[----:B------:R-:W-:Y:S02]  /*12c0*/  LOP3.LUT R19, R19, 0x80000000, RZ, 0x3c, !PT ;  /* 0x8000000013137812 */ /* 0x000fe400078e3cff */
[----:B------:R-:W-:Y:S02]  /*12d0*/  LOP3.LUT R5, R5, 0x80000000, RZ, 0x3c, !PT ;  /* 0x8000000005057812 */ /* 0x000fe400078e3cff */
[----:B------:R-:W-:Y:S02]  /*12e0*/  LOP3.LUT R6, R6, 0x80000000, RZ, 0x3c, !PT ;  /* 0x8000000006067812 */ /* 0x000fe400078e3cff */
[----:B------:R-:W-:Y:S02]  /*12f0*/  LOP3.LUT R7, R7, 0x80000000, RZ, 0x3c, !PT ;  /* 0x8000000007077812 */ /* 0x000fe400078e3cff */
[----:B------:R-:W-:Y:S01]  /*1300*/  LOP3.LUT R8, R8, 0x80000000, RZ, 0x3c, !PT ;  /* 0x8000000008087812 */ /* 0x000fe200078e3cff */
[----:B0-----:R-:W-:Y:S01]  /*1310*/  ULEA UR15, UR15, UR4, 0x18 ;  /* 0x000000040f0f7291 */ /* 0x001fe2000f8ec0ff */
[----:B------:R-:W-:-:S02]  /*1320*/  LOP3.LUT R9, R9, 0x80000000, RZ, 0x3c, !PT ;  /* 0x8000000009097812 */ /* 0x000fc400078e3cff */
[----:B------:R-:W-:Y:S01]  /*1330*/  LOP3.LUT R10, R10, 0x80000000, RZ, 0x3c, !PT ;  /* 0x800000000a0a7812 */ /* 0x000fe200078e3cff */
[----:B------:R-:W-:Y:S01]  /*1340*/  UMOV UR4, URZ ;  /* 0x000000ff00047c82 */ /* 0x000fe20008000000 */
[----:B------:R-:W-:Y:S02]  /*1350*/  LOP3.LUT R11, R11, 0x80000000, RZ, 0x3c, !PT ;  /* 0x800000000b0b7812 */ /* 0x000fe400078e3cff */
[----:B-1----:R-:W-:-:S07]  /*1360*/  LOP3.LUT R12, R12, 0x80000000, RZ, 0x3c, !PT ;  /* 0x800000000c0c7812 */ /* 0x002fce00078e3cff */
.L_x_1271:
[----:B------:R-:W-:Y:S01]  /*1370*/  IMAD R22, RZ, RZ, -UR16 ;  /* 0x80000010ff167e24 */ /* 0x000fe2000f8e02ff */
[----:B0-----:R-:W-:Y:S01]  /*1380*/  SHF.R.U32.HI R23, RZ, UR16, R12 ;  /* 0x00000010ff177c19 */ /* 0x001fe2000801160c */
[----:B------:R-:W-:Y:S01]  /*1390*/  IMAD.MOV.U32 R25, RZ, RZ, -0x1 ;  /* 0xffffffffff197424 */ /* 0x000fe200078e00ff */
[----:B------:R-:W-:Y:S01]  /*13a0*/  ULEA UR17, UR4, UR15, 0xa ;  /* 0x0000000f04117291 */ /* 0x000fe2000f8e50ff */
[----:B------:R-:W-:Y:S01]  /*13b0*/  SHF.R.U32.HI R27, RZ, UR16, R10 ;  /* 0x00000010ff1b7c19 */ /* 0x000fe2000801160a */
[----:B------:R-:W-:Y:S01]  /*13c0*/  UIADD3 UR4, UPT, UPT, UR4, 0x1, URZ ;  /* 0x0000000104047890 */ /* 0x000fe2000fffe0ff */
[----:B------:R-:W-:Y:S02]  /*13d0*/  VIADDMNMX R22, R22, R3, 0x8, PT ;  /* 0x0000000816167446 */ /* 0x000fe40003800103 */
[----:B------:R-:W-:Y:S02]  /*13e0*/  SHF.R.U32.HI R29, RZ, UR16, R9 ;  /* 0x00000010ff1d7c19 */ /* 0x000fe40008011609 */
[----:B------:R-:W-:-:S02]  /*13f0*/  SHF.L.U32 R22, R25, R22, RZ ;  /* 0x0000001619167219 */ /* 0x000fc400000006ff */
[----:B------:R-:W-:Y:S02]  /*1400*/  SHF.R.U32.HI R25, RZ, UR16, R11 ;  /* 0x00000010ff197c19 */ /* 0x000fe4000801160b */
[-C--:B------:R-:W-:Y:S02]  /*1410*/  LOP3.LUT R23, R23, R22.reuse, RZ, 0x30, !PT ;  /* 0x0000001617177212 */ /* 0x080fe400078e30ff */
[-C--:B------:R-:W-:Y:S02]  /*1420*/  LOP3.LUT R25, R25, R22.reuse, RZ, 0x30, !PT ;  /* 0x0000001619197212 */ /* 0x080fe400078e30ff */
[----:B------:R-:W-:Y:S02]  /*1430*/  LOP3.LUT R27, R27, R22, RZ, 0x30, !PT ;  /* 0x000000161b1b7212 */ /* 0x000fe400078e30ff */
[----:B------:R-:W-:Y:S02]  /*1440*/  LEA R23, R23, UR17, 0x2 ;  /* 0x0000001117177c11 */ /* 0x000fe4000f8e10ff */
[----:B------:R-:W-:-:S02]  /*1450*/  LEA R25, R25, UR17, 0x2 ;  /* 0x0000001119197c11 */ /* 0x000fc4000f8e10ff */
[----:B------:R-:W-:Y:S01]  /*1460*/  LEA R27, R27, UR17, 0x2 ;  /* 0x000000111b1b7c11 */ /* 0x000fe2000f8e10ff */
[----:B------:R0:W-:Y:S01]  /*1470*/  ATOMS.POPC.INC.32 RZ, [R23+URZ] ;  /* 0x0000000017ff7f8c */ /* 0x0001e2000d8000ff */
[----:B------:R-:W-:Y:S02]  /*1480*/  SHF.R.U32.HI R24, RZ, UR16, R8 ;  /* 0x00000010ff187c19 */ /* 0x000fe40008011608 */
[----:B------:R-:W-:Y:S01]  /*1490*/  SHF.R.U32.HI R26, RZ, UR16, R7 ;  /* 0x00000010ff1a7c19 */ /* 0x000fe20008011607 */
[----:B------:R1:W-:Y:S01]  /*14a0*/  ATOMS.POPC.INC.32 RZ, [R25+URZ] ;  /* 0x0000000019ff7f8c */ /* 0x0003e2000d8000ff */
[-C--:B------:R-:W-:Y:S02]  /*14b0*/  LOP3.LUT R29, R29, R22.reuse, RZ, 0x30, !PT ;  /* 0x000000161d1d7212 */ /* 0x080fe400078e30ff */
[----:B------:R-:W-:Y:S01]  /*14c0*/  LOP3.LUT R24, R24, R22, RZ, 0x30, !PT ;  /* 0x0000001618187212 */ /* 0x000fe200078e30ff */
[----:B------:R2:W-:Y:S01]  /*14d0*/  ATOMS.POPC.INC.32 RZ, [R27+URZ] ;  /* 0x000000001bff7f8c */ /* 0x0005e2000d8000ff */
[----:B0-----:R-:W-:-:S02]  /*14e0*/  SHF.R.U32.HI R23, RZ, UR16, R6 ;  /* 0x00000010ff177c19 */ /* 0x001fc40008011606 */
[-C--:B------:R-:W-:Y:S02]  /*14f0*/  LOP3.LUT R26, R26, R22.reuse, RZ, 0x30, !PT ;  /* 0x000000161a1a7212 */ /* 0x080fe400078e30ff */
[----:B-1----:R-:W-:Y:S02]  /*1500*/  SHF.R.U32.HI R25, RZ, UR16, R5 ;  /* 0x00000010ff197c19 */ /* 0x002fe40008011605 */
[-C--:B------:R-:W-:Y:S02]  /*1510*/  LOP3.LUT R23, R23, R22.reuse, RZ, 0x30, !PT ;  /* 0x0000001617177212 */ /* 0x080fe400078e30ff */
[----:B--2---:R-:W-:Y:S02]  /*1520*/  SHF.R.U32.HI R27, RZ, UR16, R19 ;  /* 0x00000010ff1b7c19 */ /* 0x004fe40008011613 */
[----:B------:R-:W-:Y:S02]  /*1530*/  LEA R29, R29, UR17, 0x2 ;  /* 0x000000111d1d7c11 */ /* 0x000fe4000f8e10ff */
[----:B------:R-:W-:-:S02]  /*1540*/  LOP3.LUT R25, R25, R22, RZ, 0x30, !PT ;  /* 0x0000001619197212 */ /* 0x000fc400078e30ff */
[----:B------:R-:W-:Y:S01]  /*1550*/  LEA R24, R24, UR17, 0x2 ;  /* 0x0000001118187c11 */ /* 0x000fe2000f8e10ff */
[----:B------:R0:W-:Y:S01]  /*1560*/  ATOMS.POPC.INC.32 RZ, [R29+URZ] ;  /* 0x000000001dff7f8c */ /* 0x0001e2000d8000ff */
[----:B------:R-:W-:Y:S02]  /*1570*/  LOP3.LUT R27, R27, R22, RZ, 0x30, !PT ;  /* 0x000000161b1b7212 */ /* 0x000fe400078e30ff */
[----:B------:R-:W-:Y:S01]  /*1580*/  LEA R26, R26, UR17, 0x2 ;  /* 0x000000111a1a7c11 */ /* 0x000fe2000f8e10ff */
[----:B------:R1:W-:Y:S01]  /*1590*/  ATOMS.POPC.INC.32 RZ, [R24+URZ] ;  /* 0x0000000018ff7f8c */ /* 0x0003e2000d8000ff */
[----:B------:R-:W-:Y:S02]  /*15a0*/  LEA R23, R23, UR17, 0x2 ;  /* 0x0000001117177c11 */ /* 0x000fe4000f8e10ff */
[----:B------:R-:W-:Y:S01]  /*15b0*/  LEA R25, R25, UR17, 0x2 ;  /* 0x0000001119197c11 */ /* 0x000fe2000f8e10ff */
[----:B------:R2:W-:Y:S01]  /*15c0*/  ATOMS.POPC.INC.32 RZ, [R26+URZ] ;  /* 0x000000001aff7f8c */ /* 0x0005e2000d8000ff */
[----:B------:R-:W-:-:S02]  /*15d0*/  LEA R27, R27, UR17, 0x2 ;  /* 0x000000111b1b7c11 */ /* 0x000fc4000f8e10ff */
[----:B0-----:R-:W-:Y:S01]  /*15e0*/  SHF.R.U32.HI R29, RZ, UR16, R18 ;  /* 0x00000010ff1d7c19 */ /* 0x001fe20008011612 */
[----:B------:R0:W-:Y:S01]  /*15f0*/  ATOMS.POPC.INC.32 RZ, [R23+URZ] ;  /* 0x0000000017ff7f8c */ /* 0x0001e2000d8000ff */
[----:B-1----:R-:W-:Y:S02]  /*1600*/  SHF.R.U32.HI R24, RZ, UR16, R17 ;  /* 0x00000010ff187c19 */ /* 0x002fe40008011611 */
[----:B------:R-:W-:Y:S01]  /*1610*/  SHF.R.U32.HI R28, RZ, UR16, R15 ;  /* 0x00000010ff1c7c19 */ /* 0x000fe2000801160f */
[----:B------:R1:W-:Y:S01]  /*1620*/  ATOMS.POPC.INC.32 RZ, [R25+URZ] ;  /* 0x0000000019ff7f8c */ /* 0x0003e2000d8000ff */
[----:B--2---:R-:W-:Y:S02]  /*1630*/  SHF.R.U32.HI R26, RZ, UR16, R16 ;  /* 0x00000010ff1a7c19 */ /* 0x004fe40008011610 */
[----:B------:R-:W-:Y:S01]  /*1640*/  LOP3.LUT R29, R29, R22, RZ, 0x30, !PT ;  /* 0x000000161d1d7212 */ /* 0x000fe200078e30ff */
[----:B------:R2:W-:Y:S01]  /*1650*/  ATOMS.POPC.INC.32 RZ, [R27+URZ] ;  /* 0x000000001bff7f8c */ /* 0x0005e2000d8000ff */
[----:B0-----:R-:W-:-:S02]  /*1660*/  SHF.R.U32.HI R23, RZ, UR16, R2 ;  /* 0x00000010ff177c19 */ /* 0x001fc40008011602 */
[-C--:B------:R-:W-:Y:S02]  /*1670*/  LOP3.LUT R24, R24, R22.reuse, RZ, 0x30, !PT ;  /* 0x0000001618187212 */ /* 0x080fe400078e30ff */
[----:B-1----:R-:W-:Y:S02]  /*1680*/  SHF.R.U32.HI R25, RZ, UR16, R13 ;  /* 0x00000010ff197c19 */ /* 0x002fe4000801160d */
[-C--:B------:R-:W-:Y:S02]  /*1690*/  LOP3.LUT R26, R26, R22.reuse, RZ, 0x30, !PT ;  /* 0x000000161a1a7212 */ /* 0x080fe400078e30ff */
[----:B--2---:R-:W-:Y:S01]  /*16a0*/  SHF.R.U32.HI R27, RZ, UR16, R14 ;  /* 0x00000010ff1b7c19 */ /* 0x004fe2000801160e */
[----:B------:R-:W-:Y:S01]  /*16b0*/  UIADD3 UR16, UPT, UPT, UR16, 0x8, URZ ;  /* 0x0000000810107890 */ /* 0x000fe2000fffe0ff */
[----:B------:R-:W-:Y:S02]  /*16c0*/  LOP3.LUT R23, R23, R22, RZ, 0x30, !PT ;  /* 0x0000001617177212 */ /* 0x000fe400078e30ff */
[----:B------:R-:W-:-:S02]  /*16d0*/  LEA R29, R29, UR17, 0x2 ;  /* 0x000000111d1d7c11 */ /* 0x000fc4000f8e10ff */
[-C--:B------:R-:W-:Y:S02]  /*16e0*/  LOP3.LUT R25, R25, R22.reuse, RZ, 0x30, !PT ;  /* 0x0000001619197212 */ /* 0x080fe400078e30ff */
[----:B------:R-:W-:Y:S01]  /*16f0*/  ISETP.LE.AND P0, PT, R3, UR16, PT ;  /* 0x0000001003007c0c */ /* 0x000fe2000bf03270 */
[----:B------:R0:W-:Y:S01]  /*1700*/  ATOMS.POPC.INC.32 RZ, [R29+URZ] ;  /* 0x000000001dff7f8c */ /* 0x0001e2000d8000ff */
[----:B------:R-:W-:Y:S02]  /*1710*/  LEA R24, R24, UR17, 0x2 ;  /* 0x0000001118187c11 */ /* 0x000fe4000f8e10ff */
[-C--:B------:R-:W-:Y:S02]  /*1720*/  LOP3.LUT R27, R27, R22.reuse, RZ, 0x30, !PT ;  /* 0x000000161b1b7212 */ /* 0x080fe400078e30ff */
[----:B------:R-:W-:Y:S01]  /*1730*/  LEA R26, R26, UR17, 0x2 ;  /* 0x000000111a1a7c11 */ /* 0x000fe2000f8e10ff */
[----:B------:R0:W-:Y:S01]  /*1740*/  ATOMS.POPC.INC.32 RZ, [R24+URZ] ;  /* 0x0000000018ff7f8c */ /* 0x0001e2000d8000ff */
[----:B------:R-:W-:-:S02]  /*1750*/  LOP3.LUT R28, R28, R22, RZ, 0x30, !PT ;  /* 0x000000161c1c7212 */ /* 0x000fc400078e30ff */
[----:B------:R-:W-:Y:S01]  /*1760*/  LEA R23, R23, UR17, 0x2 ;  /* 0x0000001117177c11 */ /* 0x000fe2000f8e10ff */
[----:B------:R0:W-:Y:S01]  /*1770*/  ATOMS.POPC.INC.32 RZ, [R26+URZ] ;  /* 0x000000001aff7f8c */ /* 0x0001e2000d8000ff */
[----:B------:R-:W-:Y:S02]  /*1780*/  LEA R25, R25, UR17, 0x2 ;  /* 0x0000001119197c11 */ /* 0x000fe4000f8e10ff */
[----:B------:R-:W-:Y:S01]  /*1790*/  LEA R27, R27, UR17, 0x2 ;  /* 0x000000111b1b7c11 */ /* 0x000fe2000f8e10ff */
[----:B------:R0:W-:Y:S01]  /*17a0*/  ATOMS.POPC.INC.32 RZ, [R23+URZ] ;  /* 0x0000000017ff7f8c */ /* 0x0001e2000d8000ff */
[----:B------:R-:W-:-:S03]  /*17b0*/  LEA R28, R28, UR17, 0x2 ;  /* 0x000000111c1c7c11 */ /* 0x000fc6000f8e10ff */
[----:B------:R0:W-:Y:S04]  /*17c0*/  ATOMS.POPC.INC.32 RZ, [R25+URZ] ;  /* 0x0000000019ff7f8c */ /* 0x0001e8000d8000ff */
[----:B------:R0:W-:Y:S04]  /*17d0*/  ATOMS.POPC.INC.32 RZ, [R27+URZ] ;  /* 0x000000001bff7f8c */ /* 0x0001e8000d8000ff */
[----:B------:R0:W-:Y:S01]  /*17e0*/  ATOMS.POPC.INC.32 RZ, [R28+URZ] ;  /* 0x000000001cff7f8c */ /* 0x0001e2000d8000ff */
[----:B------:R-:W-:Y:S05]  /*17f0*/  @!P0 BRA `(.L_x_1271) ;  /* 0xfffffff800dc8947 */ /* 0x000fea000383ffff */
.L_x_1270:
[----:B------:R-:W-:Y:S05]  /*1800*/  BRA.U !UP0, `(.L_x_1272) ;  /* 0xfffffff108dc7547 */ /* 0x000fea000b83ffff */
.L_x_1267:
[----:B------:R-:W-:Y:S01]  /*1810*/  BAR.SYNC.DEFER_BLOCKING 0x0 ;  /* 0x0000000000007b1d */ /* 0x000fe20000010000 */
[----:B------:R-:W-:-:S05]  /*1820*/  ISETP.NE.AND P0, PT, R20, RZ, PT ;  /* 0x000000ff1400720c */ /* 0x000fca0003f05270 */
[----:B------:R-:W-:Y:S08]  /*1830*/  BSSY.RECONVERGENT B0, `(.L_x_1273) ;  /* 0x0000164000007945 */ /* 0x000ff00003800200 */
[----:B------:R-:W-:Y:S05]  /*1840*/  @P0 BRA `(.L_x_1274) ;  /* 0x0000001400880947 */ /* 0x000fea0003800000 */
[----:B------:R-:W-:Y:S01]  /*1850*/  UISETP.GE.U32.AND UP0, UPT, UR22, 0x7, UPT ;  /* 0x000000071600788c */ /* 0x000fe2000bf06070 */
[----:B0-23--:R-:W-:-:S08]  /*1860*/  IMAD.MOV.U32 R3, RZ, RZ, RZ ;  /* 0x000000ffff037224 */ /* 0x00dfd000078e00ff */
[----:B------:R-:W-:Y:S05]  /*1870*/  BRA.U !UP0, `(.L_x_1275) ;  /* 0x00000005085c7547 */ /* 0x000fea000b800000 */
[----:B----4-:R-:W0:Y:S01]  /*1880*/  LDC.64 R2, c[0x0][0x380] ;  /* 0x0000e000ff027b82 */ /* 0x010e220000000a00 */
[----:B-1---5:R-:W-:-:S07]  /*1890*/  IMAD.MOV.U32 R5, RZ, RZ, RZ ;  /* 0x000000ffff057224 */ /* 0x022fce00078e00ff */
.L_x_1292:
[----:B----4-:R-:W-:Y:S01]  /*18a0*/  IMAD R7, R5, 0x400, R0 ;  /* 0x0000040005077824 */ /* 0x010fe200078e0200 */
[----:B------:R-:W-:Y:S04]  /*18b0*/  BSSY.RECONVERGENT B1, `(.L_x_1276) ;  /* 0x000000f000017945 */ /* 0x000fe80003800200 */
[----:B01----:R-:W1:Y:S04]  /*18c0*/  LDS R18, [R7] ;  /* 0x0000000007127984 */ /* 0x003e680000000800 */
[----:B--23--:R2:W3:Y:S04]  /*18d0*/  LDS R9, [R7+0x400] ;  /* 0x0004000007097984 */ /* 0x00c4e80000000800 */
[----:B------:R2:W4:Y:S04]  /*18e0*/  LDS R22, [R7+0x800] ;  /* 0x0008000007167984 */ /* 0x0005280000000800 */
[----:B------:R2:W0:Y:S04]  /*18f0*/  LDS R14, [R7+0xc00] ;  /* 0x000c0000070e7984 */ /* 0x0004280000000800 */
[----:B------:R2:W0:Y:S04]  /*1900*/  LDS R12, [R7+0x1000] ;  /* 0x00100000070c7984 */ /* 0x0004280000000800 */
[----:B------:R2:W0:Y:S04]  /*1910*/  LDS R6, [R7+0x1400] ;  /* 0x0014000007067984 */ /* 0x0004280000000800 */
[----:B------:R2:W0:Y:S04]  /*1920*/  LDS R8, [R7+0x1800] ;  /* 0x0018000007087984 */ /* 0x0004280000000800 */
[----:B------:R2:W0:Y:S01]  /*1930*/  LDS R10, [R7+0x1c00] ;  /* 0x001c0000070a7984 */ /* 0x0004220000000800 */
[----:B-1----:R-:W-:-:S13]  /*1940*/  ISETP.NE.AND P0, PT, R18, RZ, PT ;  /* 0x000000ff1200720c */ /* 0x002fda0003f05270 */
[----:B--234-:R-:W-:Y:S05]  /*1950*/  @!P0 BRA `(.L_x_1277) ;  /* 0x0000000000108947 */ /* 0x01cfea0003800000 */
[----:B------:R-:W-:Y:S01]  /*1960*/  LEA R17, R5, R4, 0x8 ;  /* 0x0000000405117211 */ /* 0x000fe200078e40ff */
[----:B------:R-:W-:-:S04]  /*1970*/  IMAD.MOV.U32 R19, RZ, RZ, RZ ;  /* 0x000000ffff137224 */ /* 0x000fc800078e00ff */
[----:B0-----:R-:W-:-:S05]  /*1980*/  IMAD.WIDE.U32 R16, R17, 0x8, R2 ;  /* 0x0000000811107825 */ /* 0x001fca00078e0002 */
[----:B------:R1:W-:Y:S02]  /*1990*/  REDG.E.ADD.64.STRONG.GPU desc[UR20][R16.64], R18 ;  /* 0x000000121000798e */ /* 0x0003e4000c12e514 */
.L_x_1277:
[----:B------:R-:W-:Y:S05]  /*19a0*/  BSYNC.RECONVERGENT B1 ;  /* 0x0000000000017941 */ /* 0x000fea0003800200 */
.L_x_1276:
[----:B------:R-:W-:Y:S01]  /*19b0*/  ISETP.NE.AND P6, PT, R9, RZ, PT ;  /* 0x000000ff0900720c */ /* 0x000fe20003fc5270 */
[----:B------:R-:W-:Y:S01]  /*19c0*/  BSSY.RECONVERGENT B1, `(.L_x_1278) ;  /* 0x000000e000017945 */ /* 0x000fe20003800200 */
[----:B------:R-:W-:Y:S02]  /*19d0*/  ISETP.NE.AND P0, PT, R22, RZ, PT ;  /* 0x000000ff1600720c */ /* 0x000fe40003f05270 */
[----:B0-----:R-:W-:Y:S02]  /*19e0*/  ISETP.NE.AND P1, PT, R14, RZ, PT ;  /* 0x000000ff0e00720c */ /* 0x001fe40003f25270 */
[----:B------:R-:W-:Y:S02]  /*19f0*/  ISETP.NE.AND P2, PT, R12, RZ, PT ;  /* 0x000000ff0c00720c */ /* 0x000fe40003f45270 */
[----:B------:R-:W-:Y:S02]  /*1a00*/  ISETP.NE.AND P3, PT, R6, RZ, PT ;  /* 0x000000ff0600720c */ /* 0x000fe40003f65270 */
[----:B------:R-:W-:-:S02]  /*1a10*/  ISETP.NE.AND P4, PT, R8, RZ, PT ;  /* 0x000000ff0800720c */ /* 0x000fc40003f85270 */
[----:B------:R-:W-:Y:S01]  /*1a20*/  ISETP.NE.AND P5, PT, R10, RZ, PT ;  /* 0x000000ff0a00720c */ /* 0x000fe20003fa5270 */
[----:B------:R-:W-:-:S12]  /*1a30*/  @!P6 BRA `(.L_x_1279) ;  /* 0x000000000018e947 */ /* 0x000fd80003800000 */
[----:B-1----:R-:W-:Y:S02]  /*1a40*/  IMAD R17, R5, 0x100, R4 ;  /* 0x0000010005117824 */ /* 0x002fe400078e0204 */
[----:B------:R-:W-:Y:S02]  /*1a50*/  IMAD.MOV.U32 R18, RZ, RZ, R9 ;  /* 0x000000ffff127224 */ /* 0x000fe400078e0009 */
[----:B------:R-:W-:Y:S02]  /*1a60*/  VIADD R17, R17, 0x100 ;  /* 0x0000010011117836 */ /* 0x000fe40000000000 */
[----:B------:R-:W-:Y:S02]  /*1a70*/  IMAD.MOV.U32 R19, RZ, RZ, RZ ;  /* 0x000000ffff137224 */ /* 0x000fe400078e00ff */
[----:B------:R-:W-:-:S05]  /*1a80*/  IMAD.WIDE.U32 R16, R17, 0x8, R2 ;  /* 0x0000000811107825 */ /* 0x000fca00078e0002 */
[----:B------:R0:W-:Y:S02]  /*1a90*/  REDG.E.ADD.64.STRONG.GPU desc[UR20][R16.64], R18 ;  /* 0x000000121000798e */ /* 0x0001e4000c12e514 */
.L_x_1279:
[----:B------:R-:W-:Y:S05]  /*1aa0*/  BSYNC.RECONVERGENT B1 ;  /* 0x0000000000017941 */ /* 0x000fea0003800200 */
.L_x_1278:
[----:B------:R-:W-:Y:S04]  /*1ab0*/  BSSY.RECONVERGENT B1, `(.L_x_1280) ;  /* 0x0000007000017945 */ /* 0x000fe80003800200 */
[----:B------:R-:W-:Y:S05]  /*1ac0*/  @!P0 BRA `(.L_x_1281) ;  /* 0x0000000000148947 */ /* 0x000fea0003800000 */
[----:B01----:R-:W-:Y:S02]  /*1ad0*/  IMAD R17, R5, 0x100, R4 ;  /* 0x0000010005117824 */ /* 0x003fe400078e0204 */
[----:B------:R-:W-:-:S03]  /*1ae0*/  IMAD.MOV.U32 R23, RZ, RZ, RZ ;  /* 0x000000ffff177224 */ /* 0x000fc600078e00ff */
[----:B------:R-:W-:-:S05]  /*1af0*/  IADD3 R17, PT, PT, R17, 0x200, RZ ;  /* 0x0000020011117810 */ /* 0x000fca0007ffe0ff */
[----:B------:R-:W-:-:S05]  /*1b00*/  IMAD.WIDE.U32 R16, R17, 0x8, R2 ;  /* 0x0000000811107825 */ /* 0x000fca00078e0002 */
[----:B------:R2:W-:Y:S02]  /*1b10*/  REDG.E.ADD.64.STRONG.GPU desc[UR20][R16.64], R22 ;  /* 0x000000161000798e */ /* 0x0005e4000c12e514 */
.L_x_1281:
[----:B------:R-:W-:Y:S05]  /*1b20*/  BSYNC.RECONVERGENT B1 ;  /* 0x0000000000017941 */ /* 0x000fea0003800200 */
.L_x_1280:
[----:B------:R-:W-:Y:S04]  /*1b30*/  BSSY.RECONVERGENT B1, `(.L_x_1282) ;  /* 0x0000007000017945 */ /* 0x000fe80003800200 */
[----:B------:R-:W-:Y:S05]  /*1b40*/  @!P1 BRA `(.L_x_1283) ;  /* 0x0000000000149947 */ /* 0x000fea0003800000 */
[----:B012---:R-:W-:Y:S02]  /*1b50*/  IMAD R17, R5, 0x100, R4 ;  /* 0x0000010005117824 */ /* 0x007fe400078e0204 */
[----:B------:R-:W-:Y:S02]  /*1b60*/  IMAD.MOV.U32 R15, RZ, RZ, RZ ;  /* 0x000000ffff0f7224 */ /* 0x000fe400078e00ff */
[----:B------:R-:W-:-:S04]  /*1b70*/  VIADD R17, R17, 0x300 ;  /* 0x0000030011117836 */ /* 0x000fc80000000000 */
[----:B------:R-:W-:-:S05]  /*1b80*/  IMAD.WIDE.U32 R16, R17, 0x8, R2 ;  /* 0x0000000811107825 */ /* 0x000fca00078e0002 */
[----:B------:R3:W-:Y:S02]  /*1b90*/  REDG.E.ADD.64.STRONG.GPU desc[UR20][R16.64], R14 ;  /* 0x0000000e1000798e */ /* 0x0007e4000c12e514 */
.L_x_1283:
[----:B------:R-:W-:Y:S05]  /*1ba0*/  BSYNC.RECONVERGENT B1 ;  /* 0x0000000000017941 */ /* 0x000fea0003800200 */
.L_x_1282:
[----:B------:R-:W-:Y:S04]  /*1bb0*/  BSSY.RECONVERGENT B1, `(.L_x_1284) ;  /* 0x0000007000017945 */ /* 0x000fe80003800200 */
[----:B------:R-:W-:Y:S05]  /*1bc0*/  @!P2 BRA `(.L_x_1285) ;  /* 0x000000000014a947 */ /* 0x000fea0003800000 */
[----:B---3--:R-:W-:Y:S02]  /*1bd0*/  IMAD R15, R5, 0x100, R4 ;  /* 0x00000100050f7824 */ /* 0x008fe400078e0204 */
[----:B------:R-:W-:Y:S02]  /*1be0*/  HFMA2 R13, -RZ, RZ, 0, 0 ;  /* 0x00000000ff0d7431 */ /* 0x000fe400000001ff */
[----:B------:R-:W-:-:S04]  /*1bf0*/  VIADD R15, R15, 0x400 ;  /* 0x000004000f0f7836 */ /* 0x000fc80000000000 */
[----:B------:R-:W-:-:S05]  /*1c00*/  IMAD.WIDE.U32 R14, R15, 0x8, R2 ;  /* 0x000000080f0e7825 */ /* 0x000fca00078e0002 */
[----:B------:R4:W-:Y:S02]  /*1c10*/  REDG.E.ADD.64.STRONG.GPU desc[UR20][R14.64], R12 ;  /* 0x0000000c0e00798e */ /* 0x0009e4000c12e514 */
.L_x_1285:
[----:B------:R-:W-:Y:S05]  /*1c20*/  BSYNC.RECONVERGENT B1 ;  /* 0x0000000000017941 */ /* 0x000fea0003800200 */
.L_x_1284:
[----:B------:R-:W-:Y:S04]  /*1c30*/  BSSY.RECONVERGENT B1, `(.L_x_1286) ;  /* 0x0000007000017945 */ /* 0x000fe80003800200 */
[----:B------:R-:W-:Y:S05]  /*1c40*/  @!P3 BRA `(.L_x_1287) ;  /* 0x000000000014b947 */ /* 0x000fea0003800000 */
[----:B----4-:R-:W-:Y:S02]  /*1c50*/  IMAD R13, R5, 0x100, R4 ;  /* 0x00000100050d7824 */ /* 0x010fe400078e0204 */
[----:B------:R-:W-:Y:S02]  /*1c60*/  IMAD.MOV.U32 R7, RZ, RZ, RZ ;  /* 0x000000ffff077224 */ /* 0x000fe400078e00ff */
[----:B------:R-:W-:-:S04]  /*1c70*/  VIADD R13, R13, 0x500 ;  /* 0x000005000d0d7836 */ /* 0x000fc80000000000 */
[----:B------:R-:W-:-:S05]  /*1c80*/  IMAD.WIDE.U32 R12, R13, 0x8, R2 ;  /* 0x000000080d0c7825 */ /* 0x000fca00078e0002 */
[----:B------:R4:W-:Y:S02]  /*1c90*/  REDG.E.ADD.64.STRONG.GPU desc[UR20][R12.64], R6 ;  /* 0x000000060c00798e */ /* 0x0009e4000c12e514 */
.L_x_1287:
[----:B------:R-:W-:Y:S05]  /*1ca0*/  BSYNC.RECONVERGENT B1 ;  /* 0x0000000000017941 */ /* 0x000fea0003800200 */
.L_x_1286:
[----:B------:R-:W-:Y:S04]  /*1cb0*/  BSSY.RECONVERGENT B1, `(.L_x_1288) ;  /* 0x0000007000017945 */ /* 0x000fe80003800200 */
[----:B------:R-:W-:Y:S05]  /*1cc0*/  @!P4 BRA `(.L_x_1289) ;  /* 0x000000000014c947 */ /* 0x000fea0003800000 */
[----:B----4-:R-:W-:Y:S02]  /*1cd0*/  IMAD R7, R5, 0x100, R4 ;  /* 0x0000010005077824 */ /* 0x010fe400078e0204 */
[----:B------:R-:W-:Y:S02]  /*1ce0*/  IMAD.MOV.U32 R9, RZ, RZ, RZ ;  /* 0x000000ffff097224 */ /* 0x000fe400078e00ff */
[----:B------:R-:W-:-:S04]  /*1cf0*/  VIADD R7, R7, 0x600 ;  /* 0x0000060007077836 */ /* 0x000fc80000000000 */
[----:B------:R-:W-:-:S05]  /*1d00*/  IMAD.WIDE.U32 R6, R7, 0x8, R2 ;  /* 0x0000000807067825 */ /* 0x000fca00078e0002 */
[----:B------:R4:W-:Y:S02]  /*1d10*/  REDG.E.ADD.64.STRONG.GPU desc[UR20][R6.64], R8 ;  /* 0x000000080600798e */ /* 0x0009e4000c12e514 */
.L_x_1289:
[----:B------:R-:W-:Y:S05]  /*1d20*/  BSYNC.RECONVERGENT B1 ;  /* 0x0000000000017941 */ /* 0x000fea0003800200 */
.L_x_1288:
[----:B------:R-:W-:Y:S04]  /*1d30*/  BSSY.RECONVERGENT B1, `(.L_x_1290) ;  /* 0x0000007000017945 */ /* 0x000fe80003800200 */
[----:B------:R-:W-:Y:S05]  /*1d40*/  @!P5 BRA `(.L_x_1291) ;  /* 0x000000000014d947 */ /* 0x000fea0003800000 */
[----:B----4-:R-:W-:Y:S01]  /*1d50*/  LEA R7, R5, R4, 0x8 ;  /* 0x0000000405077211 */ /* 0x010fe200078e40ff */
[----:B------:R-:W-:-:S04]  /*1d60*/  IMAD.MOV.U32 R11, RZ, RZ, RZ ;  /* 0x000000ffff0b7224 */ /* 0x000fc800078e00ff */
[----:B------:R-:W-:-:S04]  /*1d70*/  VIADD R7, R7, 0x700 ;  /* 0x0000070007077836 */ /* 0x000fc80000000000 */
[----:B------:R-:W-:-:S05]  /*1d80*/  IMAD.WIDE.U32 R6, R7, 0x8, R2 ;  /* 0x0000000807067825 */ /* 0x000fca00078e0002 */
[----:B------:R4:W-:Y:S02]  /*1d90*/  REDG.E.ADD.64.STRONG.GPU desc[UR20][R6.64], R10 ;  /* 0x0000000a0600798e */ /* 0x0009e4000c12e514 */
.L_x_1291:
[----:B------:R-:W-:Y:S05]  /*1da0*/  BSYNC.RECONVERGENT B1 ;  /* 0x0000000000017941 */ /* 0x000fea0003800200 */
.L_x_1290:
[----:B------:R-:W-:-:S05]  /*1db0*/  VIADD R5, R5, 0x8 ;  /* 0x0000000805057836 */ /* 0x000fca0000000000 */
[----:B------:R-:W-:-:S13]  /*1dc0*/  ISETP.NE.AND P0, PT, R5, UR27, PT ;  /* 0x0000001b05007c0c */ /* 0x000fda000bf05270 */
[----:B------:R-:W-:Y:S05]  /*1dd0*/  @P0 BRA `(.L_x_1292) ;  /* 0xfffffff800b00947 */ /* 0x000fea000383ffff */
[----:B------:R-:W-:-:S07]  /*1de0*/  IMAD.U32 R3, RZ, RZ, UR27 ;  /* 0x0000001bff037e24 */ /* 0x000fce000f8e00ff */
.L_x_1275:
[----:B------:R-:W-:Y:S02]  /*1df0*/  UISETP.NE.AND UP0, UPT, UR24, URZ, UPT ;  /* 0x000000ff1800728c */ /* 0x000fe4000bf05270 */
[----:B----45:R-:W-:Y:S02]  /*1e00*/  IMAD.U32 R8, RZ, RZ, UR24 ;  /* 0x00000018ff087e24 */ /* 0x030fe4000f8e00ff */
[----:B-1----:R-:W-:-:S03]  /*1e10*/  IMAD.U32 R5, RZ, RZ, UR25 ;  /* 0x00000019ff057e24 */ /* 0x002fc6000f8e00ff */
[----:B------:R-:W-:Y:S01]  /*1e20*/  IADD3 R8, PT, PT, R8, -0x1, RZ ;  /* 0xffffffff08087810 */ /* 0x000fe20007ffe0ff */
[----:B------:R-:W-:Y:S01]  /*1e30*/  VIADD R5, R5, 0xffffffff ;  /* 0xffffffff05057836 */ /* 0x000fe20000000000 */
[----:B------:R-:W-:Y:S06]  /*1e40*/  BRA.U !UP0, `(.L_x_1293) ;  /* 0x0000000508707547 */ /* 0x000fec000b800000 */
[----:B------:R-:W-:-:S13]  /*1e50*/  ISETP.GE.U32.AND P0, PT, R8, 0x3, PT ;  /* 0x000000030800780c */ /* 0x000fda0003f06070 */
[----:B------:R-:W-:Y:S05]  /*1e60*/  @!P0 BRA `(.L_x_1294) ;  /* 0x0000000000bc8947 */ /* 0x000fea0003800000 */
[----:B------:R-:W-:Y:S01]  /*1e70*/  IMAD R7, R3, 0x400, R0 ;  /* 0x0000040003077824 */ /* 0x000fe200078e0200 */
[----:B------:R-:W-:Y:S04]  /*1e80*/  BSSY.RECONVERGENT B1, `(.L_x_1295) ;  /* 0x000000f000017945 */ /* 0x000fe80003800200 */
[----:B------:R-:W1:Y:S04]  /*1e90*/  LDS R12, [R7] ;  /* 0x00000000070c7984 */ /* 0x000e680000000800 */
[----:B------:R-:W4:Y:S04]  /*1ea0*/  LDS R9, [R7+0x400] ;  /* 0x0004000007097984 */ /* 0x000f280000000800 */
[----:B------:R-:W5:Y:S04]  /*1eb0*/  LDS R6, [R7+0x800] ;  /* 0x0008000007067984 */ /* 0x000f680000000800 */
[----:B------:R-:W0:Y:S01]  /*1ec0*/  LDS R2, [R7+0xc00] ;  /* 0x000c000007027984 */ /* 0x000e220000000800 */
[----:B-1----:R-:W-:-:S02]  /*1ed0*/  ISETP.NE.AND P0, PT, R12, RZ, PT ;  /* 0x000000ff0c00720c */ /* 0x002fc40003f05270 */
[----:B----4-:R-:W-:Y:S02]  /*1ee0*/  ISETP.NE.AND P1, PT, R9, RZ, PT ;  /* 0x000000ff0900720c */ /* 0x010fe40003f25270 */
[----:B-----5:R-:W-:Y:S02]  /*1ef0*/  ISETP.NE.AND P2, PT, R6, RZ, PT ;  /* 0x000000ff0600720c */ /* 0x020fe40003f45270 */
[----:B0-----:R-:W-:-:S07]  /*1f00*/  ISETP.NE.AND P3, PT, R2, RZ, PT ;  /* 0x000000ff0200720c */ /* 0x001fce0003f65270 */
[----:B------:R-:W-:Y:S06]  /*1f10*/  @!P0 BRA `(.L_x_1296) ;  /* 0x0000000000148947 */ /* 0x000fec0003800000 */
[----:B------:R-:W0:Y:S01]  /*1f20*/  LDC.64 R10, c[0x0][0x380] ;  /* 0x0000e000ff0a7b82 */ /* 0x000e220000000a00 */
[----:B------:R-:W-:Y:S02]  /*1f30*/  IMAD R7, R3, 0x100, R4 ;  /* 0x0000010003077824 */ /* 0x000fe400078e0204 */
[----:B------:R-:W-:Y:S02]  /*1f40*/  IMAD.MOV.U32 R13, RZ, RZ, RZ ;  /* 0x000000ffff0d7224 */ /* 0x000fe400078e00ff */
[----:B0-----:R-:W-:-:S05]  /*1f50*/  IMAD.WIDE.U32 R10, R7, 0x8, R10 ;  /* 0x00000008070a7825 */ /* 0x001fca00078e000a */
[----:B------:R0:W-:Y:S02]  /*1f60*/  REDG.E.ADD.64.STRONG.GPU desc[UR20][R10.64], R12 ;  /* 0x0000000c0a00798e */ /* 0x0001e4000c12e514 */
.L_x_1296:
[----:B------:R-:W-:Y:S05]  /*1f70*/  BSYNC.RECONVERGENT B1 ;  /* 0x0000000000017941 */ /* 0x000fea0003800200 */
.L_x_1295:
[----:B------:R-:W-:Y:S04]  /*1f80*/  BSSY.RECONVERGENT B1, `(.L_x_1297) ;  /* 0x0000009000017945 */ /* 0x000fe80003800200 */
[----:B------:R-:W-:Y:S05]  /*1f90*/  @!P1 BRA `(.L_x_1298) ;  /* 0x00000000001c9947 */ /* 0x000fea0003800000 */
[----:B0-----:R-:W0:Y:S01]  /*1fa0*/  LDC.64 R10, c[0x0][0x380] ;  /* 0x0000e000ff0a7b82 */ /* 0x001e220000000a00 */
[----:B------:R-:W-:Y:S01]  /*1fb0*/  IMAD R7, R3, 0x100, R4 ;  /* 0x0000010003077824 */ /* 0x000fe200078e0204 */
[----:B------:R-:W-:Y:S01]  /*1fc0*/  MOV R12, R9 ;  /* 0x00000009000c7202 */ /* 0x000fe20000000f00 */
[----:B------:R-:W-:Y:S02]  /*1fd0*/  IMAD.MOV.U32 R13, RZ, RZ, RZ ;  /* 0x000000ffff0d7224 */ /* 0x000fe400078e00ff */
[----:B------:R-:W-:-:S04]  /*1fe0*/  VIADD R7, R7, 0x100 ;  /* 0x0000010007077836 */ /* 0x000fc80000000000 */
[----:B0-----:R-:W-:-:S05]  /*1ff0*/  IMAD.WIDE.U32 R10, R7, 0x8, R10 ;  /* 0x00000008070a7825 */ /* 0x001fca00078e000a */
[----:B------:R1:W-:Y:S02]  /*2000*/  REDG.E.ADD.64.STRONG.GPU desc[UR20][R10.64], R12 ;  /* 0x0000000c0a00798e */ /* 0x0003e4000c12e514 */
.L_x_1298:
[----:B------:R-:W-:Y:S05]  /*2010*/  BSYNC.RECONVERGENT B1 ;  /* 0x0000000000017941 */ /* 0x000fea0003800200 */
.L_x_1297:
[----:B------:R-:W-:Y:S04]  /*2020*/  BSSY.RECONVERGENT B1, `(.L_x_1299) ;  /* 0x0000008000017945 */ /* 0x000fe80003800200 */
[----:B------:R-:W-:Y:S05]  /*2030*/  @!P2 BRA `(.L_x_1300) ;  /* 0x000000000018a947 */ /* 0x000fea0003800000 */
[----:B01----:R-:W0:Y:S01]  /*2040*/  LDC.64 R10, c[0x0][0x380] ;  /* 0x0000e000ff0a7b82 */ /* 0x003e220000000a00 */
[----:B------:R-:W-:-:S04]  /*2050*/  IMAD R7, R3, 0x100, R4 ;  /* 0x0000010003077824 */ /* 0x000fc800078e0204 */
[----:B------:R-:W-:-:S04]  /*2060*/  VIADD R7, R7, 0x200 ;  /* 0x0000020007077836 */ /* 0x000fc80000000000 */
[----:B0-----:R-:W-:-:S04]  /*2070*/  IMAD.WIDE.U32 R10, R7, 0x8, R10 ;  /* 0x00000008070a7825 */ /* 0x001fc800078e000a */
[----:B------:R-:W-:-:S05]  /*2080*/  IMAD.MOV.U32 R7, RZ, RZ, RZ ;  /* 0x000000ffff077224 */ /* 0x000fca00078e00ff */
[----:B------:R4:W-:Y:S02]  /*2090*/  REDG.E.ADD.64.STRONG.GPU desc[UR20][R10.64], R6 ;  /* 0x000000060a00798e */ /* 0x0009e4000c12e514 */
.L_x_1300:
[----:B------:R-:W-:Y:S05]  /*20a0*/  BSYNC.RECONVERGENT B1 ;  /* 0x0000000000017941 */ /* 0x000fea0003800200 */
.L_x_1299:
[----:B------:R-:W-:Y:S04]  /*20b0*/  BSSY.RECONVERGENT B1, `(.L_x_1301) ;  /* 0x0000009000017945 */ /* 0x000fe80003800200 */
[----:B------:R-:W-:Y:S05]  /*20c0*/  @!P3 BRA `(.L_x_1302) ;  /* 0x00000000001cb947 */ /* 0x000fea0003800000 */
[----:B----4-:R-:W4:Y:S01]  /*20d0*/  LDC.64 R6, c[0x0][0x380] ;  /* 0x0000e000ff067b82 */ /* 0x010f220000000a00 */
[----:B------:R-:W-:Y:S01]  /*20e0*/  IMAD R9, R3, 0x100, R4 ;  /* 0x0000010003097824 */ /* 0x000fe200078e0204 */
[----:B01----:R-:W-:Y:S01]  /*20f0*/  MOV R10, R2 ;  /* 0x00000002000a7202 */ /* 0x003fe20000000f00 */
[----:B------:R-:W-:Y:S02]  /*2100*/  IMAD.MOV.U32 R11, RZ, RZ, RZ ;  /* 0x000000ffff0b7224 */ /* 0x000fe400078e00ff */
[----:B------:R-:W-:-:S04]  /*2110*/  VIADD R9, R9, 0x300 ;  /* 0x0000030009097836 */ /* 0x000fc80000000000 */
[----:B----4-:R-:W-:-:S05]  /*2120*/  IMAD.WIDE.U32 R6, R9, 0x8, R6 ;  /* 0x0000000809067825 */ /* 0x010fca00078e0006 */
[----:B------:R0:W-:Y:S02]  /*2130*/  REDG.E.ADD.64.STRONG.GPU desc[UR20][R6.64], R10 ;  /* 0x0000000a0600798e */ /* 0x0001e4000c12e514 */
.L_x_1302:
[----:B------:R-:W-:Y:S05]  /*2140*/  BSYNC.RECONVERGENT B1 ;  /* 0x0000000000017941 */ /* 0x000fea0003800200 */
.L_x_1301:
[----:B------:R-:W-:-:S07]  /*2150*/  VIADD R3, R3, 0x4 ;  /* 0x0000000403037836 */ /* 0x000fce0000000000 */
.L_x_1294:
[----:B------:R-:W-:Y:S01]  /*2160*/  UISETP.NE.AND UP0, UPT, UR25, URZ, UPT ;  /* 0x000000ff1900728c */ /* 0x000fe2000bf05270 */
[----:B------:R-:W-:Y:S08]  /*2170*/  BSSY.RECONVERGENT B1, `(.L_x_1293) ;  /* 0x0000029000017945 */ /* 0x000ff00003800200 */
[----:B------:R-:W-:Y:S05]  /*2180*/  BRA.U !UP0, `(.L_x_1303) ;  /* 0x00000001089c7547 */ /* 0x000fea000b800000 */
[----:B------:R-:W-:-:S13]  /*2190*/  ISETP.NE.AND P0, PT, R5, RZ, PT ;  /* 0x000000ff0500720c */ /* 0x000fda0003f05270 */
[----:B------:R-:W-:Y:S05]  /*21a0*/  @!P0 BRA `(.L_x_1304) ;  /* 0x0000000000648947 */ /* 0x000fea0003800000 */
[----:B0---4-:R-:W-:Y:S01]  /*21b0*/  IMAD R6, R3, 0x400, R0 ;  /* 0x0000040003067824 */ /* 0x011fe200078e0200 */
[----:B------:R-:W-:Y:S04]  /*21c0*/  BSSY.RECONVERGENT B2, `(.L_x_1305) ;  /* 0x000000c000027945 */ /* 0x000fe80003800200 */
[----:B------:R-:W0:Y:S04]  /*21d0*/  LDS R2, [R6] ;  /* 0x0000000006027984 */ /* 0x000e280000000800 */
[----:B------:R-:W4:Y:S01]  /*21e0*/  LDS R9, [R6+0x400] ;  /* 0x0004000006097984 */ /* 0x000f220000000800 */
[----:B0-----:R-:W-:-:S02]  /*21f0*/  ISETP.NE.AND P0, PT, R2, RZ, PT ;  /* 0x000000ff0200720c */ /* 0x001fc40003f05270 */
[----:B----4-:R-:W-:-:S11]  /*2200*/  ISETP.NE.AND P1, PT, R9, RZ, PT ;  /* 0x000000ff0900720c */ /* 0x010fd60003f25270 */
[----:B------:R-:W-:Y:S05]  /*2210*/  @!P0 BRA `(.L_x_1306) ;  /* 0x0000000000188947 */ /* 0x000fea0003800000 */
[----:B------:R-:W0:Y:S01]  /*2220*/  LDC.64 R6, c[0x0][0x380] ;  /* 0x0000e000ff067b82 */ /* 0x000e220000000a00 */
[----:B-1----:R-:W-:-:S04]  /*2230*/  IMAD R11, R3, 0x100, R4 ;  /* 0x00000100030b7824 */ /* 0x002fc800078e0204 */
[----:B0-----:R-:W-:-:S04]  /*2240*/  IMAD.WIDE.U32 R10, R11, 0x8, R6 ;  /* 0x000000080b0a7825 */ /* 0x001fc800078e0006 */
[----:B------:R-:W-:Y:S02]  /*2250*/  IMAD.MOV.U32 R6, RZ, RZ, R2 ;  /* 0x000000ffff067224 */ /* 0x000fe400078e0002 */
[----:B------:R-:W-:-:S05]  /*2260*/  IMAD.MOV.U32 R7, RZ, RZ, RZ ;  /* 0x000000ffff077224 */ /* 0x000fca00078e00ff */
[----:B------:R0:W-:Y:S02]  /*2270*/  REDG.E.ADD.64.STRONG.GPU desc[UR20][R10.64], R6 ;  /* 0x000000060a00798e */ /* 0x0001e4000c12e514 */
.L_x_1306:
[----:B------:R-:W-:Y:S05]  /*2280*/  BSYNC.RECONVERGENT B2 ;  /* 0x0000000000027941 */ /* 0x000fea0003800200 */
.L_x_1305:
[----:B------:R-:W-:Y:S04]  /*2290*/  BSSY.RECONVERGENT B2, `(.L_x_1307) ;  /* 0x0000009000027945 */ /* 0x000fe80003800200 */
[----:B------:R-:W-:Y:S05]  /*22a0*/  @!P1 BRA `(.L_x_1308) ;  /* 0x00000000001c9947 */ /* 0x000fea0003800000 */
[----:B0-----:R-:W0:Y:S01]  /*22b0*/  LDC.64 R6, c[0x0][0x380] ;  /* 0x0000e000ff067b82 */ /* 0x001e220000000a00 */
[----:B------:R-:W-:-:S05]  /*22c0*/  LEA R2, R3, R4, 0x8 ;  /* 0x0000000403027211 */ /* 0x000fca00078e40ff */
[----:B-1----:R-:W-:-:S04]  /*22d0*/  VIADD R11, R2, 0x100 ;  /* 0x00000100020b7836 */ /* 0x002fc80000000000 */
[----:B0-----:R-:W-:-:S04]  /*22e0*/  IMAD.WIDE.U32 R10, R11, 0x8, R6 ;  /* 0x000000080b0a7825 */ /* 0x001fc800078e0006 */
[----:B------:R-:W-:Y:S02]  /*22f0*/  IMAD.MOV.U32 R6, RZ, RZ, R9 ;  /* 0x000000ffff067224 */ /* 0x000fe400078e0009 */
[----:B------:R-:W-:-:S05]  /*2300*/  IMAD.MOV.U32 R7, RZ, RZ, RZ ;  /* 0x000000ffff077224 */ /* 0x000fca00078e00ff */
[----:B------:R4:W-:Y:S02]  /*2310*/  REDG.E.ADD.64.STRONG.GPU desc[UR20][R10.64], R6 ;  /* 0x000000060a00798e */ /* 0x0009e4000c12e514 */
.L_x_1308:
[----:B------:R-:W-:Y:S05]  /*2320*/  BSYNC.RECONVERGENT B2 ;  /* 0x0000000000027941 */ /* 0x000fea0003800200 */
.L_x_1307:
[----:B------:R-:W-:-:S07]  /*2330*/  VIADD R3, R3, 0x2 ;  /* 0x0000000203037836 */ /* 0x000fce0000000000 */
.L_x_1304:
[----:B------:R-:W-:-:S09]  /*2340*/  UISETP.NE.AND UP0, UPT, UR9, URZ, UPT ;  /* 0x000000ff0900728c */ /* 0x000fd2000bf05270 */
[----:B------:R-:W-:Y:S05]  /*2350*/  BRA.U !UP0, `(.L_x_1303) ;  /* 0x0000000108287547 */ /* 0x000fea000b800000 */
[----:B------:R-:W-:-:S05]  /*2360*/  IMAD R2, R3, 0x400, R0 ;  /* 0x0000040003027824 */ /* 0x000fca00078e0200 */
[----:B------:R-:W5:Y:S02]  /*2370*/  LDS R9, [R2] ;  /* 0x0000000002097984 */ /* 0x000f640000000800 */
[----:B-----5:R-:W-:-:S13]  /*2380*/  ISETP.NE.AND P0, PT, R9, RZ, PT ;  /* 0x000000ff0900720c */ /* 0x020fda0003f05270 */
[----:B------:R-:W-:Y:S05]  /*2390*/  @!P0 BRA `(.L_x_1303) ;  /* 0x0000000000188947 */ /* 0x000fea0003800000 */
[----:B0---4-:R-:W0:Y:S01]  /*23a0*/  LDC.64 R6, c[0x0][0x380] ;  /* 0x0000e000ff067b82 */ /* 0x011e220000000a00 */
[----:B------:R-:W-:-:S04]  /*23b0*/  IMAD R3, R3, 0x100, R4 ;  /* 0x0000010003037824 */ /* 0x000fc800078e0204 */
[----:B0-----:R-:W-:Y:S01]  /*23c0*/  IMAD.WIDE.U32 R2, R3, 0x8, R6 ;  /* 0x0000000803027825 */ /* 0x001fe200078e0006 */
[----:B------:R-:W-:-:S03]  /*23d0*/  MOV R6, R9 ;  /* 0x0000000900067202 */ /* 0x000fc60000000f00 */
[----:B------:R-:W-:-:S05]  /*23e0*/  IMAD.MOV.U32 R7, RZ, RZ, RZ ;  /* 0x000000ffff077224 */ /* 0x000fca00078e00ff */
[----:B------:R0:W-:Y:S02]  /*23f0*/  REDG.E.ADD.64.STRONG.GPU desc[UR20][R2.64], R6 ;  /* 0x000000060200798e */ /* 0x0001e4000c12e514 */
.L_x_1303:
[----:B------:R-:W-:Y:S05]  /*2400*/  BSYNC.RECONVERGENT B1 ;  /* 0x0000000000017941 */ /* 0x000fea0003800200 */
.L_x_1293:
[----:B------:R-:W-:-:S13]  /*2410*/  ISETP.GT.U32.AND P0, PT, R4, 0x7f, PT ;  /* 0x0000007f0400780c */ /* 0x000fda0003f04070 */
[----:B------:R-:W-:Y:S05]  /*2420*/  @P0 BRA `(.L_x_1274) ;  /* 0x0000000800900947 */ /* 0x000fea0003800000 */
[----:B------:R-:W-:Y:S01]  /*2430*/  UISETP.GE.U32.AND UP0, UPT, UR22, 0x7, UPT ;  /* 0x000000071600788c */ /* 0x000fe2000bf06070 */
[----:B0-----:R-:W-:-:S08]  /*2440*/  IMAD.MOV.U32 R3, RZ, RZ, RZ ;  /* 0x000000ffff037224 */ /* 0x001fd000078e00ff */
[----:B------:R-:W-:Y:S05]  /*2450*/  BRA.U !UP0, `(.L_x_1309) ;  /* 0x0000000508147547 */ /* 0x000fea000b800000 */
[----:B------:R-:W0:Y:S01]  /*2460*/  LDC.64 R2, c[0x0][0x380] ;  /* 0x0000e000ff027b82 */ /* 0x000e220000000a00 */
[----:B------:R-:W-:-:S07]  /*2470*/  IMAD.MOV.U32 R9, RZ, RZ, RZ ;  /* 0x000000ffff097224 */ /* 0x000fce00078e00ff */
.L_x_1326:
[C---:B01--4-:R-:W-:Y:S01]  /*2480*/  IMAD R11, R9.reuse, 0x400, R0 ;  /* 0x00000400090b7824 */ /* 0x053fe200078e0200 */
[----:B------:R-:W-:Y:S01]  /*2490*/  BSSY.RECONVERGENT B1, `(.L_x_1310) ;  /* 0x0000011000017945 */ /* 0x000fe20003800200 */
[C---:B--23--:R-:W-:Y:S02]  /*24a0*/  IMAD R7, R9.reuse, 0x100, R4 ;  /* 0x0000010009077824 */ /* 0x04cfe400078e0204 */
[----:B------:R-:W-:Y:S01]  /*24b0*/  VIADD R9, R9, 0x8 ;  /* 0x0000000809097836 */ /* 0x000fe20000000000 */
[----:B---3--:R-:W1:Y:S01]  /*24c0*/  LDS R14, [R11+0x200] ;  /* 0x000200000b0e7984 */ /* 0x008e620000000800 */
[----:B0-----:R-:W-:-:S03]  /*24d0*/  IMAD.WIDE.U32 R6, R7, 0x8, R2 ;  /* 0x0000000807067825 */ /* 0x001fc600078e0002 */
[----:B------:R-:W0:Y:S04]  /*24e0*/  LDS R13, [R11+0x600] ;  /* 0x000600000b0d7984 */ /* 0x000e280000000800 */
[----:B--2---:R2:W3:Y:S04]  /*24f0*/  LDS R17, [R11+0xa00] ;  /* 0x000a00000b117984 */ /* 0x0044e80000000800 */
[----:B------:R2:W4:Y:S04]  /*2500*/  LDS R18, [R11+0xe00] ;  /* 0x000e00000b127984 */ /* 0x0005280000000800 */
[----:B------:R2:W2:Y:S04]  /*2510*/  LDS R19, [R11+0x1200] ;  /* 0x001200000b137984 */ /* 0x0004a80000000800 */
[----:B------:R0:W2:Y:S04]  /*2520*/  LDS R16, [R11+0x1600] ;  /* 0x001600000b107984 */ /* 0x0000a80000000800 */
[----:B------:R0:W2:Y:S04]  /*2530*/  LDS R12, [R11+0x1a00] ;  /* 0x001a00000b0c7984 */ /* 0x0000a80000000800 */
[----:B------:R0:W2:Y:S01]  /*2540*/  LDS R10, [R11+0x1e00] ;  /* 0x001e00000b0a7984 */ /* 0x0000a20000000800 */
[----:B-1----:R-:W-:-:S02]  /*2550*/  ISETP.NE.AND P0, PT, R14, RZ, PT ;  /* 0x000000ff0e00720c */ /* 0x002fc40003f05270 */
[----:B0-----:R-:W-:-:S11]  /*2560*/  ISETP.NE.AND P1, PT, R13, RZ, PT ;  /* 0x000000ff0d00720c */ /* 0x001fd60003f25270 */
[----:B---34-:R-:W-:Y:S05]  /*2570*/  @!P0 BRA `(.L_x_1311) ;  /* 0x0000000000088947 */ /* 0x018fea0003800000 */
[----:B------:R-:W-:-:S05]  /*2580*/  HFMA2 R15, -RZ, RZ, 0, 0 ;  /* 0x00000000ff0f7431 */ /* 0x000fca00000001ff */
[----:B------:R0:W-:Y:S02]  /*2590*/  REDG.E.ADD.64.STRONG.GPU desc[UR20][R6.64+0x400], R14 ;  /* 0x0004000e0600798e */ /* 0x0001e4000c12e514 */
.L_x_1311:
[----:B------:R-:W-:Y:S05]  /*25a0*/  BSYNC.RECONVERGENT B1 ;  /* 0x0000000000017941 */ /* 0x000fea0003800200 */
.L_x_1310:
[----:B------:R-:W-:Y:S04]  /*25b0*/  BSSY.RECONVERGENT B1, `(.L_x_1312) ;  /* 0x0000005000017945 */ /* 0x000fe80003800200 */
[----:B------:R-:W-:Y:S05]  /*25c0*/  @!P1 BRA `(.L_x_1313) ;  /* 0x00000000000c9947 */ /* 0x000fea0003800000 */
[----:B0-----:R-:W-:Y:S02]  /*25d0*/  IMAD.MOV.U32 R14, RZ, RZ, R13 ;  /* 0x000000ffff0e7224 */ /* 0x001fe400078e000d */
[----:B------:R-:W-:-:S05]  /*25e0*/  IMAD.MOV.U32 R15, RZ, RZ, RZ ;  /* 0x000000ffff0f7224 */ /* 0x000fca00078e00ff */
[----:B------:R1:W-:Y:S02]  /*25f0*/  REDG.E.ADD.64.STRONG.GPU desc[UR20][R6.64+0xc00], R14 ;  /* 0x000c000e0600798e */ /* 0x0003e4000c12e514 */
.L_x_1313:
[----:B------:R-:W-:Y:S05]  /*2600*/  BSYNC.RECONVERGENT B1 ;  /* 0x0000000000017941 */ /* 0x000fea0003800200 */
.L_x_1312:
[----:B------:R-:W-:Y:S01]  /*2610*/  ISETP.NE.AND P6, PT, R17, RZ, PT ;  /* 0x000000ff1100720c */ /* 0x000fe20003fc5270 */
[----:B------:R-:W-:Y:S01]  /*2620*/  BSSY.RECONVERGENT B1, `(.L_x_1314) ;  /* 0x000000b000017945 */ /* 0x000fe20003800200 */
[----:B------:R-:W-:Y:S02]  /*2630*/  ISETP.NE.AND P0, PT, R9, UR27, PT ;  /* 0x0000001b09007c0c */ /* 0x000fe4000bf05270 */
[----:B------:R-:W-:Y:S02]  /*2640*/  ISETP.NE.AND P1, PT, R18, RZ, PT ;  /* 0x000000ff1200720c */ /* 0x000fe40003f25270 */
[----:B--2---:R-:W-:Y:S02]  /*2650*/  ISETP.NE.AND P2, PT, R19, RZ, PT ;  /* 0x000000ff1300720c */ /* 0x004fe40003f45270 */
[----:B------:R-:W-:Y:S02]  /*2660*/  ISETP.NE.AND P3, PT, R16, RZ, PT ;  /* 0x000000ff1000720c */ /* 0x000fe40003f65270 */
[----:B------:R-:W-:-:S02]  /*2670*/  ISETP.NE.AND P4, PT, R12, RZ, PT ;  /* 0x000000ff0c00720c */ /* 0x000fc40003f85270 */
[----:B------:R-:W-:Y:S01]  /*2680*/  ISETP.NE.AND P5, PT, R10, RZ, PT ;  /* 0x000000ff0a00720c */ /* 0x000fe20003fa5270 */
[----:B------:R-:W-:-:S12]  /*2690*/  @!P6 BRA `(.L_x_1315) ;  /* 0x00000000000ce947 */ /* 0x000fd80003800000 */
[----:B01----:R-:W-:Y:S02]  /*26a0*/  IMAD.MOV.U32 R14, RZ, RZ, R17 ;  /* 0x000000ffff0e7224 */ /* 0x003fe400078e0011 */
[----:B------:R-:W-:-:S05]  /*26b0*/  IMAD.MOV.U32 R15, RZ, RZ, RZ ;  /* 0x000000ffff0f7224 */ /* 0x000fca00078e00ff */
[----:B------:R2:W-:Y:S02]  /*26c0*/  REDG.E.ADD.64.STRONG.GPU desc[UR20][R6.64+0x1400], R14 ;  /* 0x0014000e0600798e */ /* 0x0005e4000c12e514 */
.L_x_1315:
[----:B------:R-:W-:Y:S05]  /*26d0*/  BSYNC.RECONVERGENT B1 ;  /* 0x0000000000017941 */ /* 0x000fea0003800200 */
.L_x_1314:
[----:B------:R-:W-:Y:S04]  /*26e0*/  BSSY.RECONVERGENT B1, `(.L_x_1316) ;  /* 0x0000005000017945 */ /* 0x000fe80003800200 */
[----:B------:R-:W-:Y:S05]  /*26f0*/  @!P1 BRA `(.L_x_1317) ;  /* 0x00000000000c9947 */ /* 0x000fea0003800000 */
[----:B012---:R-:W-:Y:S02]  /*2700*/  IMAD.MOV.U32 R14, RZ, RZ, R18 ;  /* 0x000000ffff0e7224 */ /* 0x007fe400078e0012 */
[----:B------:R-:W-:-:S05]  /*2710*/  IMAD.MOV.U32 R15, RZ, RZ, RZ ;  /* 0x000000ffff0f7224 */ /* 0x000fca00078e00ff */
[----:B------:R3:W-:Y:S02]  /*2720*/  REDG.E.ADD.64.STRONG.GPU desc[UR20][R6.64+0x1c00], R14 ;  /* 0x001c000e0600798e */ /* 0x0007e4000c12e514 */
.L_x_1317:
[----:B------:R-:W-:Y:S05]  /*2730*/  BSYNC.RECONVERGENT B1 ;  /* 0x0000000000017941 */ /* 0x000fea0003800200 */
.L_x_1316:
[----:B------:R-:W-:Y:S04]  /*2740*/  BSSY.RECONVERGENT B1, `(.L_x_1318) ;  /* 0x0000005000017945 */ /* 0x000fe80003800200 */
[----:B------:R-:W-:Y:S05]  /*2750*/  @!P2 BRA `(.L_x_1319) ;  /* 0x00000000000ca947 */ /* 0x000fea0003800000 */
[----:B0123--:R-:W-:Y:S01]  /*2760*/  MOV R14, R19 ;  /* 0x00000013000e7202 */ /* 0x00ffe20000000f00 */
[----:B------:R-:W-:-:S05]  /*2770*/  IMAD.MOV.U32 R15, RZ, RZ, RZ ;  /* 0x000000ffff0f7224 */ /* 0x000fca00078e00ff */
[----:B------:R4:W-:Y:S02]  /*2780*/  REDG.E.ADD.64.STRONG.GPU desc[UR20][R6.64+0x2400], R14 ;  /* 0x0024000e0600798e */ /* 0x0009e4000c12e514 */
.L_x_1319:
[----:B------:R-:W-:Y:S05]  /*2790*/  BSYNC.RECONVERGENT B1 ;  /* 0x0000000000017941 */ /* 0x000fea0003800200 */
.L_x_1318:
[----:B------:R-:W-:Y:S04]  /*27a0*/  BSSY.RECONVERGENT B1, `(.L_x_1320) ;  /* 0x0000004000017945 */ /* 0x000fe80003800200 */
[----:B------:R-:W-:Y:S05]  /*27b0*/  @!P3 BRA `(.L_x_1321) ;  /* 0x000000000008b947 */ /* 0x000fea0003800000 */
[----:B------:R-:W-:-:S05]  /*27c0*/  IMAD.MOV.U32 R17, RZ, RZ, RZ ;  /* 0x000000ffff117224 */ /* 0x000fca00078e00ff */
[----:B------:R0:W-:Y:S02]  /*27d0*/  REDG.E.ADD.64.STRONG.GPU desc[UR20][R6.64+0x2c00], R16 ;  /* 0x002c00100600798e */ /* 0x0001e4000c12e514 */
.L_x_1321:
[----:B------:R-:W-:Y:S05]  /*27e0*/  BSYNC.RECONVERGENT B1 ;  /* 0x0000000000017941 */ /* 0x000fea0003800200 */
.L_x_1320:
[----:B------:R-:W-:Y:S04]  /*27f0*/  BSSY.RECONVERGENT B1, `(.L_x_1322) ;  /* 0x0000004000017945 */ /* 0x000fe80003800200 */
[----:B------:R-:W-:Y:S05]  /*2800*/  @!P4 BRA `(.L_x_1323) ;  /* 0x000000000008c947 */ /* 0x000fea0003800000 */
[----:B------:R-:W-:-:S05]  /*2810*/  IMAD.MOV.U32 R13, RZ, RZ, RZ ;  /* 0x000000ffff0d7224 */ /* 0x000fca00078e00ff */
[----:B------:R0:W-:Y:S02]  /*2820*/  REDG.E.ADD.64.STRONG.GPU desc[UR20][R6.64+0x3400], R12 ;  /* 0x0034000c0600798e */ /* 0x0001e4000c12e514 */
.L_x_1323:
[----:B------:R-:W-:Y:S05]  /*2830*/  BSYNC.RECONVERGENT B1 ;  /* 0x0000000000017941 */ /* 0x000fea0003800200 */
.L_x_1322:
[----:B------:R-:W-:Y:S04]  /*2840*/  BSSY.RECONVERGENT B1, `(.L_x_1324) ;  /* 0x0000004000017945 */ /* 0x000fe80003800200 */
[----:B------:R-:W-:Y:S05]  /*2850*/  @!P5 BRA `(.L_x_1325) ;  /* 0x000000000008d947 */ /* 0x000fea0003800000 */
[----:B------:R-:W-:-:S05]  /*2860*/  IMAD.MOV.U32 R11, RZ, RZ, RZ ;  /* 0x000000ffff0b7224 */ /* 0x000fca00078e00ff */
[----:B------:R0:W-:Y:S02]  /*2870*/  REDG.E.ADD.64.STRONG.GPU desc[UR20][R6.64+0x3c00], R10 ;  /* 0x003c000a0600798e */ /* 0x0001e4000c12e514 */
.L_x_1325:
[----:B------:R-:W-:Y:S05]  /*2880*/  BSYNC.RECONVERGENT B1 ;  /* 0x0000000000017941 */ /* 0x000fea0003800200 */
.L_x_1324:
[----:B------:R-:W-:Y:S05]  /*2890*/  @P0 BRA `(.L_x_1326) ;  /* 0xfffffff800f80947 */ /* 0x000fea000383ffff */
[----:B------:R-:W-:-:S07]  /*28a0*/  IMAD.U32 R3, RZ, RZ, UR27 ;  /* 0x0000001bff037e24 */ /* 0x000fce000f8e00ff */
.L_x_1309:
[----:B------:R-:W-:-:S09]  /*28b0*/  UISETP.NE.AND UP0, UPT, UR24, URZ, UPT ;  /* 0x000000ff1800728c */ /* 0x000fd2000bf05270 */
[----:B------:R-:W-:Y:S05]  /*28c0*/  BRA.U !UP0, `(.L_x_1274) ;  /* 0x0000000508687547 */ /* 0x000fea000b800000 */
[----:B------:R-:W-:-:S13]  /*28d0*/  ISETP.GE.U32.AND P0, PT, R8, 0x3, PT ;  /* 0x000000030800780c */ /* 0x000fda0003f06070 */
[----:B------:R-:W-:Y:S05]  /*28e0*/  @!P0 BRA `(.L_x_1327) ;  /* 0x0000000000bc8947 */ /* 0x000fea0003800000 */
[----:B01234-:R-:W-:Y:S01]  /*28f0*/  IMAD R7, R3, 0x400, R0 ;  /* 0x0000040003077824 */ /* 0x01ffe200078e0200 */
[----:B------:R-:W-:Y:S04]  /*2900*/  BSSY.RECONVERGENT B1, `(.L_x_1328) ;  /* 0x000000f000017945 */ /* 0x000fe80003800200 */
[----:B------:R-:W0:Y:S04]  /*2910*/  LDS R10, [R7+0x200] ;  /* 0x00020000070a7984 */ /* 0x000e280000000800 */
[----:B------:R-:W1:Y:S04]  /*2920*/  LDS R12, [R7+0x600] ;  /* 0x00060000070c7984 */ /* 0x000e680000000800 */
[----:B------:R-:W2:Y:S04]  /*2930*/  LDS R6, [R7+0xa00] ;  /* 0x000a000007067984 */ /* 0x000ea80000000800 */
[----:B------:R-:W3:Y:S01]  /*2940*/  LDS R2, [R7+0xe00] ;  /* 0x000e000007027984 */ /* 0x000ee20000000800 */
[----:B0-----:R-:W-:-:S02]  /*2950*/  ISETP.NE.AND P0, PT, R10, RZ, PT ;  /* 0x000000ff0a00720c */ /* 0x001fc40003f05270 */
[----:B-1----:R-:W-:Y:S02]  /*2960*/  ISETP.NE.AND P1, PT, R12, RZ, PT ;  /* 0x000000ff0c00720c */ /* 0x002fe40003f25270 */
[----:B--2---:R-:W-:Y:S02]  /*2970*/  ISETP.NE.AND P2, PT, R6, RZ, PT ;  /* 0x000000ff0600720c */ /* 0x004fe40003f45270 */
[----:B---3--:R-:W-:-:S07]  /*2980*/  ISETP.NE.AND P3, PT, R2, RZ, PT ;  /* 0x000000ff0200720c */ /* 0x008fce0003f65270 */
[----:B------:R-:W-:Y:S06]  /*2990*/  @!P0 BRA `(.L_x_1329) ;  /* 0x0000000000148947 */ /* 0x000fec0003800000 */
[----:B------:R-:W0:Y:S01]  /*29a0*/  LDC.64 R8, c[0x0][0x380] ;  /* 0x0000e000ff087b82 */ /* 0x000e220000000a00 */
[----:B------:R-:W-:Y:S01]  /*29b0*/  LEA R7, R3, R4, 0x8 ;  /* 0x0000000403077211 */ /* 0x000fe200078e40ff */
[----:B------:R-:W-:-:S04]  /*29c0*/  IMAD.MOV.U32 R11, RZ, RZ, RZ ;  /* 0x000000ffff0b7224 */ /* 0x000fc800078e00ff */
[----:B0-----:R-:W-:-:S05]  /*29d0*/  IMAD.WIDE.U32 R8, R7, 0x8, R8 ;  /* 0x0000000807087825 */ /* 0x001fca00078e0008 */
[----:B------:R0:W-:Y:S02]  /*29e0*/  REDG.E.ADD.64.STRONG.GPU desc[UR20][R8.64+0x400], R10 ;  /* 0x0004000a0800798e */ /* 0x0001e4000c12e514 */
.L_x_1329:
[----:B------:R-:W-:Y:S05]  /*29f0*/  BSYNC.RECONVERGENT B1 ;  /* 0x0000000000017941 */ /* 0x000fea0003800200 */
.L_x_1328:
[----:B------:R-:W-:Y:S04]  /*2a00*/  BSSY.RECONVERGENT B1, `(.L_x_1330) ;  /* 0x0000009000017945 */ /* 0x000fe80003800200 */
[----:B------:R-:W-:Y:S05]  /*2a10*/  @!P1 BRA `(.L_x_1331) ;  /* 0x00000000001c9947 */ /* 0x000fea0003800000 */
[----:B0-----:R-:W0:Y:S01]  /*2a20*/  LDC.64 R8, c[0x0][0x380] ;  /* 0x0000e000ff087b82 */ /* 0x001e220000000a00 */
[----:B------:R-:W-:Y:S02]  /*2a30*/  IMAD R7, R3, 0x100, R4 ;  /* 0x0000010003077824 */ /* 0x000fe400078e0204 */
[----:B------:R-:W-:Y:S02]  /*2a40*/  IMAD.MOV.U32 R10, RZ, RZ, R12 ;  /* 0x000000ffff0a7224 */ /* 0x000fe400078e000c */
[----:B------:R-:W-:Y:S02]  /*2a50*/  VIADD R7, R7, 0x100 ;  /* 0x0000010007077836 */ /* 0x000fe40000000000 */
[----:B------:R-:W-:Y:S02]  /*2a60*/  IMAD.MOV.U32 R11, RZ, RZ, RZ ;  /* 0x000000ffff0b7224 */ /* 0x000fe400078e00ff */
[----:B0-----:R-:W-:-:S05]  /*2a70*/  IMAD.WIDE.U32 R8, R7, 0x8, R8 ;  /* 0x0000000807087825 */ /* 0x001fca00078e0008 */
[----:B------:R1:W-:Y:S02]  /*2a80*/  REDG.E.ADD.64.STRONG.GPU desc[UR20][R8.64+0x400], R10 ;  /* 0x0004000a0800798e */ /* 0x0003e4000c12e514 */
.L_x_1331:
[----:B------:R-:W-:Y:S05]  /*2a90*/  BSYNC.RECONVERGENT B1 ;  /* 0x0000000000017941 */ /* 0x000fea0003800200 */
.L_x_1330:
[----:B------:R-:W-:Y:S04]  /*2aa0*/  BSSY.RECONVERGENT B1, `(.L_x_1332) ;  /* 0x0000008000017945 */ /* 0x000fe80003800200 */
[----:B------:R-:W-:Y:S05]  /*2ab0*/  @!P2 BRA `(.L_x_1333) ;  /* 0x000000000018a947 */ /* 0x000fea0003800000 */
[----:B01----:R-:W0:Y:S01]  /*2ac0*/  LDC.64 R8, c[0x0][0x380] ;  /* 0x0000e000ff087b82 */ /* 0x003e220000000a00 */
[----:B------:R-:W-:-:S05]  /*2ad0*/  IMAD R7, R3, 0x100, R4 ;  /* 0x0000010003077824 */ /* 0x000fca00078e0204 */
[----:B------:R-:W-:-:S05]  /*2ae0*/  IADD3 R7, PT, PT, R7, 0x200, RZ ;  /* 0x0000020007077810 */ /* 0x000fca0007ffe0ff */
[----:B0-----:R-:W-:-:S04]  /*2af0*/  IMAD.WIDE.U32 R8, R7, 0x8, R8 ;  /* 0x0000000807087825 */ /* 0x001fc800078e0008 */
[----:B------:R-:W-:-:S05]  /*2b00*/  IMAD.MOV.U32 R7, RZ, RZ, RZ ;  /* 0x000000ffff077224 */ /* 0x000fca00078e00ff */
[----:B------:R2:W-:Y:S02]  /*2b10*/  REDG.E.ADD.64.STRONG.GPU desc[UR20][R8.64+0x400], R6 ;  /* 0x000400060800798e */ /* 0x0005e4000c12e514 */
.L_x_1333:
[----:B------:R-:W-:Y:S05]  /*2b20*/  BSYNC.RECONVERGENT B1 ;  /* 0x0000000000017941 */ /* 0x000fea0003800200 */
.L_x_1332:
[----:B------:R-:W-:Y:S04]  /*2b30*/  BSSY.RECONVERGENT B1, `(.L_x_1334) ;  /* 0x0000009000017945 */ /* 0x000fe80003800200 */
[----:B------:R-:W-:Y:S05]  /*2b40*/  @!P3 BRA `(.L_x_1335) ;  /* 0x00000000001cb947 */ /* 0x000fea0003800000 */
[----:B--2---:R-:W2:Y:S01]  /*2b50*/  LDC.64 R6, c[0x0][0x380] ;  /* 0x0000e000ff067b82 */ /* 0x004ea20000000a00 */
[----:B01----:R-:W-:Y:S02]  /*2b60*/  IMAD R9, R3, 0x100, R4 ;  /* 0x0000010003097824 */ /* 0x003fe400078e0204 */
[----:B------:R-:W-:Y:S02]  /*2b70*/  IMAD.MOV.U32 R8, RZ, RZ, R2 ;  /* 0x000000ffff087224 */ /* 0x000fe400078e0002 */
[----:B------:R-:W-:-:S04]  /*2b80*/  VIADD R9, R9, 0x300 ;  /* 0x0000030009097836 */ /* 0x000fc80000000000 */
[----:B--2---:R-:W-:-:S04]  /*2b90*/  IMAD.WIDE.U32 R6, R9, 0x8, R6 ;  /* 0x0000000809067825 */ /* 0x004fc800078e0006 */
[----:B------:R-:W-:-:S05]  /*2ba0*/  IMAD.MOV.U32 R9, RZ, RZ, RZ ;  /* 0x000000ffff097224 */ /* 0x000fca00078e00ff */
[----:B------:R3:W-:Y:S02]  /*2bb0*/  REDG.E.ADD.64.STRONG.GPU desc[UR20][R6.64+0x400], R8 ;  /* 0x000400080600798e */ /* 0x0007e4000c12e514 */
.L_x_1335:
[----:B------:R-:W-:Y:S05]  /*2bc0*/  BSYNC.RECONVERGENT B1 ;  /* 0x0000000000017941 */ /* 0x000fea0003800200 */
.L_x_1334:
[----:B------:R-:W-:-:S07]  /*2bd0*/  VIADD R3, R3, 0x4 ;  /* 0x0000000403037836 */ /* 0x000fce0000000000 */
.L_x_1327:
[----:B------:R-:W-:-:S09]  /*2be0*/  UISETP.NE.AND UP0, UPT, UR25, URZ, UPT ;  /* 0x000000ff1900728c */ /* 0x000fd2000bf05270 */
[----:B------:R-:W-:Y:S05]  /*2bf0*/  BRA.U !UP0, `(.L_x_1274) ;  /* 0x00000001089c7547 */ /* 0x000fea000b800000 */
[----:B------:R-:W-:-:S13]  /*2c00*/  ISETP.NE.AND P0, PT, R5, RZ, PT ;  /* 0x000000ff0500720c */ /* 0x000fda0003f05270 */
[----:B------:R-:W-:Y:S05]  /*2c10*/  @!P0 BRA `(.L_x_1336) ;  /* 0x0000000000648947 */ /* 0x000fea0003800000 */
[----:B01234-:R-:W-:Y:S01]  /*2c20*/  LEA R6, R3, R0, 0xa ;  /* 0x0000000003067211 */ /* 0x01ffe200078e50ff */
[----:B------:R-:W-:Y:S04]  /*2c30*/  BSSY.RECONVERGENT B1, `(.L_x_1337) ;  /* 0x000000c000017945 */ /* 0x000fe80003800200 */
[----:B------:R-:W0:Y:S04]  /*2c40*/  LDS R2, [R6+0x200] ;  /* 0x0002000006027984 */ /* 0x000e280000000800 */
[----:B------:R-:W1:Y:S01]  /*2c50*/  LDS R5, [R6+0x600] ;  /* 0x0006000006057984 */ /* 0x000e620000000800 */
[----:B0-----:R-:W-:-:S02]  /*2c60*/  ISETP.NE.AND P0, PT, R2, RZ, PT ;  /* 0x000000ff0200720c */ /* 0x001fc40003f05270 */
[----:B-1----:R-:W-:-:S11]  /*2c70*/  ISETP.NE.AND P1, PT, R5, RZ, PT ;  /* 0x000000ff0500720c */ /* 0x002fd60003f25270 */
[----:B------:R-:W-:Y:S05]  /*2c80*/  @!P0 BRA `(.L_x_1338) ;  /* 0x0000000000188947 */ /* 0x000fea0003800000 */
[----:B------:R-:W0:Y:S01]  /*2c90*/  LDC.64 R6, c[0x0][0x380] ;  /* 0x0000e000ff067b82 */ /* 0x000e220000000a00 */
[----:B------:R-:W-:-:S04]  /*2ca0*/  IMAD R9, R3, 0x100, R4 ;  /* 0x0000010003097824 */ /* 0x000fc800078e0204 */
[----:B0-----:R-:W-:-:S04]  /*2cb0*/  IMAD.WIDE.U32 R8, R9, 0x8, R6 ;  /* 0x0000000809087825 */ /* 0x001fc800078e0006 */
[----:B------:R-:W-:Y:S02]  /*2cc0*/  IMAD.MOV.U32 R6, RZ, RZ, R2 ;  /* 0x000000ffff067224 */ /* 0x000fe400078e0002 */
[----:B------:R-:W-:-:S05]  /*2cd0*/  IMAD.MOV.U32 R7, RZ, RZ, RZ ;  /* 0x000000ffff077224 */ /* 0x000fca00078e00ff */
[----:B------:R0:W-:Y:S02]  /*2ce0*/  REDG.E.ADD.64.STRONG.GPU desc[UR20][R8.64+0x400], R6 ;  /* 0x000400060800798e */ /* 0x0001e4000c12e514 */
.L_x_1338:
[----:B------:R-:W-:Y:S05]  /*2cf0*/  BSYNC.RECONVERGENT B1 ;  /* 0x0000000000017941 */ /* 0x000fea0003800200 */
.L_x_1337:
[----:B------:R-:W-:Y:S04]  /*2d00*/  BSSY.RECONVERGENT B1, `(.L_x_1339) ;  /* 0x0000009000017945 */ /* 0x000fe80003800200 */
[----:B------:R-:W-:Y:S05]  /*2d10*/  @!P1 BRA `(.L_x_1340) ;  /* 0x00000000001c9947 */ /* 0x000fea0003800000 */
[----:B0-----:R-:W0:Y:S01]  /*2d20*/  LDC.64 R6, c[0x0][0x380] ;  /* 0x0000e000ff067b82 */ /* 0x001e220000000a00 */
[----:B------:R-:W-:-:S04]  /*2d30*/  IMAD R2, R3, 0x100, R4 ;  /* 0x0000010003027824 */ /* 0x000fc800078e0204 */
[----:B------:R-:W-:-:S04]  /*2d40*/  VIADD R9, R2, 0x100 ;  /* 0x0000010002097836 */ /* 0x000fc80000000000 */
[----:B0-----:R-:W-:-:S04]  /*2d50*/  IMAD.WIDE.U32 R8, R9, 0x8, R6 ;  /* 0x0000000809087825 */ /* 0x001fc800078e0006 */
[----:B------:R-:W-:Y:S02]  /*2d60*/  HFMA2 R7, -RZ, RZ, 0, 0 ;  /* 0x00000000ff077431 */ /* 0x000fe400000001ff */
[----:B------:R-:W-:-:S05]  /*2d70*/  IMAD.MOV.U32 R6, RZ, RZ, R5 ;  /* 0x000000ffff067224 */ /* 0x000fca00078e0005 */
[----:B------:R1:W-:Y:S02]  /*2d80*/  REDG.E.ADD.64.STRONG.GPU desc[UR20][R8.64+0x400], R6 ;  /* 0x000400060800798e */ /* 0x0003e4000c12e514 */
.L_x_1340:
[----:B------:R-:W-:Y:S05]  /*2d90*/  BSYNC.RECONVERGENT B1 ;  /* 0x0000000000017941 */ /* 0x000fea0003800200 */
.L_x_1339:
[----:B------:R-:W-:-:S07]  /*2da0*/  VIADD R3, R3, 0x2 ;  /* 0x0000000203037836 */ /* 0x000fce0000000000 */
.L_x_1336:
[----:B------:R-:W-:-:S09]  /*2db0*/  UISETP.NE.AND UP0, UPT, UR9, URZ, UPT ;  /* 0x000000ff0900728c */ /* 0x000fd2000bf05270 */
[----:B------:R-:W-:Y:S05]  /*2dc0*/  BRA.U !UP0, `(.L_x_1274) ;  /* 0x0000000108287547 */ /* 0x000fea000b800000 */
[----:B------:R-:W-:-:S05]  /*2dd0*/  IMAD R2, R3, 0x400, R0 ;  /* 0x0000040003027824 */ /* 0x000fca00078e0200 */
[----:B------:R-:W5:Y:S02]  /*2de0*/  LDS R5, [R2+0x200] ;  /* 0x0002000002057984 */ /* 0x000f640000000800 */
[----:B-----5:R-:W-:-:S13]  /*2df0*/  ISETP.NE.AND P0, PT, R5, RZ, PT ;  /* 0x000000ff0500720c */ /* 0x020fda0003f05270 */
[----:B------:R-:W-:Y:S05]  /*2e00*/  @!P0 BRA `(.L_x_1274) ;  /* 0x0000000000188947 */ /* 0x000fea0003800000 */
[----:B01234-:R-:W0:Y:S01]  /*2e10*/  LDC.64 R6, c[0x0][0x380] ;  /* 0x0000e000ff067b82 */ /* 0x01fe220000000a00 */
[----:B------:R-:W-:-:S04]  /*2e20*/  IMAD R3, R3, 0x100, R4 ;  /* 0x0000010003037824 */ /* 0x000fc800078e0204 */
[----:B0-----:R-:W-:-:S04]  /*2e30*/  IMAD.WIDE.U32 R2, R3, 0x8, R6 ;  /* 0x0000000803027825 */ /* 0x001fc800078e0006 */
[----:B------:R-:W-:Y:S02]  /*2e40*/  IMAD.MOV.U32 R6, RZ, RZ, R5 ;  /* 0x000000ffff067224 */ /* 0x000fe400078e0005 */
[----:B------:R-:W-:-:S05]  /*2e50*/  IMAD.MOV.U32 R7, RZ, RZ, RZ ;  /* 0x000000ffff077224 */ /* 0x000fca00078e00ff */
[----:B------:R0:W-:Y:S02]  /*2e60*/  REDG.E.ADD.64.STRONG.GPU desc[UR20][R2.64+0x400], R6 ;  /* 0x000400060200798e */ /* 0x0001e4000c12e514 */
.L_x_1274:
[----:B------:R-:W-:Y:S05]  /*2e70*/  BSYNC.RECONVERGENT B0 ;  /* 0x0000000000007941 */ /* 0x000fea0003800200 */
.L_x_1273:
[----:B------:R-:W-:Y:S01]  /*2e80*/  BAR.SYNC.DEFER_BLOCKING 0x0 ;  /* 0x0000000000007b1d */ /* 0x000fe20000010000 */
[----:B------:R-:W-:-:S04]  /*2e90*/  UIADD3 UR6, UP0, UPT, UR6, 0x1, URZ ;  /* 0x0000000106067890 */ /* 0x000fc8000ff1e0ff */
[----:B------:R-:W-:Y:S02]  /*2ea0*/  UIADD3.X UR7, UPT, UPT, URZ, UR7, URZ, UP0, !UPT ;  /* 0x00000007ff077290 */ /* 0x000fe400087fe4ff */
[----:B------:R-:W-:-:S04]  /*2eb0*/  UISETP.NE.U32.AND UP0, UPT, UR6, UR11, UPT ;  /* 0x0000000b0600728c */ /* 0x000fc8000bf05070 */
[----:B------:R-:W-:-:S09]  /*2ec0*/  UISETP.NE.AND.EX UP0, UPT, UR7, UR12, UPT, UP0 ;  /* 0x0000000c0700728c */ /* 0x000fd2000bf05300 */
[----:B------:R-:W-:Y:S05]  /*2ed0*/  BRA.U UP0, `(.L_x_1341) ;  /* 0xffffffd100f07547 */ /* 0x000fea000b83ffff */
[----:B------:R-:W-:Y:S05]  /*2ee0*/  EXIT ;  /* 0x000000000000794d */ /* 0x000fea0003800000 */
.L_x_1342:
        /* <DEDUP_REMOVED lines=9> */
.L_x_1605:


//--------------------- .text._ZN3cub18CUB_300001_SM_10006detail10radix_sort31DeviceRadixSortSingleTileKernelINS1_5radix10policy_hubIiiyE10Policy1000ELNS0_9SortOrderE0EiiyNS1_21identity_decomposer_tEEEvPKT1_PSA_PKT2_PSE_T3_iiT4_ --------------------------
	.section	.text._ZN3cub18CUB_300001_SM_10006detail10radix_sort31DeviceRadixSortSingleTileKernelINS1_5radix10policy_hubIiiyE10Policy1000ELNS0_9SortOrderE0EiiyNS1_21identity_decomposer_tEEEvPKT1_PSA_PKT2_PSE_T3_iiT4_,"ax",@progbits
	.align	128
        .global         _ZN3cub18CUB_300001_SM_10006detail10radix_sort31DeviceRadixSortSingleTileKernelINS1_5radix10policy_hubIiiyE10Policy1000ELNS0_9SortOrderE0EiiyNS1_21identity_decomposer_tEEEvPKT1_PSA_PKT2_PSE_T3_iiT4_
        .type           _ZN3cub18CUB_300001_SM_10006detail10radix_sort31DeviceRadixSortSingleTileKernelINS1_5radix10policy_hubIiiyE10Policy1000ELNS0_9SortOrderE0EiiyNS1_21identity_decomposer_tEEEvPKT1_PSA_PKT2_PSE_T3_iiT4_,@function
        .size           _ZN3cub18CUB_300001_SM_10006detail10radix_sort31DeviceRadixSortSingleTileKernelINS1_5radix10policy_hubIiiyE10Policy1000ELNS0_9SortOrderE0EiiyNS1_21identity_decomposer_tEEEvPKT1_PSA_PKT2_PSE_T3_iiT4_,(.L_x_1606 - _ZN3cub18CUB_300001_SM_10006detail10radix_sort31DeviceRadixSortSingleTileKernelINS1_5radix10policy_hubIiiyE10Policy1000ELNS0_9SortOrderE0EiiyNS1_21identity_decomposer_tEEEvPKT1_PSA_PKT2_PSE_T3_iiT4_)
        .other          _ZN3cub18CUB_300001_SM_10006detail10radix_sort31DeviceRadixSortSingleTileKernelINS1_5radix10policy_hubIiiyE10Policy1000ELNS0_9SortOrderE0EiiyNS1_21identity_decomposer_tEEEvPKT1_PSA_PKT2_PSE_T3_iiT4_,@"STO_CUDA_ENTRY STV_DEFAULT"
_ZN3cub18CUB_300001_SM_10006detail10radix_sort31DeviceRadixSortSingleTileKernelINS1_5radix10policy_hubIiiyE10Policy1000ELNS0_9SortOrderE0EiiyNS1_21identity_decomposer_tEEEvPKT1_PSA_PKT2_PSE_T3_iiT4_:
.text._ZN3cub18CUB_300001_SM_10006detail10radix_sort31DeviceRadixSortSingleTileKernelINS1_5radix10policy_hubIiiyE10Policy1000ELNS0_9SortOrderE0EiiyNS1_21identity_decomposer_tEEEvPKT1_PSA_PKT2_PSE_T3_iiT4_:
[----:B------:R-:W-:Y:S01]  /*0000*/  LDC R1, c[0x0][0x37c] ;  /* 0x0000df00ff017b82 */ /* 0x000fe20000000800 */
[----:B------:R-:W0:Y:S01]  /*0010*/  S2R R0, SR_TID.X ;  /* 0x0000000000007919 */ /* 0x000e220000002100 */
[----:B------:R-:W1:Y:S06]  /*0020*/  LDCU UR4, c[0x0][0x3a0] ;  /* 0x00007400ff0477ac */ /* 0x000e6c0008000800 */
[----:B------:R-:W2:Y:S01]  /*0030*/  LDC.64 R6, c[0x0][0x380] ;  /* 0x0000e000ff067b82 */ /* 0x000ea20000000a00 */
[----:B------:R-:W3:Y:S01]  /*0040*/  LDCU.64 UR8, c[0x0][0x358] ;  /* 0x00006b00ff0877ac */ /* 0x000ee20008000a00 */
[----:B------:R-:W4:Y:S01]  /*0050*/  LDCU UR10, c[0x0][0x3ac] ;  /* 0x00007580ff0a77ac */ /* 0x000f220008000800 */
[----:B0-----:R-:W-:-:S04]  /*0060*/  IMAD R9, R0, 0x13, RZ ;  /* 0x0000001300097824 */ /* 0x001fc800078e02ff */
[C---:B------:R-:W-:Y:S01]  /*0070*/  VIADD R4, R9.reuse, 0x1 ;  /* 0x0000000109047836 */ /* 0x040fe20000000000 */
[C---:B-1----:R-:W-:Y:S01]  /*0080*/  ISETP.GE.AND P6, PT, R9.reuse, UR4, PT ;  /* 0x0000000409007c0c */ /* 0x042fe2000bfc6270 */
[C---:B------:R-:W-:Y:S02]  /*0090*/  VIADD R8, R9.reuse, 0x5 ;  /* 0x0000000509087836 */ /* 0x040fe40000000000 */
[C---:B--2---:R-:W-:Y:S01]  /*00a0*/  IMAD.WIDE.U32 R6, R9.reuse, 0x4, R6 ;  /* 0x0000000409067825 */ /* 0x044fe200078e0006 */
[----:B------:R-:W-:Y:S02]  /*00b0*/  ISETP.GE.AND P5, PT, R4, UR4, PT ;  /* 0x0000000404007c0c */ /* 0x000fe4000bfa6270 */
[----:B------:R-:W-:Y:S01]  /*00c0*/  ISETP.GE.AND P1, PT, R8, UR4, PT ;  /* 0x0000000408007c0c */ /* 0x000fe2000bf26270 */
[C---:B------:R-:W-:Y:S01]  /*00d0*/  VIADD R5, R9.reuse, 0x2 ;  /* 0x0000000209057836 */ /* 0x040fe20000000000 */
[----:B------:R-:W-:Y:S01]  /*00e0*/  P2R R46, PR, RZ, 0x20 ;  /* 0x00000020ff2e7803 */ /* 0x000fe20000000000 */
[C---:B------:R-:W-:Y:S01]  /*00f0*/  VIADD R10, R9.reuse, 0x6 ;  /* 0x00000006090a7836 */ /* 0x040fe20000000000 */
[----:B------:R-:W-:Y:S01]  /*0100*/  P2R R49, PR, RZ, 0x2 ;  /* 0x00000002ff317803 */ /* 0x000fe20000000000 */
[----:B------:R-:W-:Y:S01]  /*0110*/  VIADD R4, R9, 0x3 ;  /* 0x0000000309047836 */ /* 0x000fe20000000000 */
[----:B------:R-:W-:Y:S01]  /*0120*/  ISETP.GE.AND P4, PT, R5, UR4, PT ;  /* 0x0000000405007c0c */ /* 0x000fe2000bf86270 */
[C---:B------:R-:W-:Y:S01]  /*0130*/  VIADD R5, R9.reuse, 0x4 ;  /* 0x0000000409057836 */ /* 0x040fe20000000000 */
[----:B------:R-:W-:Y:S01]  /*0140*/  ISETP.GE.AND P0, PT, R10, UR4, PT ;  /* 0x000000040a007c0c */ /* 0x000fe2000bf06270 */
[----:B------:R-:W-:Y:S01]  /*0150*/  VIADD R29, R9, 0x9 ;  /* 0x00000009091d7836 */ /* 0x000fe20000000000 */
[----:B------:R-:W-:Y:S01]  /*0160*/  ISETP.GE.AND P3, PT, R4, UR4, PT ;  /* 0x0000000404007c0c */ /* 0x000fe2000bf66270 */
[----:B---3--:R-:W2:Y:S01]  /*0170*/  @!P5 LDG.E R8, desc[UR8][R6.64+0x4] ;  /* 0x000004080608d981 */ /* 0x008ea2000c1e1900 */
[----:B------:R-:W-:Y:S01]  /*0180*/  ISETP.GE.AND P2, PT, R5, UR4, PT ;  /* 0x0000000405007c0c */ /* 0x000fe2000bf46270 */
[C---:B------:R-:W-:Y:S01]  /*0190*/  VIADD R4, R9.reuse, 0x7 ;  /* 0x0000000709047836 */ /* 0x040fe20000000000 */
[----:B------:R-:W-:Y:S01]  /*01a0*/  P2R R50, PR, RZ, 0x1 ;  /* 0x00000001ff327803 */ /* 0x000fe20000000000 */
[----:B------:R-:W3:Y:S01]  /*01b0*/  @!P1 LDG.E R35, desc[UR8][R6.64+0x14] ;  /* 0x0000140806239981 */ /* 0x000ee2000c1e1900 */
[C---:B------:R-:W-:Y:S01]  /*01c0*/  VIADD R5, R9.reuse, 0x8 ;  /* 0x0000000809057836 */ /* 0x040fe20000000000 */
[----:B------:R-:W-:Y:S01]  /*01d0*/  P2R R47, PR, RZ, 0x8 ;  /* 0x00000008ff2f7803 */ /* 0x000fe20000000000 */
[C---:B------:R-:W-:Y:S01]  /*01e0*/  VIADD R30, R9.reuse, 0xa ;  /* 0x0000000a091e7836 */ /* 0x040fe20000000000 */
[----:B------:R-:W4:Y:S01]  /*01f0*/  @!P4 LDG.E R10, desc[UR8][R6.64+0x8] ;  /* 0x00000808060ac981 */ /* 0x000f22000c1e1900 */
[C---:B------:R-:W-:Y:S01]  /*0200*/  VIADD R31, R9.reuse, 0xb ;  /* 0x0000000b091f7836 */ /* 0x040fe20000000000 */
[----:B------:R-:W-:Y:S01]  /*0210*/  P2R R48, PR, RZ, 0x4 ;  /* 0x00000004ff307803 */ /* 0x000fe20000000000 */
[C---:B------:R-:W-:Y:S01]  /*0220*/  VIADD R32, R9.reuse, 0xc ;  /* 0x0000000c09207836 */ /* 0x040fe20000000000 */
[----:B------:R-:W3:Y:S01]  /*0230*/  @!P3 LDG.E R11, desc[UR8][R6.64+0xc] ;  /* 0x00000c08060bb981 */ /* 0x000ee2000c1e1900 */
[----:B------:R-:W-:Y:S01]  /*0240*/  VIADD R33, R9, 0x10 ;  /* 0x0000001009217836 */ /* 0x000fe20000000000 */
[----:B------:R-:W-:-:S02]  /*0250*/  P2R R45, PR, RZ, 0x10 ;  /* 0x00000010ff2d7803 */ /* 0x000fc40000000000 */
[----:B------:R-:W3:Y:S04]  /*0260*/  @!P2 LDG.E R34, desc[UR8][R6.64+0x10] ;  /* 0x000010080622a981 */ /* 0x000ee8000c1e1900 */
[----:B------:R-:W3:Y:S01]  /*0270*/  @!P0 LDG.E R36, desc[UR8][R6.64+0x18] ;  /* 0x0000180806248981 */ /* 0x000ee2000c1e1900 */
[----:B------:R-:W-:-:S03]  /*0280*/  ISETP.GE.AND P0, PT, R4, UR4, PT ;  /* 0x0000000404007c0c */ /* 0x000fc6000bf06270 */
[----:B------:R-:W3:Y:S01]  /*0290*/  @!P6 LDG.E R61, desc[UR8][R6.64] ;  /* 0x00000008063de981 */ /* 0x000ee2000c1e1900 */
[----:B------:R-:W-:-:S09]  /*02a0*/  P2R R51, PR, RZ, 0x1 ;  /* 0x00000001ff337803 */ /* 0x000fd20000000000 */
[----:B------:R-:W3:Y:S01]  /*02b0*/  @!P0 LDG.E R37, desc[UR8][R6.64+0x1c] ;  /* 0x00001c0806258981 */ /* 0x000ee2000c1e1900 */
[----:B------:R-:W-:Y:S02]  /*02c0*/  ISETP.GE.AND P0, PT, R5, UR4, PT ;  /* 0x0000000405007c0c */ /* 0x000fe4000bf06270 */
[----:B------:R-:W0:Y:S02]  /*02d0*/  LDC.64 R4, c[0x0][0x390] ;  /* 0x0000e400ff047b82 */ /* 0x000e240000000a00 */
[----:B------:R-:W-:-:S09]  /*02e0*/  P2R R52, PR, RZ, 0x1 ;  /* 0x00000001ff347803 */ /* 0x000fd20000000000 */
[----:B------:R-:W3:Y:S01]  /*02f0*/  @!P0 LDG.E R38, desc[UR8][R6.64+0x20] ;  /* 0x0000200806268981 */ /* 0x000ee2000c1e1900 */
[----:B------:R-:W-:-:S04]  /*0300*/  ISETP.GE.AND P0, PT, R29, UR4, PT ;  /* 0x000000041d007c0c */ /* 0x000fc8000bf06270 */
[----:B------:R-:W-:-:S09]  /*0310*/  P2R R53, PR, RZ, 0x1 ;  /* 0x00000001ff357803 */ /* 0x000fd20000000000 */
[----:B------:R-:W3:Y:S01]  /*0320*/  @!P0 LDG.E R39, desc[UR8][R6.64+0x24] ;  /* 0x0000240806278981 */ /* 0x000ee2000c1e1900 */
[----:B------:R-:W-:Y:S01]  /*0330*/  ISETP.GE.AND P0, PT, R30, UR4, PT ;  /* 0x000000041e007c0c */ /* 0x000fe2000bf06270 */
[----:B------:R-:W-:-:S05]  /*0340*/  VIADD R30, R9, 0xd ;  /* 0x0000000d091e7836 */ /* 0x000fca0000000000 */
[----:B------:R-:W-:Y:S02]  /*0350*/  ISETP.GE.AND P1, PT, R30, UR4, PT ;  /* 0x000000041e007c0c */ /* 0x000fe4000bf26270 */
[----:B------:R-:W-:Y:S02]  /*0360*/  P2R R54, PR, RZ, 0x1 ;  /* 0x00000001ff367803 */ /* 0x000fe40000000000 */
[----:B------:R-:W-:-:S03]  /*0370*/  P2R R58, PR, RZ, 0x2 ;  /* 0x00000002ff3a7803 */ /* 0x000fc60000000000 */
[----:B------:R-:W3:Y:S01]  /*0380*/  @!P0 LDG.E R40, desc[UR8][R6.64+0x28] ;  /* 0x0000280806288981 */ /* 0x000ee2000c1e1900 */
[----:B------:R-:W-:-:S05]  /*0390*/  ISETP.GE.AND P0, PT, R31, UR4, PT ;  /* 0x000000041f007c0c */ /* 0x000fca000bf06270 */
[----:B------:R-:W3:Y:S01]  /*03a0*/  @!P1 LDG.E R62, desc[UR8][R6.64+0x34] ;  /* 0x00003408063e9981 */ /* 0x000ee2000c1e1900 */
[----:B------:R-:W-:-:S04]  /*03b0*/  ISETP.NE.AND P1, PT, R54, RZ, PT ;  /* 0x000000ff3600720c */ /* 0x000fc80003f25270 */
[----:B------:R-:W-:Y:S02]  /*03c0*/  P2R R57, PR, RZ, 0x2 ;  /* 0x00000002ff397803 */ /* 0x000fe40000000000 */
[----:B------:R-:W-:Y:S01]  /*03d0*/  ISETP.NE.AND P1, PT, R53, RZ, PT ;  /* 0x000000ff3500720c */ /* 0x000fe20003f25270 */
[----:B------:R-:W3:Y:S03]  /*03e0*/  @!P0 LDG.E R41, desc[UR8][R6.64+0x2c] ;  /* 0x00002c0806298981 */ /* 0x000ee6000c1e1900 */
[----:B------:R-:W-:Y:S02]  /*03f0*/  P2R R56, PR, RZ, 0x2 ;  /* 0x00000002ff387803 */ /* 0x000fe40000000000 */
[----:B------:R-:W-:Y:S02]  /*0400*/  ISETP.NE.AND P1, PT, R52, RZ, PT ;  /* 0x000000ff3400720c */ /* 0x000fe40003f25270 */
[----:B------:R-:W-:-:S02]  /*0410*/  P2R R60, PR, RZ, 0x1 ;  /* 0x00000001ff3c7803 */ /* 0x000fc40000000000 */
[----:B------:R-:W-:Y:S02]  /*0420*/  P2R R55, PR, RZ, 0x2 ;  /* 0x00000002ff377803 */ /* 0x000fe40000000000 */
[----:B------:R-:W-:Y:S02]  /*0430*/  ISETP.GE.AND P0, PT, R32, UR4, PT ;  /* 0x0000000420007c0c */ /* 0x000fe4000bf06270 */
[----:B------:R-:W-:Y:S01]  /*0440*/  ISETP.NE.AND P1, PT, R51, RZ, PT ;  /* 0x000000ff3300720c */ /* 0x000fe20003f25270 */
[----:B------:R-:W-:-:S03]  /*0450*/  VIADD R32, R9, 0xf ;  /* 0x0000000f09207836 */ /* 0x000fc60000000000 */
[----:B------:R-:W-:Y:S02]  /*0460*/  P2R R54, PR, RZ, 0x2 ;  /* 0x00000002ff367803 */ /* 0x000fe40000000000 */
[----:B------:R-:W-:Y:S02]  /*0470*/  ISETP.NE.AND P1, PT, R50, RZ, PT ;  /* 0x000000ff3200720c */ /* 0x000fe40003f25270 */
[----:B------:R-:W-:Y:S02]  /*0480*/  ISETP.GE.AND P3, PT, R32, UR4, PT ;  /* 0x0000000420007c0c */ /* 0x000fe4000bf66270 */
[----:B------:R-:W-:Y:S01]  /*0490*/  P2R R53, PR, RZ, 0x2 ;  /* 0x00000002ff357803 */ /* 0x000fe20000000000 */
[----:B------:R-:W3:Y:S01]  /*04a0*/  @!P0 LDG.E R42, desc[UR8][R6.64+0x30] ;  /* 0x00003008062a8981 */ /* 0x000ee2000c1e1900 */
[----:B------:R-:W-:Y:S01]  /*04b0*/  ISETP.NE.AND P1, PT, R49, RZ, PT ;  /* 0x000000ff3100720c */ /* 0x000fe20003f25270 */
[----:B------:R-:W-:-:S03]  /*04c0*/  VIADD R31, R9, 0xe ;  /* 0x0000000e091f7836 */ /* 0x000fc60000000000 */
[----:B------:R-:W-:Y:S01]  /*04d0*/  P2R R51, PR, RZ, 0x2 ;  /* 0x00000002ff337803 */ /* 0x000fe20000000000 */
[C---:B------:R-:W-:Y:S01]  /*04e0*/  VIADD R43, R9.reuse, 0x11 ;  /* 0x00000011092b7836 */ /* 0x040fe20000000000 */
[----:B------:R-:W-:Y:S01]  /*04f0*/  ISETP.NE.AND P1, PT, R48, RZ, PT ;  /* 0x000000ff3000720c */ /* 0x000fe20003f25270 */
[----:B------:R-:W-:Y:S01]  /*0500*/  VIADD R44, R9, 0x12 ;  /* 0x00000012092c7836 */ /* 0x000fe20000000000 */
[----:B------:R-:W-:Y:S02]  /*0510*/  ISETP.GE.AND P2, PT, R31, UR4, PT ;  /* 0x000000041f007c0c */ /* 0x000fe4000bf46270 */
[----:B------:R-:W-:Y:S02]  /*0520*/  P2R R49, PR, RZ, 0x2 ;  /* 0x00000002ff317803 */ /* 0x000fe40000000000 */
[----:B------:R-:W-:Y:S02]  /*0530*/  ISETP.NE.AND P1, PT, R47, RZ, PT ;  /* 0x000000ff2f00720c */ /* 0x000fe40003f25270 */
[----:B------:R-:W-:Y:S01]  /*0540*/  ISETP.GE.AND P4, PT, R33, UR4, PT ;  /* 0x0000000421007c0c */ /* 0x000fe2000bf86270 */
[----:B------:R-:W3:Y:S01]  /*0550*/  @!P3 LDG.E R47, desc[UR8][R6.64+0x3c] ;  /* 0x00003c08062fb981 */ /* 0x000ee2000c1e1900 */
[----:B------:R-:W-:-:S02]  /*0560*/  ISETP.GE.AND P5, PT, R43, UR4, PT ;  /* 0x000000042b007c0c */ /* 0x000fc4000bfa6270 */
[----:B------:R-:W-:Y:S02]  /*0570*/  ISETP.GE.AND P6, PT, R44, UR4, PT ;  /* 0x000000042c007c0c */ /* 0x000fe4000bfc6270 */
[----:B------:R-:W-:Y:S02]  /*0580*/  P2R R48, PR, RZ, 0x2 ;  /* 0x00000002ff307803 */ /* 0x000fe40000000000 */
[----:B------:R-:W-:-:S04]  /*0590*/  ISETP.NE.AND P1, PT, R45, RZ, PT ;  /* 0x000000ff2d00720c */ /* 0x000fc80003f25270 */
[----:B------:R-:W-:Y:S01]  /*05a0*/  P2R R45, PR, RZ, 0x2 ;  /* 0x00000002ff2d7803 */ /* 0x000fe20000000000 */
[----:B0-----:R-:W-:Y:S01]  /*05b0*/  IMAD.WIDE.U32 R4, R9, 0x4, R4 ;  /* 0x0000000409047825 */ /* 0x001fe200078e0004 */
[----:B------:R-:W-:Y:S01]  /*05c0*/  ISETP.NE.AND P1, PT, R46, RZ, PT ;  /* 0x000000ff2e00720c */ /* 0x000fe20003f25270 */
[----:B------:R-:W3:Y:S01]  /*05d0*/  @!P4 LDG.E R50, desc[UR8][R6.64+0x40] ;  /* 0x000040080632c981 */ /* 0x000ee2000c1e1900 */
[----:B------:R-:W-:-:S03]  /*05e0*/  P2R R59, PR, RZ, 0x1 ;  /* 0x00000001ff3b7803 */ /* 0x000fc60000000000 */
[----:B------:R-:W3:Y:S01]  /*05f0*/  @!P2 LDG.E R46, desc[UR8][R6.64+0x38] ;  /* 0x00003808062ea981 */ /* 0x000ee2000c1e1900 */
[----:B------:R-:W-:Y:S01]  /*0600*/  ISETP.GE.AND P0, PT, R9, UR4, PT ;  /* 0x0000000409007c0c */ /* 0x000fe2000bf06270 */
[----:B------:R-:W-:Y:S01]  /*0610*/  IMAD.MOV.U32 R30, RZ, RZ, -0x1 ;  /* 0xffffffffff1e7424 */ /* 0x000fe200078e00ff */
[----:B------:R-:W0:Y:S01]  /*0620*/  S2UR UR6, SR_CgaCtaId ;  /* 0x00000000000679c3 */ /* 0x000e220000008800 */
[----:B------:R-:W3:Y:S01]  /*0630*/  @!P5 LDG.E R9, desc[UR8][R6.64+0x44] ;  /* 0x000044080609d981 */ /* 0x000ee2000c1e1900 */
[----:B------:R-:W-:Y:S01]  /*0640*/  IMAD.MOV.U32 R31, RZ, RZ, -0x1 ;  /* 0xffffffffff1f7424 */ /* 0x000fe200078e00ff */
[----:B------:R-:W1:Y:S02]  /*0650*/  LDCU.64 UR4, c[0x0][0x3a8] ;  /* 0x00007500ff0477ac */ /* 0x000e640008000a00 */
[----:B------:R-:W3:Y:S03]  /*0660*/  @!P6 LDG.E R52, desc[UR8][R6.64+0x48] ;  /* 0x000048080634e981 */ /* 0x000ee6000c1e1900 */
[----:B------:R-:W-:Y:S06]  /*0670*/  BAR.SYNC.DEFER_BLOCKING 0x0 ;  /* 0x0000000000007b1d */ /* 0x000fec0000010000 */
[----:B------:R0:W5:Y:S01]  /*0680*/  @!P1 LDG.E R3, desc[UR8][R4.64+0x4] ;  /* 0x0000040804039981 */ /* 0x000162000c1e1900 */
[----:B------:R-:W-:-:S02]  /*0690*/  IMAD.MOV.U32 R32, RZ, RZ, -0x1 ;  /* 0xffffffffff207424 */ /* 0x000fc400078e00ff */
[----:B------:R-:W-:Y:S01]  /*06a0*/  IMAD.MOV.U32 R33, RZ, RZ, -0x1 ;  /* 0xffffffffff217424 */ /* 0x000fe200078e00ff */
[----:B------:R0:W5:Y:S01]  /*06b0*/  @!P0 LDG.E R2, desc[UR8][R4.64] ;  /* 0x0000000804028981 */ /* 0x000162000c1e1900 */
[----:B--2---:R-:W-:Y:S01]  /*06c0*/  @!P1 LOP3.LUT R30, R8, 0x80000000, RZ, 0x3c, !PT ;  /* 0x80000000081e9812 */ /* 0x004fe200078e3cff */
[----:B------:R-:W-:Y:S01]  /*06d0*/  IMAD.MOV.U32 R29, RZ, RZ, -0x1 ;  /* 0xffffffffff1d7424 */ /* 0x000fe200078e00ff */
[----:B------:R-:W-:Y:S01]  /*06e0*/  ISETP.NE.AND P1, PT, R45, RZ, PT ;  /* 0x000000ff2d00720c */ /* 0x000fe20003f25270 */
[----:B------:R2:W5:Y:S01]  /*06f0*/  @!P2 LDG.E R24, desc[UR8][R4.64+0x38] ;  /* 0x000038080418a981 */ /* 0x000562000c1e1900 */
[----:B-1----:R-:W-:-:S03]  /*0700*/  UIADD3 UR7, UPT, UPT, UR4, 0x6, URZ ;  /* 0x0000000604077890 */ /* 0x002fc6000fffe0ff */
[----:B------:R2:W5:Y:S01]  /*0710*/  @!P3 LDG.E R25, desc[UR8][R4.64+0x3c] ;  /* 0x00003c080419b981 */ /* 0x000562000c1e1900 */
[----:B------:R-:W-:-:S03]  /*0720*/  UIADD3 UR5, UPT, UPT, -UR4, UR5, URZ ;  /* 0x0000000504057290 */ /* 0x000fc6000fffe1ff */
[----:B------:R2:W5:Y:S04]  /*0730*/  @!P4 LDG.E R26, desc[UR8][R4.64+0x40] ;  /* 0x00004008041ac981 */ /* 0x000568000c1e1900 */
[----:B----4-:R-:W-:Y:S01]  /*0740*/  @!P1 LOP3.LUT R31, R10, 0x80000000, RZ, 0x3c, !PT ;  /* 0x800000000a1f9812 */ /* 0x010fe200078e3cff */
[----:B------:R2:W5:Y:S01]  /*0750*/  @!P1 LDG.E R12, desc[UR8][R4.64+0x8] ;  /* 0x00000808040c9981 */ /* 0x000562000c1e1900 */
[----:B------:R-:W-:-:S03]  /*0760*/  ISETP.NE.AND P1, PT, R48, RZ, PT ;  /* 0x000000ff3000720c */ /* 0x000fc60003f25270 */
[----:B------:R2:W5:Y:S04]  /*0770*/  @!P5 LDG.E R27, desc[UR8][R4.64+0x44] ;  /* 0x00004408041bd981 */ /* 0x000568000c1e1900 */
[----:B------:R2:W5:Y:S06]  /*0780*/  @!P6 LDG.E R28, desc[UR8][R4.64+0x48] ;  /* 0x00004808041ce981 */ /* 0x00056c000c1e1900 */
[----:B---3--:R-:W-:Y:S01]  /*0790*/  @!P1 LOP3.LUT R32, R11, 0x80000000, RZ, 0x3c, !PT ;  /* 0x800000000b209812 */ /* 0x008fe200078e3cff */
[----:B------:R2:W5:Y:S01]  /*07a0*/  @!P1 LDG.E R13, desc[UR8][R4.64+0xc] ;  /* 0x00000c08040d9981 */ /* 0x000562000c1e1900 */
[----:B------:R-:W-:-:S13]  /*07b0*/  ISETP.NE.AND P1, PT, R49, RZ, PT ;  /* 0x000000ff3100720c */ /* 0x000fda0003f25270 */
[----:B------:R-:W-:Y:S01]  /*07c0*/  @!P1 LOP3.LUT R33, R34, 0x80000000, RZ, 0x3c, !PT ;  /* 0x8000000022219812 */ /* 0x000fe200078e3cff */
[----:B------:R2:W5:Y:S01]  /*07d0*/  @!P1 LDG.E R14, desc[UR8][R4.64+0x10] ;  /* 0x00001008040e9981 */ /* 0x000562000c1e1900 */
[----:B------:R-:W-:Y:S01]  /*07e0*/  ISETP.NE.AND P1, PT, R51, RZ, PT ;  /* 0x000000ff3300720c */ /* 0x000fe20003f25270 */
[----:B------:R-:W-:-:S12]  /*07f0*/  IMAD.MOV.U32 R34, RZ, RZ, -0x1 ;  /* 0xffffffffff227424 */ /* 0x000fd800078e00ff */
        /* <DEDUP_REMOVED lines=15> */
[----:B------:R-:W-:Y:S01]  /*08f0*/  IMAD.MOV.U32 R38, RZ, RZ, -0x1 ;  /* 0xffffffffff267424 */ /* 0x000fe200078e00ff */
[----:B------:R-:W-:Y:S02]  /*0900*/  @!P0 LOP3.LUT R29, R61, 0x80000000, RZ, 0x3c, !PT ;  /* 0x800000003d1d8812 */ /* 0x000fe400078e3cff */
[----:B------:R-:W-:-:S09]  /*0910*/  ISETP.NE.AND P0, PT, R60, RZ, PT ;  /* 0x000000ff3c00720c */ /* 0x000fd20003f05270 */
[----:B------:R-:W-:Y:S01]  /*0920*/  @!P1 LOP3.LUT R38, R39, 0x80000000, RZ, 0x3c, !PT ;  /* 0x8000000027269812 */ /* 0x000fe200078e3cff */
[----:B------:R2:W5:Y:S01]  /*0930*/  @!P1 LDG.E R19, desc[UR8][R4.64+0x24] ;  /* 0x0000240804139981 */ /* 0x000562000c1e1900 */
[----:B------:R-:W-:Y:S01]  /*0940*/  ISETP.NE.AND P1, PT, R57, RZ, PT ;  /* 0x000000ff3900720c */ /* 0x000fe20003f25270 */
[----:B------:R-:W-:Y:S02]  /*0950*/  IMAD.MOV.U32 R39, RZ, RZ, -0x1 ;  /* 0xffffffffff277424 */ /* 0x000fe400078e00ff */
[----:B------:R2:W5:Y:S10]  /*0960*/  @!P0 LDG.E R21, desc[UR8][R4.64+0x2c] ;  /* 0x00002c0804158981 */ /* 0x000574000c1e1900 */
[----:B------:R-:W-:Y:S01]  /*0970*/  @!P1 LOP3.LUT R39, R40, 0x80000000, RZ, 0x3c, !PT ;  /* 0x8000000028279812 */ /* 0x000fe200078e3cff */
[----:B------:R-:W-:Y:S01]  /*0980*/  IMAD.MOV.U32 R40, RZ, RZ, -0x1 ;  /* 0xffffffffff287424 */ /* 0x000fe200078e00ff */
[----:B------:R2:W5:Y:S01]  /*0990*/  @!P1 LDG.E R20, desc[UR8][R4.64+0x28] ;  /* 0x0000280804149981 */ /* 0x000562000c1e1900 */
[----:B------:R-:W-:-:S02]  /*09a0*/  @!P0 LOP3.LUT R40, R41, 0x80000000, RZ, 0x3c, !PT ;  /* 0x8000000029288812 */ /* 0x000fc400078e3cff */
[----:B------:R-:W-:Y:S02]  /*09b0*/  ISETP.NE.AND P1, PT, R58, RZ, PT ;  /* 0x000000ff3a00720c */ /* 0x000fe40003f25270 */
[----:B------:R-:W-:Y:S01]  /*09c0*/  ISETP.NE.AND P0, PT, R59, RZ, PT ;  /* 0x000000ff3b00720c */ /* 0x000fe20003f05270 */
[----:B------:R-:W-:Y:S01]  /*09d0*/  IMAD.MOV.U32 R41, RZ, RZ, -0x1 ;  /* 0xffffffffff297424 */ /* 0x000fe200078e00ff */
[----:B------:R-:W-:Y:S02]  /*09e0*/  UMOV UR4, 0x400 ;  /* 0x0000040000047882 */ /* 0x000fe40000000000 */
[----:B0-----:R-:W-:-:S07]  /*09f0*/  ULEA UR4, UR6, UR4, 0x18 ;  /* 0x0000000406047291 */ /* 0x001fce000f8ec0ff */
[----:B------:R2:W5:Y:S02]  /*0a00*/  @!P1 LDG.E R23, desc[UR8][R4.64+0x34] ;  /* 0x0000340804179981 */ /* 0x000564000c1e1900 */
[----:B------:R-:W-:Y:S02]  /*0a10*/  @!P0 LOP3.LUT R41, R42, 0x80000000, RZ, 0x3c, !PT ;  /* 0x800000002a298812 */ /* 0x000fe400078e3cff */
[----:B------:R2:W5:Y:S01]  /*0a20*/  @!P0 LDG.E R22, desc[UR8][R4.64+0x30] ;  /* 0x0000300804168981 */ /* 0x000562000c1e1900 */
[----:B------:R-:W0:Y:S01]  /*0a30*/  S2R R42, SR_LANEID ;  /* 0x00000000002a7919 */ /* 0x000e220000000000 */
[----:B------:R-:W-:Y:S01]  /*0a40*/  IMAD.MOV.U32 R45, RZ, RZ, -0x1 ;  /* 0xffffffffff2d7424 */ /* 0x000fe200078e00ff */
[----:B------:R-:W-:Y:S02]  /*0a50*/  @!P3 LOP3.LUT R45, R47, 0x80000000, RZ, 0x3c, !PT ;  /* 0x800000002f2db812 */ /* 0x000fe400078e3cff */
[----:B------:R-:W-:Y:S01]  /*0a60*/  LEA R47, R0, UR4, 0x2 ;  /* 0x00000004002f7c11 */ /* 0x000fe2000f8e10ff */
[----:B------:R-:W-:Y:S01]  /*0a70*/  IMAD.MOV.U32 R44, RZ, RZ, -0x1 ;  /* 0xffffffffff2c7424 */ /* 0x000fe200078e00ff */
[----:B------:R-:W-:-:S02]  /*0a80*/  SHF.R.U32.HI R124, RZ, 0x5, R0 ;  /* 0x00000005ff7c7819 */ /* 0x000fc40000011600 */
[----:B------:R-:W-:Y:S01]  /*0a90*/  @!P2 LOP3.LUT R44, R46, 0x80000000, RZ, 0x3c, !PT ;  /* 0x800000002e2ca812 */ /* 0x000fe200078e3cff */
[----:B------:R-:W-:Y:S02]  /*0aa0*/  IMAD R51, R0, 0x80, R47 ;  /* 0x0000008000337824 */ /* 0x000fe400078e022f */
[----:B------:R-:W-:Y:S01]  /*0ab0*/  IMAD.MOV.U32 R46, RZ, RZ, -0x1 ;  /* 0xffffffffff2e7424 */ /* 0x000fe200078e00ff */
[----:B------:R-:W-:Y:S01]  /*0ac0*/  @!P4 LOP3.LUT R46, R50, 0x80000000, RZ, 0x3c, !PT ;  /* 0x80000000322ec812 */ /* 0x000fe200078e3cff */
[----:B------:R-:W-:Y:S01]  /*0ad0*/  IMAD.MOV.U32 R43, RZ, RZ, -0x1 ;  /* 0xffffffffff2b7424 */ /* 0x000fe200078e00ff */
[----:B------:R-:W-:Y:S01]  /*0ae0*/  @!P1 LOP3.LUT R43, R62, 0x80000000, RZ, 0x3c, !PT ;  /* 0x800000003e2b9812 */ /* 0x000fe200078e3cff */
[----:B------:R-:W-:Y:S01]  /*0af0*/  IMAD.MOV.U32 R48, RZ, RZ, -0x1 ;  /* 0xffffffffff307424 */ /* 0x000fe200078e00ff */
[----:B------:R-:W-:Y:S01]  /*0b00*/  @!P5 LOP3.LUT R48, R9, 0x80000000, RZ, 0x3c, !PT ;  /* 0x800000000930d812 */ /* 0x000fe200078e3cff */
[----:B------:R-:W-:Y:S01]  /*0b10*/  IMAD.MOV.U32 R49, RZ, RZ, -0x1 ;  /* 0xffffffffff317424 */ /* 0x000fe200078e00ff */
[----:B------:R-:W-:Y:S01]  /*0b20*/  @!P6 LOP3.LUT R49, R52, 0x80000000, RZ, 0x3c, !PT ;  /* 0x800000003431e812 */ /* 0x000fe200078e3cff */
[----:B------:R-:W-:Y:S01]  /*0b30*/  IMAD R53, R0, -0x38, R51 ;  /* 0xffffffc800357824 */ /* 0x000fe200078e0233 */
[----:B------:R-:W-:Y:S01]  /*0b40*/  LEA R50, R124, UR4, 0x2 ;  /* 0x000000047c327c11 */ /* 0x000fe2000f8e10ff */
[----:B--2---:R-:W-:Y:S06]  /*0b50*/  BAR.SYNC.DEFER_BLOCKING 0x0 ;  /* 0x0000000000007b1d */ /* 0x004fec0000010000 */
.L_x_1344:
[----:B------:R-:W-:Y:S01]  /*0b60*/  UISETP.LT.AND UP0, UPT, UR5, 0x6, UPT ;  /* 0x000000060500788c */ /* 0x000fe2000bf01270 */
[----:B------:R-:W-:Y:S01]  /*0b70*/  STS [R47], RZ ;  /* 0x000000ff2f007388 */ /* 0x000fe20000000800 */
[----:B------:R-:W-:Y:S01]  /*0b80*/  UIADD3 UR6, UPT, UPT, UR7, -0x6, URZ ;  /* 0xfffffffa07067890 */ /* 0x000fe2000fffe0ff */
[----:B0-----:R-:W-:Y:S01]  /*0b90*/  ISETP.NE.AND P1, PT, R42, 0x1f, PT ;  /* 0x0000001f2a00780c */ /* 0x001fe20003f25270 */
[----:B------:R-:W-:Y:S01]  /*0ba0*/  USEL UR4, UR5, 0x6, UP0 ;  /* 0x0000000605047887 */ /* 0x000fe20008000000 */
[----:B------:R-:W-:Y:S01]  /*0bb0*/  STS [R47+0x400], RZ ;  /* 0x000400ff2f007388 */ /* 0x000fe20000000800 */
[C---:B------:R-:W-:Y:S01]  /*0bc0*/  ISETP.NE.AND P2, PT, R124.reuse, 0x6, PT ;  /* 0x000000067c00780c */ /* 0x040fe20003f45270 */
[----:B------:R-:W-:Y:S01]  /*0bd0*/  UISETP.GE.AND UP0, UPT, UR7, UR10, UPT ;  /* 0x0000000a0700728c */ /* 0x000fe2000bf06270 */
[----:B-1----:R-:W-:Y:S01]  /*0be0*/  SHF.R.U32.HI R4, RZ, UR6, R29 ;  /* 0x00000006ff047c19 */ /* 0x002fe2000801161d */
[----:B------:R-:W-:Y:S01]  /*0bf0*/  UBMSK UR4, URZ, UR4 ;  /* 0x00000004ff04729b */ /* 0x000fe20008000000 */
[----:B------:R-:W-:Y:S01]  /*0c00*/  STS [R47+0x800], RZ ;  /* 0x000800ff2f007388 */ /* 0x000fe20000000800 */
[----:B------:R-:W-:-:S03]  /*0c10*/  ISETP.NE.AND P3, PT, R124, 0x7, PT ;  /* 0x000000077c00780c */ /* 0x000fc60003f65270 */
[----:B------:R-:W-:Y:S01]  /*0c20*/  STS [R47+0xc00], RZ ;  /* 0x000c00ff2f007388 */ /* 0x000fe20000000800 */
[----:B------:R-:W-:-:S03]  /*0c30*/  LOP3.LUT R4, R4, UR4, RZ, 0xc0, !PT ;  /* 0x0000000404047c12 */ /* 0x000fc6000f8ec0ff */
[----:B------:R-:W-:Y:S02]  /*0c40*/  STS [R47+0x1000], RZ ;  /* 0x001000ff2f007388 */ /* 0x000fe40000000800 */
[----:B------:R-:W-:Y:S01]  /*0c50*/  IMAD.SHL.U32 R5, R4, 0x400, RZ ;  /* 0x0000040004057824 */ /* 0x000fe200078e00ff */
[----:B------:R-:W-:Y:S01]  /*0c60*/  SHF.R.U32.HI R4, RZ, 0x4, R4 ;  /* 0x00000004ff047819 */ /* 0x000fe20000011604 */
[----:B------:R-:W-:Y:S03]  /*0c70*/  STS [R47+0x1400], RZ ;  /* 0x001400ff2f007388 */ /* 0x000fe60000000800 */
[----:B------:R-:W-:Y:S01]  /*0c80*/  LOP3.LUT R54, R5, 0x7c00, RZ, 0xc0, !PT ;  /* 0x00007c0005367812 */ /* 0x000fe200078ec0ff */
[----:B------:R-:W-:Y:S01]  /*0c90*/  STS [R47+0x1800], RZ ;  /* 0x001800ff2f007388 */ /* 0x000fe20000000800 */
[----:B------:R-:W-:-:S03]  /*0ca0*/  LOP3.LUT R4, R4, 0xffffffe, RZ, 0xc0, !PT ;  /* 0x0ffffffe04047812 */ /* 0x000fc600078ec0ff */
[----:B------:R-:W-:Y:S01]  /*0cb0*/  STS [R47+0x1c00], RZ ;  /* 0x001c00ff2f007388 */ /* 0x000fe20000000800 */
[----:B------:R-:W-:Y:S02]  /*0cc0*/  IADD3 R54, PT, PT, R4, R47, R54 ;  /* 0x0000002f04367210 */ /* 0x000fe40007ffe036 */
[----:B------:R-:W-:Y:S01]  /*0cd0*/  SHF.R.U32.HI R4, RZ, UR6, R30 ;  /* 0x00000006ff047c19 */ /* 0x000fe2000801161e */
[----:B------:R-:W-:Y:S03]  /*0ce0*/  STS [R47+0x2000], RZ ;  /* 0x002000ff2f007388 */ /* 0x000fe60000000800 */
[----:B------:R-:W-:Y:S01]  /*0cf0*/  LOP3.LUT R4, R4, UR4, RZ, 0xc0, !PT ;  /* 0x0000000404047c12 */ /* 0x000fe2000f8ec0ff */
[----:B------:R-:W-:Y:S04]  /*0d00*/  STS [R47+0x2400], RZ ;  /* 0x002400ff2f007388 */ /* 0x000fe80000000800 */
[----:B------:R-:W-:Y:S01]  /*0d10*/  STS [R47+0x2800], RZ ;  /* 0x002800ff2f007388 */ /* 0x000fe20000000800 */
[----:B------:R-:W-:Y:S01]  /*0d20*/  IMAD.SHL.U32 R5, R4, 0x400, RZ ;  /* 0x0000040004057824 */ /* 0x000fe200078e00ff */
[----:B------:R-:W-:-:S02]  /*0d30*/  SHF.R.U32.HI R4, RZ, 0x4, R4 ;  /* 0x00000004ff047819 */ /* 0x000fc40000011604 */
[----:B------:R-:W-:Y:S02]  /*0d40*/  STS [R47+0x2c00], RZ ;  /* 0x002c00ff2f007388 */ /* 0x000fe40000000800 */
[----:B------:R-:W-:Y:S02]  /*0d50*/  LOP3.LUT R56, R5, 0x7c00, RZ, 0xc0, !PT ;  /* 0x00007c0005387812 */ /* 0x000fe400078ec0ff */
        /* <DEDUP_REMOVED lines=32> */
[----:B------:R-:W0:Y:S02]  /*0f60*/  LDS.U16 R52, [R54] ;  /* 0x0000000036347984 */ /* 0x000e240000000400 */
[----:B0-----:R-:W-:-:S05]  /*0f70*/  VIADD R5, R52, 0x1 ;  /* 0x0000000134057836 */ /* 0x001fca0000000000 */
[----:B------:R0:W-:Y:S04]  /*0f80*/  STS.U16 [R54], R5 ;  /* 0x0000000536007388 */ /* 0x0001e80000000400 */
[----:B------:R-:W1:Y:S01]  /*0f90*/  LDS.U16 R57, [R56] ;  /* 0x0000000038397984 */ /* 0x000e620000000400 */
[----:B0-----:R-:W-:Y:S01]  /*0fa0*/  IMAD.SHL.U32 R5, R4, 0x400, RZ ;  /* 0x0000040004057824 */ /* 0x001fe200078e00ff */
[----:B------:R-:W-:-:S04]  /*0fb0*/  SHF.R.U32.HI R4, RZ, 0x4, R4 ;  /* 0x00000004ff047819 */ /* 0x000fc80000011604 */
[----:B------:R-:W-:Y:S02]  /*0fc0*/  LOP3.LUT R60, R5, 0x7c00, RZ, 0xc0, !PT ;  /* 0x00007c00053c7812 */ /* 0x000fe400078ec0ff */
[----:B------:R-:W-:-:S04]  /*0fd0*/  LOP3.LUT R4, R4, 0xffffffe, RZ, 0xc0, !PT ;  /* 0x0ffffffe04047812 */ /* 0x000fc800078ec0ff */
[----:B------:R-:W-:Y:S02]  /*0fe0*/  IADD3 R60, PT, PT, R4, R47, R60 ;  /* 0x0000002f043c7210 */ /* 0x000fe40007ffe03c */
[----:B------:R-:W-:-:S04]  /*0ff0*/  SHF.R.U32.HI R4, RZ, UR6, R33 ;  /* 0x00000006ff047c19 */ /* 0x000fc80008011621 */
[----:B------:R-:W-:-:S05]  /*1000*/  LOP3.LUT R4, R4, UR4, RZ, 0xc0, !PT ;  /* 0x0000000404047c12 */ /* 0x000fca000f8ec0ff */
[----:B------:R-:W-:Y:S01]  /*1010*/  IMAD.SHL.U32 R6, R4, 0x400, RZ ;  /* 0x0000040004067824 */ /* 0x000fe200078e00ff */
[----:B------:R-:W-:-:S04]  /*1020*/  SHF.R.U32.HI R4, RZ, 0x4, R4 ;  /* 0x00000004ff047819 */ /* 0x000fc80000011604 */
[----:B------:R-:W-:Y:S02]  /*1030*/  LOP3.LUT R6, R6, 0x7c00, RZ, 0xc0, !PT ;  /* 0x00007c0006067812 */ /* 0x000fe400078ec0ff */
[----:B------:R-:W-:-:S04]  /*1040*/  LOP3.LUT R4, R4, 0xffffffe, RZ, 0xc0, !PT ;  /* 0x0ffffffe04047812 */ /* 0x000fc800078ec0ff */
[----:B------:R-:W-:Y:S01]  /*1050*/  IADD3 R62, PT, PT, R4, R47, R6 ;  /* 0x0000002f043e7210 */ /* 0x000fe20007ffe006 */
[----:B-1----:R-:W-:Y:S01]  /*1060*/  VIADD R7, R57, 0x1 ;  /* 0x0000000139077836 */ /* 0x002fe20000000000 */
[----:B------:R-:W-:-:S04]  /*1070*/  SHF.R.U32.HI R4, RZ, UR6, R34 ;  /* 0x00000006ff047c19 */ /* 0x000fc80008011622 */
[----:B------:R-:W-:Y:S01]  /*1080*/  STS.U16 [R56], R7 ;  /* 0x0000000738007388 */ /* 0x000fe20000000400 */
[----:B------:R-:W-:-:S03]  /*1090*/  LOP3.LUT R4, R4, UR4, RZ, 0xc0, !PT ;  /* 0x0000000404047c12 */ /* 0x000fc6000f8ec0ff */
        /* <DEDUP_REMOVED lines=129> */
[----:B------:R-:W-:Y:S01]  /*18b0*/  SHF.R.U32.HI R4, RZ, UR6, R49 ;  /* 0x00000006ff047c19 */ /* 0x000fe20008011631 */
[----:B------:R-:W0:Y:S03]  /*18c0*/  S2UR UR6, SR_CgaCtaId ;  /* 0x00000000000679c3 */ /* 0x000e260000008800 */
[----:B------:R-:W-:Y:S01]  /*18d0*/  LOP3.LUT R4, R4, UR4, RZ, 0xc0, !PT ;  /* 0x0000000404047c12 */ /* 0x000fe2000f8ec0ff */
[----:B------:R-:W-:-:S04]  /*18e0*/  UMOV UR4, 0x400 ;  /* 0x0000040000047882 */ /* 0x000fc80000000000 */
[----:B------:R-:W-:Y:S01]  /*18f0*/  IMAD.SHL.U32 R6, R4, 0x400, RZ ;  /* 0x0000040004067824 */ /* 0x000fe200078e00ff */
[----:B------:R-:W-:-:S04]  /*1900*/  SHF.R.U32.HI R4, RZ, 0x4, R4 ;  /* 0x00000004ff047819 */ /* 0x000fc80000011604 */
[----:B------:R-:W-:Y:S02]  /*1910*/  LOP3.LUT R6, R6, 0x7c00, RZ, 0xc0, !PT ;  /* 0x00007c0006067812 */ /* 0x000fe400078ec0ff */
[----:B------:R-:W-:-:S04]  /*1920*/  LOP3.LUT R4, R4, 0xffffffe, RZ, 0xc0, !PT ;  /* 0x0ffffffe04047812 */ /* 0x000fc800078ec0ff */
[----:B------:R-:W-:Y:S01]  /*1930*/  IADD3 R90, PT, PT, R4, R47, R6 ;  /* 0x0000002f045a7210 */ /* 0x000fe20007ffe006 */
[----:B-1----:R-:W-:Y:S01]  /*1940*/  VIADD R7, R85, 0x1 ;  /* 0x0000000155077836 */ /* 0x002fe20000000000 */
[----:B0-----:R-:W-:-:S04]  /*1950*/  ULEA UR4, UR6, UR4, 0x18 ;  /* 0x0000000406047291 */ /* 0x001fc8000f8ec0ff */
[----:B------:R-:W-:Y:S04]  /*1960*/  STS.U16 [R84], R7 ;  /* 0x0000000754007388 */ /* 0x000fe80000000400 */
[----:B------:R-:W0:Y:S02]  /*1970*/  LDS.U16 R87, [R86] ;  /* 0x0000000056577984 */ /* 0x000e240000000400 */
[----:B0-----:R-:W-:-:S05]  /*1980*/  VIADD R5, R87, 0x1 ;  /* 0x0000000157057836 */ /* 0x001fca0000000000 */
[----:B------:R-:W-:Y:S04]  /*1990*/  STS.U16 [R86], R5 ;  /* 0x0000000556007388 */ /* 0x000fe80000000400 */
[----:B------:R-:W0:Y:S02]  /*19a0*/  LDS.U16 R89, [R88] ;  /* 0x0000000058597984 */ /* 0x000e240000000400 */
[----:B0-----:R-:W-:-:S05]  /*19b0*/  VIADD R7, R89, 0x1 ;  /* 0x0000000159077836 */ /* 0x001fca0000000000 */
[----:B------:R-:W-:Y:S04]  /*19c0*/  STS.U16 [R88], R7 ;  /* 0x0000000758007388 */ /* 0x000fe80000000400 */
[----:B------:R-:W0:Y:S02]  /*19d0*/  LDS.U16 R91, [R90] ;  /* 0x000000005a5b7984 */ /* 0x000e240000000400 */
[----:B0-----:R-:W-:-:S05]  /*19e0*/  VIADD R5, R91, 0x1 ;  /* 0x000000015b057836 */ /* 0x001fca0000000000 */
[----:B------:R-:W-:Y:S01]  /*19f0*/  STS.U16 [R90], R5 ;  /* 0x000000055a007388 */ /* 0x000fe20000000400 */
[----:B------:R-:W-:Y:S06]  /*1a00*/  BAR.SYNC.DEFER_BLOCKING 0x0 ;  /* 0x0000000000007b1d */ /* 0x000fec0000010000 */
[----:B------:R-:W-:Y:S04]  /*1a10*/  LDS R92, [R51] ;  /* 0x00000000335c7984 */ /* 0x000fe80000000800 */
[----:B------:R-:W0:Y:S04]  /*1a20*/  LDS R93, [R51+0x4] ;  /* 0x00000400335d7984 */ /* 0x000e280000000800 */
[----:B------:R-:W1:Y:S04]  /*1a30*/  LDS R94, [R51+0x8] ;  /* 0x00000800335e7984 */ /* 0x000e680000000800 */
[----:B------:R-:W2:Y:S04]  /*1a40*/  LDS R95, [R51+0xc] ;  /* 0x00000c00335f7984 */ /* 0x000ea80000000800 */
[----:B------:R-:W3:Y:S04]  /*1a50*/  LDS R96, [R51+0x10] ;  /* 0x0000100033607984 */ /* 0x000ee80000000800 */
[----:B------:R-:W4:Y:S04]  /*1a60*/  LDS R97, [R51+0x14] ;  /* 0x0000140033617984 */ /* 0x000f280000000800 */
[----:B------:R-:W4:Y:S04]  /*1a70*/  LDS R98, [R51+0x18] ;  /* 0x0000180033627984 */ /* 0x000f280000000800 */
[----:B------:R-:W4:Y:S04]  /*1a80*/  LDS R99, [R51+0x1c] ;  /* 0x00001c0033637984 */ /* 0x000f280000000800 */
[----:B------:R-:W4:Y:S04]  /*1a90*/  LDS R100, [R51+0x20] ;  /* 0x0000200033647984 */ /* 0x000f280000000800 */
[----:B------:R-:W4:Y:S04]  /*1aa0*/  LDS R101, [R51+0x24] ;  /* 0x0000240033657984 */ /* 0x000f280000000800 */
[----:B------:R-:W4:Y:S04]  /*1ab0*/  LDS R102, [R51+0x28] ;  /* 0x0000280033667984 */ /* 0x000f280000000800 */
[----:B------:R-:W4:Y:S01]  /*1ac0*/  LDS R103, [R51+0x2c] ;  /* 0x00002c0033677984 */ /* 0x000f220000000800 */
[----:B0-----:R-:W-:-:S03]  /*1ad0*/  IMAD.IADD R93, R92, 0x1, R93 ;  /* 0x000000015c5d7824 */ /* 0x001fc600078e025d */
[----:B------:R-:W0:Y:S01]  /*1ae0*/  LDS R104, [R51+0x30] ;  /* 0x0000300033687984 */ /* 0x000e220000000800 */
[----:B-1----:R-:W-:-:S03]  /*1af0*/  IMAD.IADD R94, R94, 0x1, R93 ;  /* 0x000000015e5e7824 */ /* 0x002fc600078e025d */
[----:B------:R-:W1:Y:S01]  /*1b00*/  LDS R105, [R51+0x34] ;  /* 0x0000340033697984 */ /* 0x000e620000000800 */
[----:B--2---:R-:W-:-:S03]  /*1b10*/  IMAD.IADD R95, R95, 0x1, R94 ;  /* 0x000000015f5f7824 */ /* 0x004fc600078e025e */
[----:B------:R-:W2:Y:S01]  /*1b20*/  LDS R106, [R51+0x38] ;  /* 0x00003800336a7984 */ /* 0x000ea20000000800 */
[----:B---3--:R-:W-:-:S03]  /*1b30*/  IMAD.IADD R96, R96, 0x1, R95 ;  /* 0x0000000160607824 */ /* 0x008fc600078e025f */
[----:B------:R-:W3:Y:S01]  /*1b40*/  LDS R107, [R51+0x3c] ;  /* 0x00003c00336b7984 */ /* 0x000ee20000000800 */
[----:B----4-:R-:W-:-:S03]  /*1b50*/  IMAD.IADD R97, R97, 0x1, R96 ;  /* 0x0000000161617824 */ /* 0x010fc600078e0260 */
[----:B------:R-:W4:Y:S01]  /*1b60*/  LDS R108, [R51+0x40] ;  /* 0x00004000336c7984 */ /* 0x000f220000000800 */
[----:B------:R-:W-:-:S03]  /*1b70*/  IMAD.IADD R98, R98, 0x1, R97 ;  /* 0x0000000162627824 */ /* 0x000fc600078e0261 */
        /* <DEDUP_REMOVED lines=31> */
[----:B------:R-:W-:-:S04]  /*1d70*/  IMAD.IADD R114, R114, 0x1, R113 ;  /* 0x0000000172727824 */ /* 0x000fc800078e0271 */
[----:B0-----:R-:W-:-:S04]  /*1d80*/  IMAD.IADD R115, R115, 0x1, R114 ;  /* 0x0000000173737824 */ /* 0x001fc800078e0272 */
[----:B-1----:R-:W-:-:S04]  /*1d90*/  IMAD.IADD R116, R116, 0x1, R115 ;  /* 0x0000000174747824 */ /* 0x002fc800078e0273 */
[----:B--2---:R-:W-:-:S04]  /*1da0*/  IMAD.IADD R117, R117, 0x1, R116 ;  /* 0x0000000175757824 */ /* 0x004fc800078e0274 */
[----:B---3--:R-:W-:-:S04]  /*1db0*/  IMAD.IADD R118, R118, 0x1, R117 ;  /* 0x0000000176767824 */ /* 0x008fc800078e0275 */
[----:B----4-:R-:W-:-:S04]  /*1dc0*/  IMAD.IADD R119, R119, 0x1, R118 ;  /* 0x0000000177777824 */ /* 0x010fc800078e0276 */
[----:B------:R-:W-:-:S04]  /*1dd0*/  IMAD.IADD R120, R120, 0x1, R119 ;  /* 0x0000000178787824 */ /* 0x000fc800078e0277 */
[----:B------:R-:W-:-:S04]  /*1de0*/  IMAD.IADD R121, R121, 0x1, R120 ;  /* 0x0000000179797824 */ /* 0x000fc800078e0278 */
[----:B------:R-:W-:-:S04]  /*1df0*/  IMAD.IADD R122, R122, 0x1, R121 ;  /* 0x000000017a7a7824 */ /* 0x000fc800078e0279 */
[----:B------:R-:W-:-:S04]  /*1e00*/  IMAD.IADD R123, R123, 0x1, R122 ;  /* 0x000000017b7b7824 */ /* 0x000fc800078e027a */
[----:B------:R-:W-:-:S05]  /*1e10*/  IMAD.IADD R125, R4, 0x1, R123 ;  /* 0x00000001047d7824 */ /* 0x000fca00078e027b */
        /* <DEDUP_REMOVED lines=8> */
[----:B------:R-:W0:Y:S02]  /*1ea0*/  SHFL.UP P0, R126, R127, 0x10, RZ ;  /* 0x060000007f7e7989 */ /* 0x000e2400000000ff */
[----:B0-----:R-:W-:Y:S01]  /*1eb0*/  @P0 IMAD.IADD R126, R127, 0x1, R126 ;  /* 0x000000017f7e0824 */ /* 0x001fe200078e027e */
[----:B------:R-:W-:-:S03]  /*1ec0*/  ISETP.NE.AND P0, PT, R124, 0x1, PT ;  /* 0x000000017c00780c */ /* 0x000fc60003f05270 */
[----:B------:R-:W-:Y:S01]  /*1ed0*/  IMAD.IADD R125, R126, 0x1, -R125 ;  /* 0x000000017e7d7824 */ /* 0x000fe200078e0a7d */
[----:B------:R-:W-:Y:S01]  /*1ee0*/  @!P1 STS [R50+0x8400], R126 ;  /* 0x0084007e32009388 */ /* 0x000fe20000000800 */
[----:B------:R-:W-:Y:S01]  /*1ef0*/  BAR.SYNC.DEFER_BLOCKING 0x0 ;  /* 0x0000000000007b1d */ /* 0x000fe20000010000 */
[----:B------:R-:W-:-:S05]  /*1f00*/  ISETP.NE.AND P1, PT, R124, 0x4, PT ;  /* 0x000000047c00780c */ /* 0x000fca0003f25270 */
[----:B------:R-:W0:Y:S04]  /*1f10*/  LDS.128 R4, [UR4+0x8400] ;  /* 0x00840004ff047984 */ /* 0x000e280008000c00 */
[----:B------:R-:W1:Y:S01]  /*1f20*/  LDS.128 R8, [UR4+0x8410] ;  /* 0x00841004ff087984 */ /* 0x000e620008000c00 */
[C---:B0-----:R-:W-:Y:S01]  /*1f30*/  SEL R55, R4.reuse, R55, !P0 ;  /* 0x0000003704377207 */ /* 0x041fe20004000000 */
[----:B------:R-:W-:Y:S01]  /*1f40*/  IMAD.IADD R5, R4, 0x1, R5 ;  /* 0x0000000104057824 */ /* 0x000fe200078e0205 */
[----:B------:R-:W-:-:S03]  /*1f50*/  ISETP.NE.AND P0, PT, R124, 0x2, PT ;  /* 0x000000027c00780c */ /* 0x000fc60003f05270 */
[----:B------:R-:W-:Y:S01]  /*1f60*/  IMAD.IADD R6, R6, 0x1, R5 ;  /* 0x0000000106067824 */ /* 0x000fe200078e0205 */
[----:B------:R-:W-:Y:S02]  /*1f70*/  SEL R55, R5, R55, !P0 ;  /* 0x0000003705377207 */ /* 0x000fe40004000000 */
[----:B------:R-:W-:Y:S01]  /*1f80*/  ISETP.NE.AND P0, PT, R124, 0x3, PT ;  /* 0x000000037c00780c */ /* 0x000fe20003f05270 */
[----:B------:R-:W-:-:S03]  /*1f90*/  IMAD.IADD R7, R7, 0x1, R6 ;  /* 0x0000000107077824 */ /* 0x000fc600078e0206 */
[----:B------:R-:W-:Y:S01]  /*1fa0*/  SEL R55, R6, R55, !P0 ;  /* 0x0000003706377207 */ /* 0x000fe20004000000 */
[C---:B-1----:R-:W-:Y:S01]  /*1fb0*/  IMAD.IADD R8, R7.reuse, 0x1, R8 ;  /* 0x0000000107087824 */ /* 0x042fe200078e0208 */
[----:B------:R-:W-:Y:S02]  /*1fc0*/  ISETP.NE.AND P0, PT, R124, 0x5, PT ;  /* 0x000000057c00780c */ /* 0x000fe40003f05270 */
[----:B------:R-:W-:Y:S01]  /*1fd0*/  SEL R55, R7, R55, !P1 ;  /* 0x0000003707377207 */ /* 0x000fe20004800000 */
[----:B------:R-:W-:Y:S01]  /*1fe0*/  IMAD.IADD R9, R9, 0x1, R8 ;  /* 0x0000000109097824 */ /* 0x000fe200078e0208 */
[----:B------:R-:W-:Y:S02]  /*1ff0*/  ISETP.NE.AND P1, PT, R42, RZ, PT ;  /* 0x000000ff2a00720c */ /* 0x000fe40003f25270 */
[----:B------:R-:W-:Y:S01]  /*2000*/  SEL R55, R8, R55, !P0 ;  /* 0x0000003708377207 */ /* 0x000fe20004000000 */
[----:B------:R-:W-:Y:S01]  /*2010*/  IMAD.IADD R10, R10, 0x1, R9 ;  /* 0x000000010a0a7824 */ /* 0x000fe200078e0209 */
[----:B------:R-:W-:-:S02]  /*2020*/  ISETP.GT.U32.AND P0, PT, R0, 0x1f, PT ;  /* 0x0000001f0000780c */ /* 0x000fc40003f04070 */
[----:B------:R-:W-:Y:S01]  /*2030*/  SEL R55, R9, R55, !P2 ;  /* 0x0000003709377207 */ /* 0x000fe20005000000 */
[----:B------:R-:W-:Y:S01]  /*2040*/  IMAD.IADD R11, R11, 0x1, R10 ;  /* 0x000000010b0b7824 */ /* 0x000fe200078e020a */
[----:B------:R-:W-:Y:S02]  /*2050*/  ISETP.GT.U32.OR P2, PT, R0, 0x1f, P1 ;  /* 0x0000001f0000780c */ /* 0x000fe40000f44470 */
[----:B------:R-:W-:Y:S02]  /*2060*/  SEL R4, R125, RZ, P1 ;  /* 0x000000ff7d047207 */ /* 0x000fe40000800000 */
[----:B------:R-:W-:-:S05]  /*2070*/  SEL R55, R10, R55, !P3 ;  /* 0x000000370a377207 */ /* 0x000fca0005800000 */
[----:B------:R-:W-:Y:S01]  /*2080*/  @P0 IMAD.IADD R125, R55, 0x1, R4 ;  /* 0x00000001377d0824 */ /* 0x000fe200078e0204 */
[----:B------:R-:W-:-:S03]  /*2090*/  ISETP.NE.AND P0, PT, R0, RZ, PT ;  /* 0x000000ff0000720c */ /* 0x000fc60003f05270 */
[----:B------:R-:W-:-:S05]  /*20a0*/  @!P2 IMAD.U32 R125, R11, 0x10000, RZ ;  /* 0x000100000b7da824 */ /* 0x000fca00078e00ff */
[----:B------:R-:W-:Y:S01]  /*20b0*/  @!P2 STS [UR4+0x8428], R125 ;  /* 0x0084287dff00a988 */ /* 0x000fe20008000804 */
[----:B------:R-:W-:Y:S06]  /*20c0*/  BAR.SYNC.DEFER_BLOCKING 0x0 ;  /* 0x0000000000007b1d */ /* 0x000fec0000010000 */
[----:B------:R-:W0:Y:S02]  /*20d0*/  LDS R4, [UR4+0x8428] ;  /* 0x00842804ff047984 */ /* 0x000e240008000800 */
[----:B0-----:R-:W-:-:S05]  /*20e0*/  SEL R4, R4, RZ, P0 ;  /* 0x000000ff04047207 */ /* 0x001fca0000000000 */
[----:B------:R-:W-:-:S04]  /*20f0*/  IMAD.IADD R4, R4, 0x1, R125 ;  /* 0x0000000104047824 */ /* 0x000fc800078e027d */
[--C-:B------:R-:W-:Y:S01]  /*2100*/  IMAD.IADD R92, R92, 0x1, R4.reuse ;  /* 0x000000015c5c7824 */ /* 0x100fe200078e0204 */
[----:B------:R-:W-:Y:S01]  /*2110*/  STS [R51], R4 ;  /* 0x0000000433007388 */ /* 0x000fe20000000800 */
[--C-:B------:R-:W-:Y:S02]  /*2120*/  IMAD.IADD R6, R93, 0x1, R4.reuse ;  /* 0x000000015d067824 */ /* 0x100fe400078e0204 */
[--C-:B------:R-:W-:Y:S01]  /*2130*/  IMAD.IADD R94, R94, 0x1, R4.reuse ;  /* 0x000000015e5e7824 */ /* 0x100fe200078e0204 */
[----:B------:R-:W-:Y:S01]  /*2140*/  STS [R51+0x4], R92 ;  /* 0x0000045c33007388 */ /* 0x000fe20000000800 */
[--C-:B------:R-:W-:Y:S02]  /*2150*/  IMAD.IADD R8, R95, 0x1, R4.reuse ;  /* 0x000000015f087824 */ /* 0x100fe400078e0204 */
[--C-:B------:R-:W-:Y:S01]  /*2160*/  IMAD.IADD R96, R96, 0x1, R4.reuse ;  /* 0x0000000160607824 */ /* 0x100fe200078e0204 */
[----:B------:R-:W-:Y:S01]  /*2170*/  STS [R51+0x8], R6 ;  /* 0x0000080633007388 */ /* 0x000fe20000000800 */
[----:B------:R-:W-:-:S02]  /*2180*/  IMAD.IADD R10, R97, 0x1, R4 ;  /* 0x00000001610a7824 */ /* 0x000fc400078e0204 */
[--C-:B------:R-:W-:Y:S01]  /*2190*/  IMAD.IADD R98, R98, 0x1, R4.reuse ;  /* 0x0000000162627824 */ /* 0x100fe200078e0204 */
[----:B------:R-:W-:Y:S01]  /*21a0*/  STS [R51+0xc], R94 ;  /* 0x00000c5e33007388 */ /* 0x000fe20000000800 */
        /* <DEDUP_REMOVED lines=36> */
[----:B------:R-:W-:-:S03]  /*23f0*/  IMAD.IADD R150, R123, 0x1, R4 ;  /* 0x000000017b967824 */ /* 0x000fc600078e0204 */
[----:B------:R-:W-:Y:S04]  /*2400*/  STS [R51+0x40], R134 ;  /* 0x0000408633007388 */ /* 0x000fe80000000800 */
        /* <DEDUP_REMOVED lines=15> */
[----:B------:R-:W-:Y:S01]  /*2500*/  STS [R51+0x80], R150 ;  /* 0x0000809633007388 */ /* 0x000fe20000000800 */
[----:B------:R-:W-:Y:S06]  /*2510*/  BAR.SYNC.DEFER_BLOCKING 0x0 ;  /* 0x0000000000007b1d */ /* 0x000fec0000010000 */
[----:B------:R-:W0:Y:S04]  /*2520*/  LDS.U16 R5, [R54] ;  /* 0x0000000036057984 */ /* 0x000e280000000400 */
[----:B------:R-:W1:Y:S04]  /*2530*/  LDS.U16 R56, [R56] ;  /* 0x0000000038387984 */ /* 0x000e680000000400 */
[----:B------:R-:W2:Y:S04]  /*2540*/  LDS.U16 R58, [R58] ;  /* 0x000000003a3a7984 */ /* 0x000ea80000000400 */
[----:B------:R-:W3:Y:S04]  /*2550*/  LDS.U16 R60, [R60] ;  /* 0x000000003c3c7984 */ /* 0x000ee80000000400 */
[----:B------:R-:W4:Y:S04]  /*2560*/  LDS.U16 R62, [R62] ;  /* 0x000000003e3e7984 */ /* 0x000f280000000400 */
[----:B------:R-:W4:Y:S04]  /*2570*/  LDS.U16 R64, [R64] ;  /* 0x0000000040407984 */ /* 0x000f280000000400 */
[----:B------:R-:W4:Y:S04]  /*2580*/  LDS.U16 R66, [R66] ;  /* 0x0000000042427984 */ /* 0x000f280000000400 */
[----:B------:R-:W4:Y:S04]  /*2590*/  LDS.U16 R68, [R68] ;  /* 0x0000000044447984 */ /* 0x000f280000000400 */
[----:B------:R-:W4:Y:S04]  /*25a0*/  LDS.U16 R70, [R70] ;  /* 0x0000000046467984 */ /* 0x000f280000000400 */
[----:B------:R-:W4:Y:S04]  /*25b0*/  LDS.U16 R72, [R72] ;  /* 0x0000000048487984 */ /* 0x000f280000000400 */
[----:B------:R-:W4:Y:S01]  /*25c0*/  LDS.U16 R74, [R74] ;  /* 0x000000004a4a7984 */ /* 0x000f220000000400 */
[----:B0-----:R-:W-:-:S03]  /*25d0*/  IMAD.IADD R5, R52, 0x1, R5 ;  /* 0x0000000134057824 */ /* 0x001fc600078e0205 */
[----:B------:R-:W0:Y:S01]  /*25e0*/  LDS.U16 R76, [R76] ;  /* 0x000000004c4c7984 */ /* 0x000e220000000400 */
[----:B-1----:R-:W-:-:S03]  /*25f0*/  IMAD.IADD R56, R57, 0x1, R56 ;  /* 0x0000000139387824 */ /* 0x002fc600078e0238 */
[----:B------:R-:W1:Y:S01]  /*2600*/  LDS.U16 R78, [R78] ;  /* 0x000000004e4e7984 */ /* 0x000e620000000400 */
[----:B--2---:R-:W-:-:S03]  /*2610*/  IMAD.IADD R58, R59, 0x1, R58 ;  /* 0x000000013b3a7824 */ /* 0x004fc600078e023a */
[----:B------:R-:W2:Y:S01]  /*2620*/  LDS.U16 R80, [R80] ;  /* 0x0000000050507984 */ /* 0x000ea20000000400 */
[----:B---3--:R-:W-:-:S03]  /*2630*/  IMAD.IADD R60, R61, 0x1, R60 ;  /* 0x000000013d3c7824 */ /* 0x008fc600078e023c */
[----:B------:R-:W3:Y:S01]  /*2640*/  LDS.U16 R82, [R82] ;  /* 0x0000000052527984 */ /* 0x000ee20000000400 */
[----:B----4-:R-:W-:-:S03]  /*2650*/  IMAD.IADD R62, R63, 0x1, R62 ;  /* 0x000000013f3e7824 */ /* 0x010fc600078e023e */
[----:B------:R-:W4:Y:S01]  /*2660*/  LDS.U16 R84, [R84] ;  /* 0x0000000054547984 */ /* 0x000f220000000400 */
[----:B------:R-:W-:-:S03]  /*2670*/  IMAD.IADD R64, R65, 0x1, R64 ;  /* 0x0000000141407824 */ /* 0x000fc600078e0240 */
[----:B------:R-:W4:Y:S01]  /*2680*/  LDS.U16 R86, [R86] ;  /* 0x0000000056567984 */ /* 0x000f220000000400 */
[----:B------:R-:W-:-:S03]  /*2690*/  IMAD.IADD R66, R67, 0x1, R66 ;  /* 0x0000000143427824 */ /* 0x000fc600078e0242 */
[----:B------:R-:W4:Y:S01]  /*26a0*/  LDS.U16 R88, [R88] ;  /* 0x0000000058587984 */ /* 0x000f220000000400 */
[----:B------:R-:W-:-:S03]  /*26b0*/  IMAD.IADD R68, R69, 0x1, R68 ;  /* 0x0000000145447824 */ /* 0x000fc600078e0244 */
[----:B------:R-:W4:Y:S01]  /*26c0*/  LDS.U16 R90, [R90] ;  /* 0x000000005a5a7984 */ /* 0x000f220000000400 */
[----:B------:R-:W-:Y:S02]  /*26d0*/  IMAD.IADD R70, R71, 0x1, R70 ;  /* 0x0000000147467824 */ /* 0x000fe400078e0246 */
[----:B------:R-:W-:Y:S02]  /*26e0*/  IMAD.IADD R72, R73, 0x1, R72 ;  /* 0x0000000149487824 */ /* 0x000fe400078e0248 */
[----:B------:R-:W-:Y:S02]  /*26f0*/  IMAD.IADD R74, R75, 0x1, R74 ;  /* 0x000000014b4a7824 */ /* 0x000fe400078e024a */
[----:B0-----:R-:W-:Y:S02]  /*2700*/  IMAD.IADD R76, R77, 0x1, R76 ;  /* 0x000000014d4c7824 */ /* 0x001fe400078e024c */
[----:B-1----:R-:W-:Y:S02]  /*2710*/  IMAD.IADD R78, R79, 0x1, R78 ;  /* 0x000000014f4e7824 */ /* 0x002fe400078e024e */
[----:B--2---:R-:W-:-:S02]  /*2720*/  IMAD.IADD R80, R81, 0x1, R80 ;  /* 0x0000000151507824 */ /* 0x004fc400078e0250 */
[----:B---3--:R-:W-:Y:S02]  /*2730*/  IMAD.IADD R82, R83, 0x1, R82 ;  /* 0x0000000153527824 */ /* 0x008fe400078e0252 */
[----:B----4-:R-:W-:Y:S02]  /*2740*/  IMAD.IADD R84, R85, 0x1, R84 ;  /* 0x0000000155547824 */ /* 0x010fe400078e0254 */
[----:B------:R-:W-:Y:S02]  /*2750*/  IMAD.IADD R86, R87, 0x1, R86 ;  /* 0x0000000157567824 */ /* 0x000fe400078e0256 */
[----:B------:R-:W-:Y:S02]  /*2760*/  IMAD.IADD R88, R89, 0x1, R88 ;  /* 0x0000000159587824 */ /* 0x000fe400078e0258 */
[----:B------:R-:W-:Y:S01]  /*2770*/  IMAD.IADD R90, R91, 0x1, R90 ;  /* 0x000000015b5a7824 */ /* 0x000fe200078e025a */
[----:B------:R-:W-:Y:S06]  /*2780*/  BAR.SYNC.DEFER_BLOCKING 0x0 ;  /* 0x0000000000007b1d */ /* 0x000fec0000010000 */
[----:B------:R-:W-:Y:S05]  /*2790*/  BRA.U UP0, `(.L_x_1343) ;  /* 0x0000000500987547 */ /* 0x000fea000b800000 */
[----:B------:R-:W-:Y:S01]  /*27a0*/  LEA R4, R5, UR4, 0x2 ;  /* 0x0000000405047c11 */ /* 0x000fe2000f8e10ff */
[----:B------:R-:W-:Y:S01]  /*27b0*/  UIADD3 UR7, UPT, UPT, UR7, 0x6, URZ ;  /* 0x0000000607077890 */ /* 0x000fe2000fffe0ff */
[----:B------:R-:W-:Y:S01]  /*27c0*/  LEA R5, R56, UR4, 0x2 ;  /* 0x0000000438057c11 */ /* 0x000fe2000f8e10ff */
[----:B------:R-:W-:Y:S01]  /*27d0*/  UIADD3 UR5, UPT, UPT, UR5, -0x6, URZ ;  /* 0xfffffffa05057890 */ /* 0x000fe2000fffe0ff */
[----:B------:R-:W-:Y:S01]  /*27e0*/  LEA R6, R58, UR4, 0x2 ;  /* 0x000000043a067c11 */ /* 0x000fe2000f8e10ff */
[----:B------:R1:W-:Y:S01]  /*27f0*/  STS [R4], R29 ;  /* 0x0000001d04007388 */ /* 0x0003e20000000800 */
[----:B------:R-:W-:Y:S02]  /*2800*/  LEA R7, R60, UR4, 0x2 ;  /* 0x000000043c077c11 */ /* 0x000fe4000f8e10ff */
[----:B------:R-:W-:Y:S01]  /*2810*/  LEA R8, R62, UR4, 0x2 ;  /* 0x000000043e087c11 */ /* 0x000fe2000f8e10ff */
[----:B------:R1:W-:Y:S01]  /*2820*/  STS [R5], R30 ;  /* 0x0000001e05007388 */ /* 0x0003e20000000800 */
[----:B------:R-:W-:-:S02]  /*2830*/  LEA R9, R64, UR4, 0x2 ;  /* 0x0000000440097c11 */ /* 0x000fc4000f8e10ff */
[----:B------:R-:W-:Y:S01]  /*2840*/  LEA R10, R66, UR4, 0x2 ;  /* 0x00000004420a7c11 */ /* 0x000fe2000f8e10ff */
[----:B------:R1:W-:Y:S01]  /*2850*/  STS [R6], R31 ;  /* 0x0000001f06007388 */ /* 0x0003e20000000800 */
[----:B------:R-:W-:Y:S02]  /*2860*/  LEA R11, R68, UR4, 0x2 ;  /* 0x00000004440b7c11 */ /* 0x000fe4000f8e10ff */
        /* <DEDUP_REMOVED lines=16> */
[----:B------:R1:W-:Y:S04]  /*2970*/  STS [R52], R37 ;  /* 0x0000002534007388 */ /* 0x0003e80000000800 */
        /* <DEDUP_REMOVED lines=9> */
[----:B------:R1:W-:Y:S01]  /*2a10*/  STS [R64], R49 ;  /* 0x0000003140007388 */ /* 0x0003e20000000800 */
[----:B------:R-:W-:Y:S06]  /*2a20*/  BAR.SYNC.DEFER_BLOCKING 0x0 ;  /* 0x0000000000007b1d */ /* 0x000fec0000010000 */
[----:B------:R1:W2:Y:S04]  /*2a30*/  LDS R29, [R53] ;  /* 0x00000000351d7984 */ /* 0x0002a80000000800 */
[----:B------:R1:W3:Y:S04]  /*2a40*/  LDS R30, [R53+0x4] ;  /* 0x00000400351e7984 */ /* 0x0002e80000000800 */
[----:B------:R1:W4:Y:S04]  /*2a50*/  LDS R31, [R53+0x8] ;  /* 0x00000800351f7984 */ /* 0x0003280000000800 */
[----:B------:R1:W0:Y:S04]  /*2a60*/  LDS R32, [R53+0xc] ;  /* 0x00000c0035207984 */ /* 0x0002280000000800 */
        /* <DEDUP_REMOVED lines=14> */
[----:B------:R1:W0:Y:S01]  /*2b50*/  LDS R49, [R53+0x48] ;  /* 0x0000480035317984 */ /* 0x0002220000000800 */
[----:B------:R-:W-:Y:S06]  /*2b60*/  BAR.SYNC.DEFER_BLOCKING 0x0 ;  /* 0x0000000000007b1d */ /* 0x000fec0000010000 */
[----:B-----5:R1:W-:Y:S04]  /*2b70*/  STS [R4], R2 ;  /* 0x0000000204007388 */ /* 0x0203e80000000800 */
        /* <DEDUP_REMOVED lines=19> */
[----:B------:R1:W0:Y:S04]  /*2cb0*/  LDS R2, [R53] ;  /* 0x0000000035027984 */ /* 0x0002280000000800 */
        /* <DEDUP_REMOVED lines=19> */
[----:B--234-:R-:W-:Y:S05]  /*2df0*/  BRA `(.L_x_1344) ;  /* 0xffffffdc00587947 */ /* 0x01cfea000383ffff */
.L_x_1343:
[----:B------:R-:W-:Y:S01]  /*2e00*/  LEA R5, R5, UR4, 0x2 ;  /* 0x0000000405057c11 */ /* 0x000fe2000f8e10ff */
[----:B------:R-:W-:Y:S01]  /*2e10*/  IMAD R53, R0, -0x48, R53 ;  /* 0xffffffb800357824 */ /* 0x000fe200078e0235 */
[----:B------:R-:W-:Y:S01]  /*2e20*/  LEA R56, R56, UR4, 0x2 ;  /* 0x0000000438387c11 */ /* 0x000fe2000f8e10ff */
[----:B------:R-:W0:Y:S01]  /*2e30*/  LDCU.64 UR6, c[0x0][0x3a0] ;  /* 0x00007400ff0677ac */ /* 0x000e220008000a00 */
[----:B------:R-:W-:Y:S01]  /*2e40*/  LEA R58, R58, UR4, 0x2 ;  /* 0x000000043a3a7c11 */ /* 0x000fe2000f8e10ff */
[----:B------:R-:W-:Y:S01]  /*2e50*/  STS [R5], R29 ;  /* 0x0000001d05007388 */ /* 0x000fe20000000800 */
[----:B------:R-:W-:Y:S02]  /*2e60*/  LEA R60, R60, UR4, 0x2 ;  /* 0x000000043c3c7c11 */ /* 0x000fe4000f8e10ff */
[----:B------:R-:W-:Y:S01]  /*2e70*/  LEA R62, R62, UR4, 0x2 ;  /* 0x000000043e3e7c11 */ /* 0x000fe2000f8e10ff */
[----:B------:R-:W-:Y:S01]  /*2e80*/  STS [R56], R30 ;  /* 0x0000001e38007388 */ /* 0x000fe20000000800 */
[----:B------:R-:W-:-:S02]  /*2e90*/  LEA R64, R64, UR4, 0x2 ;  /* 0x0000000440407c11 */ /* 0x000fc4000f8e10ff */
[----:B------:R-:W-:Y:S01]  /*2ea0*/  LEA R66, R66, UR4, 0x2 ;  /* 0x0000000442427c11 */ /* 0x000fe2000f8e10ff */
[----:B------:R-:W-:Y:S01]  /*2eb0*/  STS [R58], R31 ;  /* 0x0000001f3a007388 */ /* 0x000fe20000000800 */
[----:B------:R-:W-:Y:S02]  /*2ec0*/  LEA R68, R68, UR4, 0x2 ;  /* 0x0000000444447c11 */ /* 0x000fe4000f8e10ff */
[----:B------:R-:W-:Y:S01]  /*2ed0*/  LEA R70, R70, UR4, 0x2 ;  /* 0x0000000446467c11 */ /* 0x000fe2000f8e10ff */
[----:B------:R-:W-:Y:S01]  /*2ee0*/  STS [R60], R32 ;  /* 0x000000203c007388 */ /* 0x000fe20000000800 */
[----:B------:R-:W-:Y:S02]  /*2ef0*/  LEA R72, R72, UR4, 0x2 ;  /* 0x0000000448487c11 */ /* 0x000fe4000f8e10ff */
[----:B------:R-:W-:Y:S01]  /*2f00*/  LEA R74, R74, UR4, 0x2 ;  /* 0x000000044a4a7c11 */ /* 0x000fe2000f8e10ff */
[----:B------:R-:W-:Y:S01]  /*2f10*/  STS [R62], R33 ;  /* 0x000000213e007388 */ /* 0x000fe20000000800 */
[----:B------:R-:W-:Y:S01]  /*2f20*/  LEA R76, R76, UR4, 0x2 ;  /* 0x000000044c4c7c11 */ /* 0x000fe2000f8e10ff */
[----:B0-----:R-:W-:Y:S01]  /*2f30*/  IMAD.U32 R4, RZ, RZ, UR7 ;  /* 0x00000007ff047e24 */ /* 0x001fe2000f8e00ff */
        /* <DEDUP_REMOVED lines=11> */
[----:B------:R-:W-:-:S03]  /*2ff0*/  ISETP.LT.U32.AND P2, PT, R0, UR6, PT ;  /* 0x0000000600007c0c */ /* 0x000fc6000bf41070 */
[----:B------:R-:W-:Y:S01]  /*3000*/  STS [R72], R38 ;  /* 0x0000002648007388 */ /* 0x000fe20000000800 */
[----:B------:R-:W-:-:S03]  /*3010*/  ISETP.GT.U32.AND.EX P2, PT, R4, RZ, PT, P2 ;  /* 0x000000ff0400720c */ /* 0x000fc60003f44120 */
[----:B------:R-:W-:Y:S04]  /*3020*/  STS [R74], R39 ;  /* 0x000000274a007388 */ /* 0x000fe80000000800 */
[----:B------:R-:W-:Y:S04]  /*3030*/  STS [R76], R40 ;  /* 0x000000284c007388 */ /* 0x000fe80000000800 */
[----:B------:R-:W-:Y:S04]  /*3040*/  STS [R78], R41 ;  /* 0x000000294e007388 */ /* 0x000fe80000000800 */
[----:B------:R-:W-:Y:S04]  /*3050*/  STS [R80], R43 ;  /* 0x0000002b50007388 */ /* 0x000fe80000000800 */
[----:B------:R-:W-:Y:S04]  /*3060*/  STS [R47], R44 ;  /* 0x0000002c2f007388 */ /* 0x000fe80000000800 */
[----:B------:R-:W-:Y:S04]  /*3070*/  STS [R84], R45 ;  /* 0x0000002d54007388 */ /* 0x000fe80000000800 */
[----:B------:R-:W-:Y:S04]  /*3080*/  STS [R51], R46 ;  /* 0x0000002e33007388 */ /* 0x000fe80000000800 */
[----:B------:R-:W-:Y:S04]  /*3090*/  STS [R88], R48 ;  /* 0x0000003058007388 */ /* 0x000fe80000000800 */
[----:B------:R-:W-:Y:S01]  /*30a0*/  STS [R90], R49 ;  /* 0x000000315a007388 */ /* 0x000fe20000000800 */
[----:B------:R-:W-:Y:S06]  /*30b0*/  BAR.SYNC.DEFER_BLOCKING 0x0 ;  /* 0x0000000000007b1d */ /* 0x000fec0000010000 */
[----:B------:R-:W0:Y:S04]  /*30c0*/  LDS R6, [R53] ;  /* 0x0000000035067984 */ /* 0x000e280000000800 */
[----:B------:R-:W1:Y:S04]  /*30d0*/  LDS R7, [R53+0x400] ;  /* 0x0004000035077984 */ /* 0x000e680000000800 */
[----:B------:R-:W2:Y:S04]  /*30e0*/  LDS R8, [R53+0x800] ;  /* 0x0008000035087984 */ /* 0x000ea80000000800 */
[----:B------:R-:W-:Y:S04]  /*30f0*/  LDS R9, [R53+0xc00] ;  /* 0x000c000035097984 */ /* 0x000fe80000000800 */
[----:B------:R-:W-:Y:S04]  /*3100*/  LDS R10, [R53+0x1000] ;  /* 0x00100000350a7984 */ /* 0x000fe80000000800 */
[----:B------:R-:W-:Y:S04]  /*3110*/  LDS R11, [R53+0x1400] ;  /* 0x00140000350b7984 */ /* 0x000fe80000000800 */
[----:B------:R-:W3:Y:S04]  /*3120*/  LDS R29, [R53+0x1800] ;  /* 0x00180000351d7984 */ /* 0x000ee80000000800 */
[----:B------:R-:W-:Y:S04]  /*3130*/  LDS R30, [R53+0x1c00] ;  /* 0x001c0000351e7984 */ /* 0x000fe80000000800 */
        /* <DEDUP_REMOVED lines=10> */
[----:B------:R-:W-:Y:S01]  /*31e0*/  LDS R41, [R53+0x4800] ;  /* 0x0048000035297984 */ /* 0x000fe20000000800 */
[----:B------:R-:W-:Y:S06]  /*31f0*/  BAR.SYNC.DEFER_BLOCKING 0x0 ;  /* 0x0000000000007b1d */ /* 0x000fec0000010000 */
[----:B-----5:R4:W-:Y:S04]  /*3200*/  STS [R5], R2 ;  /* 0x0000000205007388 */ /* 0x0209e80000000800 */
[----:B------:R0:W-:Y:S04]  /*3210*/  STS [R56], R3 ;  /* 0x0000000338007388 */ /* 0x0001e80000000800 */
[----:B------:R1:W-:Y:S01]  /*3220*/  STS [R58], R12 ;  /* 0x0000000c3a007388 */ /* 0x0003e20000000800 */
[----:B----4-:R-:W4:Y:S03]  /*3230*/  LDC.64 R4, c[0x0][0x398] ;  /* 0x0000e600ff047b82 */ /* 0x010f260000000a00 */
[----:B------:R-:W-:Y:S04]  /*3240*/  STS [R60], R13 ;  /* 0x0000000d3c007388 */ /* 0x000fe80000000800 */
[----:B------:R2:W-:Y:S01]  /*3250*/  STS [R62], R14 ;  /* 0x0000000e3e007388 */ /* 0x0005e20000000800 */
[----:B0-----:R-:W0:Y:S01]  /*3260*/  LDC.64 R2, c[0x0][0x388] ;  /* 0x0000e200ff027b82 */ /* 0x001e220000000a00 */
[----:B-1----:R-:W-:-:S02]  /*3270*/  VIADD R12, R0, 0x100 ;  /* 0x00000100000c7836 */ /* 0x002fc40000000000 */
[----:B------:R-:W-:Y:S04]  /*3280*/  STS [R64], R15 ;  /* 0x0000000f40007388 */ /* 0x000fe80000000800 */
[----:B------:R1:W-:Y:S01]  /*3290*/  STS [R66], R16 ;  /* 0x0000001042007388 */ /* 0x0003e20000000800 */
[----:B------:R-:W-:Y:S01]  /*32a0*/  ISETP.LT.U32.AND P4, PT, R12, UR6, PT ;  /* 0x000000060c007c0c */ /* 0x000fe2000bf81070 */
[C---:B--2---:R-:W-:Y:S01]  /*32b0*/  VIADD R14, R0.reuse, 0x200 ;  /* 0x00000200000e7836 */ /* 0x044fe20000000000 */
[----:B------:R-:W-:Y:S01]  /*32c0*/  LOP3.LUT R12, R0, 0x400, RZ, 0xfc, !PT ;  /* 0x00000400000c7812 */ /* 0x000fe200078efcff */
[----:B------:R-:W-:Y:S03]  /*32d0*/  STS [R68], R17 ;  /* 0x0000001144007388 */ /* 0x000fe60000000800 */
[----:B------:R-:W-:Y:S01]  /*32e0*/  ISETP.LT.U32.AND P3, PT, R14, UR6, PT ;  /* 0x000000060e007c0c */ /* 0x000fe2000bf61070 */
[----:B------:R-:W-:Y:S01]  /*32f0*/  STS [R70], R18 ;  /* 0x0000001246007388 */ /* 0x000fe20000000800 */
[----:B------:R-:W-:Y:S01]  /*3300*/  VIADD R14, R0, 0x500 ;  /* 0x00000500000e7836 */ /* 0x000fe20000000000 */
[----:B------:R-:W-:Y:S01]  /*3310*/  ISETP.LT.U32.AND P0, PT, R12, UR6, PT ;  /* 0x000000060c007c0c */ /* 0x000fe2000bf01070 */
[C---:B-1----:R-:W-:Y:S01]  /*3320*/  VIADD R16, R0.reuse, 0x300 ;  /* 0x0000030000107836 */ /* 0x042fe20000000000 */
[----:B------:R-:W-:Y:S01]  /*3330*/  STS [R72], R19 ;  /* 0x0000001348007388 */ /* 0x000fe20000000800 */
[----:B------:R-:W-:Y:S01]  /*3340*/  VIADD R12, R0, 0x600 ;  /* 0x00000600000c7836 */ /* 0x000fe20000000000 */
[----:B------:R-:W-:Y:S01]  /*3350*/  ISETP.LT.U32.AND P1, PT, R14, UR6, PT ;  /* 0x000000060e007c0c */ /* 0x000fe2000bf21070 */
[----:B------:R-:W-:Y:S01]  /*3360*/  IMAD.U32 R14, RZ, RZ, UR7 ;  /* 0x00000007ff0e7e24 */ /* 0x000fe2000f8e00ff */
[----:B------:R-:W-:Y:S01]  /*3370*/  STS [R74], R20 ;  /* 0x000000144a007388 */ /* 0x000fe20000000800 */
[----:B------:R-:W-:Y:S01]  /*3380*/  ISETP.LT.U32.AND P5, PT, R16, UR6, PT ;  /* 0x0000000610007c0c */ /* 0x000fe2000bfa1070 */
[----:B------:R-:W-:Y:S01]  /*3390*/  IMAD.U32 R16, RZ, RZ, UR7 ;  /* 0x00000007ff107e24 */ /* 0x000fe2000f8e00ff */
[----:B------:R-:W-:Y:S01]  /*33a0*/  ISETP.LT.U32.AND P6, PT, R12, UR6, PT ;  /* 0x000000060c007c0c */ /* 0x000fe2000bfc1070 */
[----:B------:R-:W-:Y:S01]  /*33b0*/  STS [R76], R21 ;  /* 0x000000154c007388 */ /* 0x000fe20000000800 */
[----:B0-----:R-:W-:Y:S01]  /*33c0*/  IMAD.WIDE.U32 R2, R0, 0x4, R2 ;  /* 0x0000000400027825 */ /* 0x001fe200078e0002 */
[----:B------:R-:W-:-:S02]  /*33d0*/  ISETP.GT.U32.AND.EX P3, PT, R14, RZ, PT, P3 ;  /* 0x000000ff0e00720c */ /* 0x000fc40003f64130 */
[----:B------:R-:W-:Y:S01]  /*33e0*/  STS [R78], R22 ;  /* 0x000000164e007388 */ /* 0x000fe20000000800 */
[----:B------:R-:W-:Y:S01]  /*33f0*/  ISETP.GT.U32.AND.EX P4, PT, R16, RZ, PT, P4 ;  /* 0x000000ff1000720c */ /* 0x000fe20003f84140 */
[----:B----4-:R-:W-:Y:S02]  /*3400*/  IMAD.WIDE.U32 R4, R0, 0x4, R4 ;  /* 0x0000000400047825 */ /* 0x010fe400078e0004 */
[----:B------:R0:W-:Y:S02]  /*3410*/  STS [R80], R23 ;  /* 0x0000001750007388 */ /* 0x0001e40000000800 */
[----:B------:R-:W-:Y:S02]  /*3420*/  IMAD.U32 R12, RZ, RZ, UR7 ;  /* 0x00000007ff0c7e24 */ /* 0x000fe4000f8e00ff */
[----:B------:R-:W-:Y:S03]  /*3430*/  STS [R47], R24 ;  /* 0x000000182f007388 */ /* 0x000fe60000000800 */
[----:B------:R-:W-:Y:S01]  /*3440*/  ISETP.GT.U32.AND.EX P5, PT, R12, RZ, PT, P5 ;  /* 0x000000ff0c00720c */ /* 0x000fe20003fa4150 */
[----:B------:R1:W-:Y:S01]  /*3450*/  STS [R84], R25 ;  /* 0x0000001954007388 */ /* 0x0003e20000000800 */
[----:B0-----:R-:W-:Y:S01]  /*3460*/  @P2 LOP3.LUT R23, R6, 0x80000000, RZ, 0x3c, !PT ;  /* 0x8000000006172812 */ /* 0x001fe200078e3cff */
[----:B------:R-:W-:-:S02]  /*3470*/  VIADD R6, R0, 0x700 ;  /* 0x0000070000067836 */ /* 0x000fc40000000000 */
[----:B------:R-:W-:Y:S04]  /*3480*/  STS [R51], R26 ;  /* 0x0000001a33007388 */ /* 0x000fe80000000800 */
[----:B------:R0:W-:Y:S01]  /*3490*/  STS [R88], R27 ;  /* 0x0000001b58007388 */ /* 0x0001e20000000800 */
[----:B-1----:R-:W-:-:S03]  /*34a0*/  @P4 LOP3.LUT R25, R7, 0x80000000, RZ, 0x3c, !PT ;  /* 0x8000000007194812 */ /* 0x002fc600078e3cff */
[----:B------:R-:W-:Y:S01]  /*34b0*/  STS [R90], R28 ;  /* 0x0000001c5a007388 */ /* 0x000fe20000000800 */
[----:B------:R-:W-:Y:S01]  /*34c0*/  BAR.SYNC.DEFER_BLOCKING 0x0 ;  /* 0x0000000000007b1d */ /* 0x000fe20000010000 */
[----:B0-----:R-:W-:Y:S01]  /*34d0*/  @P3 LOP3.LUT R27, R8, 0x80000000, RZ, 0x3c, !PT ;  /* 0x80000000081b3812 */ /* 0x001fe200078e3cff */
[----:B------:R-:W-:-:S05]  /*34e0*/  IMAD.U32 R8, RZ, RZ, UR7 ;  /* 0x00000007ff087e24 */ /* 0x000fca000f8e00ff */
[C---:B------:R-:W-:Y:S02]  /*34f0*/  ISETP.GT.U32.AND.EX P1, PT, R8.reuse, RZ, PT, P1 ;  /* 0x000000ff0800720c */ /* 0x040fe40003f24110 */
[----:B------:R-:W-:-:S13]  /*3500*/  ISETP.GT.U32.AND.EX P6, PT, R8, RZ, PT, P6 ;  /* 0x000000ff0800720c */ /* 0x000fda0003fc4160 */
[----:B---3--:R-:W-:Y:S01]  /*3510*/  @P6 LOP3.LUT R29, R29, 0x80000000, RZ, 0x3c, !PT ;  /* 0x800000001d1d6812 */ /* 0x008fe200078e3cff */
[----:B------:R-:W0:Y:S04]  /*3520*/  @P2 LDS R43, [R53] ;  /* 0x00000000352b2984 */ /* 0x000e280000000800 */
[----:B------:R-:W1:Y:S04]  /*3530*/  LDS R13, [R53+0x400] ;  /* 0x00040000350d7984 */ /* 0x000e680000000800 */
[----:B------:R-:W2:Y:S04]  /*3540*/  LDS R15, [R53+0x800] ;  /* 0x00080000350f7984 */ /* 0x000ea80000000800 */
[----:B------:R-:W3:Y:S04]  /*3550*/  LDS R17, [R53+0xc00] ;  /* 0x000c000035117984 */ /* 0x000ee80000000800 */
[----:B------:R-:W4:Y:S04]  /*3560*/  LDS R19, [R53+0x1000] ;  /* 0x0010000035137984 */ /* 0x000f280000000800 */
[----:B------:R-:W-:Y:S04]  /*3570*/  @P2 STG.E desc[UR8][R2.64], R23 ;  /* 0x0000001702002986 */ /* 0x000fe8000c101908 */
[----:B------:R-:W4:Y:S04]  /*3580*/  LDS R21, [R53+0x1400] ;  /* 0x0014000035157984 */ /* 0x000f280000000800 */
[----:B------:R-:W4:Y:S04]  /*3590*/  LDS R7, [R53+0x1800] ;  /* 0x0018000035077984 */ /* 0x000f280000000800 */
[----:B------:R-:W4:Y:S04]  /*35a0*/  LDS R23, [R53+0x1c00] ;  /* 0x001c000035177984 */ /* 0x000f280000000800 */
[----:B0-----:R0:W-:Y:S01]  /*35b0*/  @P2 STG.E desc[UR8][R4.64], R43 ;  /* 0x0000002b04002986 */ /* 0x0011e2000c101908 */
[----:B------:R-:W-:Y:S01]  /*35c0*/  ISETP.LT.U32.AND P2, PT, R6, UR6, PT ;  /* 0x0000000606007c0c */ /* 0x000fe2000bf41070 */
[----:B------:R-:W-:-:S02]  /*35d0*/  IMAD.U32 R6, RZ, RZ, UR7 ;  /* 0x00000007ff067e24 */ /* 0x000fc4000f8e00ff */
[----:B------:R2:W-:Y:S01]  /*35e0*/  @P4 STG.E desc[UR8][R2.64+0x400], R25 ;  /* 0x0004001902004986 */ /* 0x0005e2000c101908 */
[----:B------:R-:W-:Y:S02]  /*35f0*/  ISETP.GT.U32.AND.EX P2, PT, R8, RZ, PT, P2 ;  /* 0x000000ff0800720c */ /* 0x000fe40003f44120 */
[----:B------:R-:W-:Y:S01]  /*3600*/  ISETP.GT.U32.AND.EX P0, PT, R6, RZ, PT, P0 ;  /* 0x000000ff0600720c */ /* 0x000fe20003f04100 */
[----:B-1----:R-:W-:Y:S01]  /*3610*/  @P4 STG.E desc[UR8][R4.64+0x400], R13 ;  /* 0x0004000d04004986 */ /* 0x002fe2000c101908 */
[----:B------:R-:W-:Y:S02]  /*3620*/  LOP3.LUT R6, R0, 0x800, RZ, 0xfc, !PT ;  /* 0x0000080000067812 */ /* 0x000fe400078efcff */
[----:B0-----:R-:W-:Y:S01]  /*3630*/  @P5 LOP3.LUT R43, R9, 0x80000000, RZ, 0x3c, !PT ;  /* 0x80000000092b5812 */ /* 0x001fe200078e3cff */
[----:B------:R-:W-:Y:S01]  /*3640*/  @P3 STG.E desc[UR8][R2.64+0x800], R27 ;  /* 0x0008001b02003986 */ /* 0x000fe2000c101908 */
[----:B------:R-:W-:Y:S01]  /*3650*/  ISETP.LT.U32.AND P4, PT, R6, UR6, PT ;  /* 0x0000000606007c0c */ /* 0x000fe2000bf81070 */
[----:B------:R-:W-:-:S02]  /*3660*/  VIADD R6, R0, 0x900 ;  /* 0x0000090000067836 */ /* 0x000fc40000000000 */
[----:B------:R-:W0:Y:S04]  /*3670*/  LDS R9, [R53+0x2000] ;  /* 0x0020000035097984 */ /* 0x000e280000000800 */
[----:B--2---:R-:W-:Y:S01]  /*3680*/  @P0 LOP3.LUT R25, R10, 0x80000000, RZ, 0x3c, !PT ;  /* 0x800000000a190812 */ /* 0x004fe200078e3cff */
[----:B------:R-:W-:Y:S01]  /*3690*/  @P3 STG.E desc[UR8][R4.64+0x800], R15 ;  /* 0x0008000f04003986 */ /* 0x000fe2000c101908 */
[----:B------:R-:W-:Y:S01]  /*36a0*/  ISETP.LT.U32.AND P3, PT, R6, UR6, PT ;  /* 0x0000000606007c0c */ /* 0x000fe2000bf61070 */
[----:B------:R-:W-:Y:S02]  /*36b0*/  VIADD R6, R0, 0xa00 ;  /* 0x00000a0000067836 */ /* 0x000fe40000000000 */
[----:B------:R-:W-:Y:S01]  /*36c0*/  @P5 STG.E desc[UR8][R2.64+0xc00], R43 ;  /* 0x000c002b02005986 */ /* 0x000fe2000c101908 */
[----:B------:R-:W-:Y:S01]  /*36d0*/  ISETP.GT.U32.AND.EX P3, PT, R8, RZ, PT, P3 ;  /* 0x000000ff0800720c */ /* 0x000fe20003f64130 */
[----:B------:R-:W-:-:S02]  /*36e0*/  IMAD.U32 R10, RZ, RZ, UR7 ;  /* 0x00000007ff0a7e24 */ /* 0x000fc4000f8e00ff */
[----:B---3--:R1:W-:Y:S01]  /*36f0*/  @P5 STG.E desc[UR8][R4.64+0xc00], R17 ;  /* 0x000c001104005986 */ /* 0x0083e2000c101908 */
[----:B------:R-:W-:Y:S01]  /*3700*/  ISETP.LT.U32.AND P5, PT, R6, UR6, PT ;  /* 0x0000000606007c0c */ /* 0x000fe2000bfa1070 */
[----:B------:R-:W-:Y:S02]  /*3710*/  VIADD R6, R0, 0xb00 ;  /* 0x00000b0000067836 */ /* 0x000fe40000000000 */
[----:B------:R-:W2:Y:S01]  /*3720*/  LDS R13, [R53+0x2400] ;  /* 0x00240000350d7984 */ /* 0x000ea20000000800 */
[----:B------:R-:W-:-:S03]  /*3730*/  ISETP.GT.U32.AND.EX P5, PT, R8, RZ, PT, P5 ;  /* 0x000000ff0800720c */ /* 0x000fc60003fa4150 */
[----:B------:R-:W-:Y:S04]  /*3740*/  @P0 STG.E desc[UR8][R2.64+0x1000], R25 ;  /* 0x0010001902000986 */ /* 0x000fe8000c101908 */
[----:B----4-:R3:W-:Y:S01]  /*3750*/  @P0 STG.E desc[UR8][R4.64+0x1000], R19 ;  /* 0x0010001304000986 */ /* 0x0107e2000c101908 */
[----:B-1----:R-:W-:Y:S02]  /*3760*/  @P1 LOP3.LUT R17, R11, 0x80000000, RZ, 0x3c, !PT ;  /* 0x800000000b111812 */ /* 0x002fe400078e3cff */
[----:B------:R-:W-:Y:S01]  /*3770*/  ISETP.LT.U32.AND P0, PT, R6, UR6, PT ;  /* 0x0000000606007c0c */ /* 0x000fe2000bf01070 */
[----:B------:R-:W1:Y:S01]  /*3780*/  LDS R11, [R53+0x2800] ;  /* 0x00280000350b7984 */ /* 0x000e620000000800 */
[----:B------:R-:W-:Y:S01]  /*3790*/  IMAD.U32 R6, RZ, RZ, UR7 ;  /* 0x00000007ff067e24 */ /* 0x000fe2000f8e00ff */
[----:B------:R-:W-:-:S02]  /*37a0*/  @P5 LOP3.LUT R33, R33, 0x80000000, RZ, 0x3c, !PT ;  /* 0x8000000021215812 */ /* 0x000fc400078e3cff */
[----:B------:R-:W4:Y:S01]  /*37b0*/  LDS R15, [R53+0x2c00] ;  /* 0x002c0000350f7984 */ /* 0x000f220000000800 */
[----:B------:R-:W-:Y:S02]  /*37c0*/  ISETP.GT.U32.AND.EX P0, PT, R8, RZ, PT, P0 ;  /* 0x000000ff0800720c */ /* 0x000fe40003f04100 */
[----:B------:R-:W-:Y:S01]  /*37d0*/  ISETP.GT.U32.AND.EX P4, PT, R6, RZ, PT, P4 ;  /* 0x000000ff0600720c */ /* 0x000fe20003f84140 */
[----:B------:R-:W-:Y:S01]  /*37e0*/  @P1 STG.E desc[UR8][R2.64+0x1400], R17 ;  /* 0x0014001102001986 */ /* 0x000fe2000c101908 */
[----:B------:R-:W-:Y:S02]  /*37f0*/  LOP3.LUT R6, R0, 0xc00, RZ, 0xfc, !PT ;  /* 0x00000c0000067812 */ /* 0x000fe400078efcff */
[----:B---3--:R-:W-:Y:S01]  /*3800*/  @P2 LOP3.LUT R19, R30, 0x80000000, RZ, 0x3c, !PT ;  /* 0x800000001e132812 */ /* 0x008fe200078e3cff */
[----:B------:R-:W-:Y:S01]  /*3810*/  @P1 STG.E desc[UR8][R4.64+0x1400], R21 ;  /* 0x0014001504001986 */ /* 0x000fe2000c101908 */
[----:B------:R-:W-:Y:S01]  /*3820*/  ISETP.LT.U32.AND P1, PT, R6, UR6, PT ;  /* 0x0000000606007c0c */ /* 0x000fe2000bf21070 */
[----:B------:R-:W-:Y:S01]  /*3830*/  VIADD R6, R0, 0xd00 ;  /* 0x00000d0000067836 */ /* 0x000fe20000000000 */
[----:B------:R-:W-:Y:S01]  /*3840*/  @P3 LOP3.LUT R25, R32, 0x80000000, RZ, 0x3c, !PT ;  /* 0x8000000020193812 */ /* 0x000fe200078e3cff */
[----:B------:R-:W-:Y:S01]  /*3850*/  @P6 STG.E desc[UR8][R2.64+0x1800], R29 ;  /* 0x0018001d02006986 */ /* 0x000fe2000c101908 */
[----:B------:R-:W-:-:S03]  /*3860*/  ISETP.GT.U32.AND.EX P1, PT, R8, RZ, PT, P1 ;  /* 0x000000ff0800720c */ /* 0x000fc60003f24110 */
[----:B------:R-:W-:Y:S01]  /*3870*/  @P6 STG.E desc[UR8][R4.64+0x1800], R7 ;  /* 0x0018000704006986 */ /* 0x000fe2000c101908 */
[----:B------:R-:W-:Y:S01]  /*3880*/  ISETP.LT.U32.AND P6, PT, R6, UR6, PT ;  /* 0x0000000606007c0c */ /* 0x000fe2000bfc1070 */
[----:B------:R-:W-:Y:S01]  /*3890*/  VIADD R6, R0, 0xe00 ;  /* 0x00000e0000067836 */ /* 0x000fe20000000000 */
[----:B------:R-:W-:Y:S01]  /*38a0*/  @P4 LOP3.LUT R31, R31, 0x80000000, RZ, 0x3c, !PT ;  /* 0x800000001f1f4812 */ /* 0x000fe200078e3cff */
[----:B------:R-:W3:Y:S01]  /*38b0*/  LDS R7, [R53+0x3000] ;  /* 0x0030000035077984 */ /* 0x000ee20000000800 */
[----:B------:R-:W-:-:S03]  /*38c0*/  ISETP.GT.U32.AND.EX P6, PT, R10, RZ, PT, P6 ;  /* 0x000000ff0a00720c */ /* 0x000fc60003fc4160 */
[----:B------:R-:W-:Y:S02]  /*38d0*/  @P2 STG.E desc[UR8][R2.64+0x1c00], R19 ;  /* 0x001c001302002986 */ /* 0x000fe4000c101908 */
[----:B------:R-:W-:Y:S02]  /*38e0*/  @P1 LOP3.LUT R35, R35, 0x80000000, RZ, 0x3c, !PT ;  /* 0x8000000023231812 */ /* 0x000fe400078e3cff */
[----:B------:R-:W3:Y:S04]  /*38f0*/  LDS R17, [R53+0x3400] ;  /* 0x0034000035117984 */ /* 0x000ee80000000800 */
[----:B------:R-:W-:Y:S01]  /*3900*/  @P2 STG.E desc[UR8][R4.64+0x1c00], R23 ;  /* 0x001c001704002986 */ /* 0x000fe2000c101908 */
[----:B------:R-:W-:Y:S01]  /*3910*/  ISETP.LT.U32.AND P2, PT, R6, UR6, PT ;  /* 0x0000000606007c0c */ /* 0x000fe2000bf41070 */
[----:B------:R-:W-:-:S02]  /*3920*/  VIADD R6, R0, 0xf00 ;  /* 0x00000f0000067836 */ /* 0x000fc40000000000 */
[----:B------:R-:W-:Y:S01]  /*3930*/  @P4 STG.E desc[UR8][R2.64+0x2000], R31 ;  /* 0x0020001f02004986 */ /* 0x000fe2000c101908 */
[----:B------:R-:W-:-:S03]  /*3940*/  ISETP.GT.U32.AND.EX P2, PT, R12, RZ, PT, P2 ;  /* 0x000000ff0c00720c */ /* 0x000fc60003f44120 */
[----:B------:R-:W3:Y:S04]  /*3950*/  LDS R19, [R53+0x3800] ;  /* 0x0038000035137984 */ /* 0x000ee80000000800 */
[----:B0-----:R-:W-:Y:S01]  /*3960*/  @P4 STG.E desc[UR8][R4.64+0x2000], R9 ;  /* 0x0020000904004986 */ /* 0x001fe2000c101908 */
[----:B------:R-:W-:Y:S02]  /*3970*/  ISETP.LT.U32.AND P4, PT, R6, UR6, PT ;  /* 0x0000000606007c0c */ /* 0x000fe4000bf81070 */
[----:B------:R-:W-:Y:S01]  /*3980*/  LOP3.LUT R6, R0, 0x1000, RZ, 0xfc, !PT ;  /* 0x0000100000067812 */ /* 0x000fe200078efcff */
[----:B------:R-:W0:Y:S02]  /*3990*/  LDS R9, [R53+0x3c00] ;  /* 0x003c000035097984 */ /* 0x000e240000000800 */
[----:B------:R-:W-:-:S02]  /*39a0*/  @P2 LOP3.LUT R37, R37, 0x80000000, RZ, 0x3c, !PT ;  /* 0x8000000025252812 */ /* 0x000fc400078e3cff */
[----:B------:R-:W0:Y:S04]  /*39b0*/  LDS R21, [R53+0x4000] ;  /* 0x0040000035157984 */ /* 0x000e280000000800 */
[----:B------:R-:W0:Y:S04]  /*39c0*/  LDS R23, [R53+0x4400] ;  /* 0x0044000035177984 */ /* 0x000e280000000800 */
[----:B------:R-:W-:Y:S04]  /*39d0*/  @P3 STG.E desc[UR8][R2.64+0x2400], R25 ;  /* 0x0024001902003986 */ /* 0x000fe8000c101908 */
[----:B--2---:R2:W-:Y:S01]  /*39e0*/  @P3 STG.E desc[UR8][R4.64+0x2400], R13 ;  /* 0x0024000d04003986 */ /* 0x0045e2000c101908 */
[----:B------:R-:W-:Y:S01]  /*39f0*/  ISETP.LT.U32.AND P3, PT, R6, UR6, PT ;  /* 0x0000000606007c0c */ /* 0x000fe2000bf61070 */
[----:B------:R-:W-:-:S02]  /*3a00*/  VIADD R6, R0, 0x1100 ;  /* 0x0000110000067836 */ /* 0x000fc40000000000 */
[----:B------:R-:W-:Y:S01]  /*3a10*/  @P5 STG.E desc[UR8][R2.64+0x2800], R33 ;  /* 0x0028002102005986 */ /* 0x000fe2000c101908 */
[----:B------:R-:W-:Y:S01]  /*3a20*/  VIADD R0, R0, 0x1200 ;  /* 0x0000120000007836 */ /* 0x000fe20000000000 */
[----:B------:R-:W-:Y:S02]  /*3a30*/  ISETP.GT.U32.AND.EX P3, PT, R8, RZ, PT, P3 ;  /* 0x000000ff0800720c */ /* 0x000fe40003f64130 */
[----:B-1----:R1:W-:Y:S01]  /*3a40*/  @P5 STG.E desc[UR8][R4.64+0x2800], R11 ;  /* 0x0028000b04005986 */ /* 0x0023e2000c101908 */
[----:B------:R-:W-:Y:S01]  /*3a50*/  ISETP.LT.U32.AND P5, PT, R6, UR6, PT ;  /* 0x0000000606007c0c */ /* 0x000fe2000bfa1070 */
[----:B------:R-:W-:Y:S01]  /*3a60*/  IMAD.U32 R6, RZ, RZ, UR7 ;  /* 0x00000007ff067e24 */ /* 0x000fe2000f8e00ff */
[----:B--2---:R-:W-:-:S04]  /*3a70*/  @P0 LOP3.LUT R13, R34, 0x80000000, RZ, 0x3c, !PT ;  /* 0x80000000220d0812 */ /* 0x004fc800078e3cff */
[----:B------:R-:W-:Y:S01]  /*3a80*/  ISETP.GT.U32.AND.EX P4, PT, R6, RZ, PT, P4 ;  /* 0x000000ff0600720c */ /* 0x000fe20003f84140 */
[----:B------:R2:W-:Y:S03]  /*3a90*/  @P0 STG.E desc[UR8][R2.64+0x2c00], R13 ;  /* 0x002c000d02000986 */ /* 0x0005e6000c101908 */
[----:B------:R-:W-:Y:S01]  /*3aa0*/  @P3 LOP3.LUT R39, R39, 0x80000000, RZ, 0x3c, !PT ;  /* 0x8000000027273812 */ /* 0x000fe200078e3cff */
[----:B----4-:R4:W-:Y:S01]  /*3ab0*/  @P0 STG.E desc[UR8][R4.64+0x2c00], R15 ;  /* 0x002c000f04000986 */ /* 0x0109e2000c101908 */
[----:B------:R-:W-:Y:S01]  /*3ac0*/  ISETP.LT.U32.AND P0, PT, R0, UR6, PT ;  /* 0x0000000600007c0c */ /* 0x000fe2000bf01070 */
[----:B------:R-:W-:Y:S01]  /*3ad0*/  IMAD.U32 R0, RZ, RZ, UR7 ;  /* 0x00000007ff007e24 */ /* 0x000fe2000f8e00ff */
[----:B-1----:R-:W-:Y:S01]  /*3ae0*/  @P6 LOP3.LUT R11, R36, 0x80000000, RZ, 0x3c, !PT ;  /* 0x80000000240b6812 */ /* 0x002fe200078e3cff */
[----:B------:R1:W-:Y:S01]  /*3af0*/  @P1 STG.E desc[UR8][R2.64+0x3000], R35 ;  /* 0x0030002302001986 */ /* 0x0003e2000c101908 */
[----:B------:R-:W-:-:S02]  /*3b00*/  ISETP.GT.U32.AND.EX P0, PT, R6, RZ, PT, P0 ;  /* 0x000000ff0600720c */ /* 0x000fc40003f04100 */
[----:B------:R-:W-:Y:S01]  /*3b10*/  ISETP.GT.U32.AND.EX P5, PT, R0, RZ, PT, P5 ;  /* 0x000000ff0000720c */ /* 0x000fe20003fa4150 */
[----:B---3--:R1:W-:Y:S01]  /*3b20*/  @P1 STG.E desc[UR8][R4.64+0x3000], R7 ;  /* 0x0030000704001986 */ /* 0x0083e2000c101908 */
[----:B--2---:R-:W-:-:S03]  /*3b30*/  @P4 LOP3.LUT R13, R38, 0x80000000, RZ, 0x3c, !PT ;  /* 0x80000000260d4812 */ /* 0x004fc600078e3cff */
[----:B------:R1:W-:Y:S04]  /*3b40*/  @P6 STG.E desc[UR8][R2.64+0x3400], R11 ;  /* 0x0034000b02006986 */ /* 0x0003e8000c101908 */
[----:B------:R1:W-:Y:S04]  /*3b50*/  @P6 STG.E desc[UR8][R4.64+0x3400], R17 ;  /* 0x0034001104006986 */ /* 0x0003e8000c101908 */
[----:B------:R1:W-:Y:S01]  /*3b60*/  @P2 STG.E desc[UR8][R2.64+0x3800], R37 ;  /* 0x0038002502002986 */ /* 0x0003e2000c101908 */
[----:B----4-:R-:W-:-:S03]  /*3b70*/  @P5 LOP3.LUT R15, R40, 0x80000000, RZ, 0x3c, !PT ;  /* 0x80000000280f5812 */ /* 0x010fc600078e3cff */
[----:B------:R1:W-:Y:S04]  /*3b80*/  @P2 STG.E desc[UR8][R4.64+0x3800], R19 ;  /* 0x0038001304002986 */ /* 0x0003e8000c101908 */
[----:B------:R1:W-:Y:S04]  /*3b90*/  @P4 STG.E desc[UR8][R2.64+0x3c00], R13 ;  /* 0x003c000d02004986 */ /* 0x0003e8000c101908 */
[----:B0-----:R1:W-:Y:S04]  /*3ba0*/  @P4 STG.E desc[UR8][R4.64+0x3c00], R9 ;  /* 0x003c000904004986 */ /* 0x0013e8000c101908 */
[----:B------:R1:W-:Y:S04]  /*3bb0*/  @P3 STG.E desc[UR8][R2.64+0x4000], R39 ;  /* 0x0040002702003986 */ /* 0x0003e8000c101908 */
[----:B------:R1:W-:Y:S04]  /*3bc0*/  @P3 STG.E desc[UR8][R4.64+0x4000], R21 ;  /* 0x0040001504003986 */ /* 0x0003e8000c101908 */
[----:B------:R1:W-:Y:S04]  /*3bd0*/  @P5 STG.E desc[UR8][R2.64+0x4400], R15 ;  /* 0x0044000f02005986 */ /* 0x0003e8000c101908 */
[----:B------:R1:W-:Y:S01]  /*3be0*/  @P5 STG.E desc[UR8][R4.64+0x4400], R23 ;  /* 0x0044001704005986 */ /* 0x0003e2000c101908 */
[----:B------:R-:W-:Y:S05]  /*3bf0*/  @!P0 EXIT ;  /* 0x000000000000894d */ /* 0x000fea0003800000 */
[----:B------:R-:W0:Y:S01]  /*3c00*/  LDS R53, [R53+0x4800] ;  /* 0x0048000035357984 */ /* 0x000e220000000800 */
[----:B------:R-:W-:-:S05]  /*3c10*/  LOP3.LUT R41, R41, 0x80000000, RZ, 0x3c, !PT ;  /* 0x8000000029297812 */ /* 0x000fca00078e3cff */
[----:B------:R-:W-:Y:S04]  /*3c20*/  STG.E desc[UR8][R2.64+0x4800], R41 ;  /* 0x0048002902007986 */ /* 0x000fe8000c101908 */
[----:B0-----:R-:W-:Y:S01]  /*3c30*/  STG.E desc[UR8][R4.64+0x4800], R53 ;  /* 0x0048003504007986 */ /* 0x001fe2000c101908 */
[----:B------:R-:W-:Y:S05]  /*3c40*/  EXIT ;  /* 0x000000000000794d */ /* 0x000fea0003800000 */
.L_x_1345:
        /* <DEDUP_REMOVED lines=11> */
.L_x_1606:


//--------------------- .text._ZN3cub18CUB_300001_SM_10006detail10radix_sort29DeviceRadixSortOnesweepKernelINS1_5radix10policy_hubIiN4cuda3std3__45tupleIJfiEEEyE10Policy1000ELNS0_9SortOrderE0EiSA_yiiNS1_21identity_decomposer_tEEEvPT5_SG_PT3_PKSH_PT1_PKSL_PT2_PKSP_T4_iiT6_ --------------------------
	.section	.text._ZN3cub18CUB_300001_SM_10006detail10radix_sort29DeviceRadixSortOnesweepKernelINS1_5radix10policy_hubIiN4cuda3std3__45tupleIJfiEEEyE10Policy1000ELNS0_9SortOrderE0EiSA_yiiNS1_21identity_decomposer_tEEEvPT5_SG_PT3_PKSH_PT1_PKSL_PT2_PKSP_T4_iiT6_,"ax",@progbits
	.align	128
        .global         _ZN3cub18CUB_300001_SM_10006detail10radix_sort29DeviceRadixSortOnesweepKernelINS1_5radix10policy_hubIiN4cuda3std3__45tupleIJfiEEEyE10Policy1000ELNS0_9SortOrderE0EiSA_yiiNS1_21identity_decomposer_tEEEvPT5_SG_PT3_PKSH_PT1_PKSL_PT2_PKSP_T4_iiT6_
        .type           _ZN3cub18CUB_300001_SM_10006detail10radix_sort29DeviceRadixSortOnesweepKernelINS1_5radix10policy_hubIiN4cuda3std3__45tupleIJfiEEEyE10Policy1000ELNS0_9SortOrderE0EiSA_yiiNS1_21identity_decomposer_tEEEvPT5_SG_PT3_PKSH_PT1_PKSL_PT2_PKSP_T4_iiT6_,@function
        .size           _ZN3cub18CUB_300001_SM_10006detail10radix_sort29DeviceRadixSortOnesweepKernelINS1_5radix10policy_hubIiN4cuda3std3__45tupleIJfiEEEyE10Policy1000ELNS0_9SortOrderE0EiSA_yiiNS1_21identity_decomposer_tEEEvPT5_SG_PT3_PKSH_PT1_PKSL_PT2_PKSP_T4_iiT6_,(.L_x_1607 - _ZN3cub18CUB_300001_SM_10006detail10radix_sort29DeviceRadixSortOnesweepKernelINS1_5radix10policy_hubIiN4cuda3std3__45tupleIJfiEEEyE10Policy1000ELNS0_9SortOrderE0EiSA_yiiNS1_21identity_decomposer_tEEEvPT5_SG_PT3_PKSH_PT1_PKSL_PT2_PKSP_T4_iiT6_)
        .other          _ZN3cub18CUB_300001_SM_10006detail10radix_sort29DeviceRadixSortOnesweepKernelINS1_5radix10policy_hubIiN4cuda3std3__45tupleIJfiEEEyE10Policy1000ELNS0_9SortOrderE0EiSA_yiiNS1_21identity_decomposer_tEEEvPT5_SG_PT3_PKSH_PT1_PKSL_PT2_PKSP_T4_iiT6_,@"STO_CUDA_ENTRY STV_DEFAULT"
_ZN3cub18CUB_300001_SM_10006detail10radix_sort29DeviceRadixSortOnesweepKernelINS1_5radix10policy_hubIiN4cuda3std3__45tupleIJfiEEEyE10Policy1000ELNS0_9SortOrderE0EiSA_yiiNS1_21identity_decomposer_tEEEvPT5_SG_PT3_PKSH_PT1_PKSL_PT2_PKSP_T4_iiT6_:
.text._ZN3cub18CUB_300001_SM_10006detail10radix_sort29DeviceRadixSortOnesweepKernelINS1_5radix10policy_hubIiN4cuda3std3__45tupleIJfiEEEyE10Policy1000ELNS0_9SortOrderE0EiSA_yiiNS1_21identity_decomposer_tEEEvPT5_SG_PT3_PKSH_PT1_PKSL_PT2_PKSP_T4_iiT6_:
        /* <DEDUP_REMOVED lines=16> */
.L_x_1347:
[----:B------:R-:W-:Y:S05]  /*0100*/  BSYNC.RECONVERGENT B0 ;  /* 0x0000000000007941 */ /* 0x000fea0003800200 */
.L_x_1346:
[----:B------:R-:W-:Y:S01]  /*0110*/  BAR.SYNC.DEFER_BLOCKING 0x0 ;  /* 0x0000000000007b1d */ /* 0x000fe20000010000 */
[----:B0-----:R-:W-:-:S05]  /*0120*/  SHF.R.U32.HI R4, RZ, 0x5, R3 ;  /* 0x00000005ff047819 */ /* 0x001fca0000011603 */
[----:B------:R-:W0:Y:S01]  /*0130*/  LDCU UR4, c[0x0][0x3c0] ;  /* 0x00007800ff0477ac */ /* 0x000e220008000800 */
[----:B------:R-:W1:Y:S01]  /*0140*/  S2R R18, SR_LANEID ;  /* 0x0000000000127919 */ /* 0x000e620000000000 */
[----:B------:R-:W2:Y:S02]  /*0150*/  LDS R15, [R45+0xa800] ;  /* 0x00a800002d0f7984 */ /* 0x000ea40000000800 */
[----:B--2---:R-:W-:-:S04]  /*0160*/  IMAD R61, R15, 0x1500, RZ ;  /* 0x000015000f3d7824 */ /* 0x004fc800078e02ff */
[----:B------:R-:W-:Y:S01]  /*0170*/  VIADD R43, R61, 0x1500 ;  /* 0x000015003d2b7836 */ /* 0x000fe20000000000 */
[----:B------:R-:W-:-:S04]  /*0180*/  SHF.R.S32.HI R62, RZ, 0x1f, R61 ;  /* 0x0000001fff3e7819 */ /* 0x000fc8000001143d */
[----:B0-----:R-:W-:-:S13]  /*0190*/  ISETP.GT.AND P0, PT, R43, UR4, PT ;  /* 0x000000042b007c0c */ /* 0x001fda000bf04270 */
[----:B-1----:R-:W-:Y:S05]  /*01a0*/  @P0 BRA `(.L_x_1348) ;  /* 0x00000000005c0947 */ /* 0x002fea0003800000 */
[----:B------:R-:W0:Y:S01]  /*01b0*/  LDCU.64 UR4, c[0x0][0x3a8] ;  /* 0x00007500ff0477ac */ /* 0x000e220008000a00 */
[C---:B------:R-:W-:Y:S02]  /*01c0*/  LOP3.LUT R0, R3.reuse, 0x1f, RZ, 0xc0, !PT ;  /* 0x0000001f03007812 */ /* 0x040fe400078ec0ff */
[----:B------:R-:W-:-:S05]  /*01d0*/  LOP3.LUT R5, R3, 0x3e0, RZ, 0xc0, !PT ;  /* 0x000003e003057812 */ /* 0x000fca00078ec0ff */
[----:B------:R-:W-:-:S05]  /*01e0*/  IMAD R0, R5, 0xe, R0 ;  /* 0x0000000e05007824 */ /* 0x000fca00078e0200 */
[----:B------:R-:W-:-:S05]  /*01f0*/  IADD3 R5, P0, PT, R61, R0, RZ ;  /* 0x000000003d057210 */ /* 0x000fca0007f1e0ff */
[----:B------:R-:W-:Y:S01]  /*0200*/  IMAD.X R62, RZ, RZ, R62, P0 ;  /* 0x000000ffff3e7224 */ /* 0x000fe200000e063e */
        /* <DEDUP_REMOVED lines=17> */
.L_x_1348:
[C---:B------:R-:W-:Y:S01]  /*0320*/  LOP3.LUT R0, R3.reuse, 0x1f, RZ, 0xc0, !PT ;  /* 0x0000001f03007812 */ /* 0x040fe200078ec0ff */
[----:B------:R-:W0:Y:S01]  /*0330*/  LDCU.64 UR6, c[0x0][0x3a8] ;  /* 0x00007500ff0677ac */ /* 0x000e220008000a00 */
[----:B------:R-:W-:Y:S01]  /*0340*/  LOP3.LUT R5, R3, 0x3e0, RZ, 0xc0, !PT ;  /* 0x000003e003057812 */ /* 0x000fe200078ec0ff */
[----:B------:R-:W-:Y:S01]  /*0350*/  IMAD.MOV.U32 R59, RZ, RZ, 0x7fffffff ;  /* 0x7fffffffff3b7424 */ /* 0x000fe200078e00ff */
[----:B------:R-:W-:-:S03]  /*0360*/  IADD3 R9, PT, PT, -R61, UR4, RZ ;  /* 0x000000043d097c10 */ /* 0x000fc6000fffe1ff */
[----:B------:R-:W-:-:S04]  /*0370*/  IMAD R0, R5, 0xe, R0 ;  /* 0x0000000e05007824 */ /* 0x000fc800078e0200 */
[C---:B------:R-:W-:Y:S01]  /*0380*/  VIADD R8, R0.reuse, 0x40 ;  /* 0x0000004000087836 */ /* 0x040fe20000000000 */
[----:B------:R-:W-:Y:S01]  /*0390*/  IADD3 R5, P1, PT, R61, R0, RZ ;  /* 0x000000003d057210 */ /* 0x000fe20007f3e0ff */
[C---:B------:R-:W-:Y:S01]  /*03a0*/  VIADD R6, R0.reuse, 0x20 ;  /* 0x0000002000067836 */ /* 0x040fe20000000000 */
[CC--:B------:R-:W-:Y:S01]  /*03b0*/  ISETP.GE.AND P0, PT, R0.reuse, R9.reuse, PT ;  /* 0x000000090000720c */ /* 0x0c0fe20003f06270 */
[----:B------:R-:W-:Y:S01]  /*03c0*/  VIADD R10, R0, 0x80 ;  /* 0x00000080000a7836 */ /* 0x000fe20000000000 */
[-C--:B------:R-:W-:Y:S01]  /*03d0*/  ISETP.GE.AND P3, PT, R8, R9.reuse, PT ;  /* 0x000000090800720c */ /* 0x080fe20003f66270 */
[----:B------:R-:W-:Y:S01]  /*03e0*/  VIADD R8, R0, 0x60 ;  /* 0x0000006000087836 */ /* 0x000fe20000000000 */
[-C--:B------:R-:W-:Y:S01]  /*03f0*/  ISETP.GE.AND P4, PT, R6, R9.reuse, PT ;  /* 0x000000090600720c */ /* 0x080fe20003f86270 */
[----:B------:R-:W-:Y:S01]  /*0400*/  IMAD.X R62, RZ, RZ, R62, P1 ;  /* 0x000000ffff3e7224 */ /* 0x000fe200008e063e */
[C---:B0-----:R-:W-:Y:S02]  /*0410*/  LEA R6, P1, R5.reuse, UR6, 0x2 ;  /* 0x0000000605067c11 */ /* 0x041fe4000f8210ff */
[-C--:B------:R-:W-:Y:S01]  /*0420*/  ISETP.GE.AND P6, PT, R8, R9.reuse, PT ;  /* 0x000000090800720c */ /* 0x080fe20003fc6270 */
[----:B------:R-:W-:Y:S01]  /*0430*/  VIADD R8, R0, 0xa0 ;  /* 0x000000a000087836 */ /* 0x000fe20000000000 */
[----:B------:R-:W-:Y:S01]  /*0440*/  LEA.HI.X R7, R5, UR7, R62, 0x2, P1 ;  /* 0x0000000705077c11 */ /* 0x000fe200088f143e */
[----:B------:R-:W-:Y:S01]  /*0450*/  IMAD.MOV.U32 R58, RZ, RZ, 0x7fffffff ;  /* 0x7fffffffff3a7424 */ /* 0x000fe200078e00ff */
[-C--:B------:R-:W-:Y:S01]  /*0460*/  ISETP.GE.AND P5, PT, R10, R9.reuse, PT ;  /* 0x000000090a00720c */ /* 0x080fe20003fa6270 */
[----:B------:R-:W-:Y:S01]  /*0470*/  VIADD R10, R0, 0xc0 ;  /* 0x000000c0000a7836 */ /* 0x000fe20000000000 */
[-C--:B------:R-:W-:Y:S01]  /*0480*/  ISETP.GE.AND P2, PT, R8, R9.reuse, PT ;  /* 0x000000090800720c */ /* 0x080fe20003f46270 */
[----:B------:R-:W-:Y:S01]  /*0490*/  VIADD R8, R0, 0xe0 ;  /* 0x000000e000087836 */ /* 0x000fe20000000000 */
[----:B------:R1:W5:Y:S01]  /*04a0*/  @!P0 LDG.E R59, desc[UR8][R6.64] ;  /* 0x00000008063b8981 */ /* 0x000362000c1e1900 */
[----:B------:R-:W-:Y:S01]  /*04b0*/  IMAD.MOV.U32 R55, RZ, RZ, 0x7fffffff ;  /* 0x7fffffffff377424 */ /* 0x000fe200078e00ff */
[----:B------:R-:W-:-:S02]  /*04c0*/  ISETP.GE.AND P1, PT, R10, R9, PT ;  /* 0x000000090a00720c */ /* 0x000fc40003f26270 */
[-C--:B------:R-:W-:Y:S01]  /*04d0*/  ISETP.GE.AND P0, PT, R8, R9.reuse, PT ;  /* 0x000000090800720c */ /* 0x080fe20003f06270 */
[----:B------:R-:W-:Y:S01]  /*04e0*/  VIADD R8, R0, 0x100 ;  /* 0x0000010000087836 */ /* 0x000fe20000000000 */
[----:B------:R1:W5:Y:S04]  /*04f0*/  @!P4 LDG.E R58, desc[UR8][R6.64+0x80] ;  /* 0x00008008063ac981 */ /* 0x000368000c1e1900 */
[-C--:B------:R-:W-:Y:S01]  /*0500*/  ISETP.GE.AND P4, PT, R8, R9.reuse, PT ;  /* 0x000000090800720c */ /* 0x080fe20003f86270 */
[----:B------:R-:W-:Y:S01]  /*0510*/  VIADD R8, R0, 0x140 ;  /* 0x0000014000087836 */ /* 0x000fe20000000000 */
[----:B------:R1:W5:Y:S01]  /*0520*/  @!P6 LDG.E R55, desc[UR8][R6.64+0x180] ;  /* 0x000180080637e981 */ /* 0x000362000c1e1900 */
[----:B------:R-:W-:Y:S02]  /*0530*/  IMAD.MOV.U32 R57, RZ, RZ, 0x7fffffff ;  /* 0x7fffffffff397424 */ /* 0x000fe400078e00ff */
[----:B------:R-:W-:Y:S01]  /*0540*/  IMAD.MOV.U32 R53, RZ, RZ, 0x7fffffff ;  /* 0x7fffffffff357424 */ /* 0x000fe200078e00ff */
[----:B------:R-:W-:Y:S01]  /*0550*/  ISETP.GE.AND P6, PT, R8, R9, PT ;  /* 0x000000090800720c */ /* 0x000fe20003fc6270 */
[----:B------:R-:W-:-:S02]  /*0560*/  VIADD R10, R0, 0x120 ;  /* 0x00000120000a7836 */ /* 0x000fc40000000000 */
[----:B------:R-:W-:Y:S01]  /*0570*/  VIADD R8, R0, 0x160 ;  /* 0x0000016000087836 */ /* 0x000fe20000000000 */
[----:B------:R1:W5:Y:S01]  /*0580*/  @!P3 LDG.E R57, desc[UR8][R6.64+0x100] ;  /* 0x000100080639b981 */ /* 0x000362000c1e1900 */
[----:B------:R-:W-:Y:S01]  /*0590*/  IMAD.MOV.U32 R33, RZ, RZ, 0x7fffffff ;  /* 0x7fffffffff217424 */ /* 0x000fe200078e00ff */
[-C--:B------:R-:W-:Y:S01]  /*05a0*/  ISETP.GE.AND P3, PT, R10, R9.reuse, PT ;  /* 0x000000090a00720c */ /* 0x080fe20003f66270 */
[----:B------:R-:W-:Y:S01]  /*05b0*/  IMAD.MOV.U32 R31, RZ, RZ, 0x7fffffff ;  /* 0x7fffffffff1f7424 */ /* 0x000fe200078e00ff */
[----:B------:R1:W5:Y:S01]  /*05c0*/  @!P5 LDG.E R53, desc[UR8][R6.64+0x200] ;  /* 0x000200080635d981 */ /* 0x000362000c1e1900 */
[-C--:B------:R-:W-:Y:S01]  /*05d0*/  ISETP.GE.AND P5, PT, R8, R9.reuse, PT ;  /* 0x000000090800720c */ /* 0x080fe20003fa6270 */
[C---:B------:R-:W-:Y:S02]  /*05e0*/  VIADD R10, R0.reuse, 0x180 ;  /* 0x00000180000a7836 */ /* 0x040fe40000000000 */
        /* <DEDUP_REMOVED lines=19> */
.L_x_1349:
[----:B01----:R-:W-:Y:S01]  /*0720*/  VIMNMX R7, PT, PT, R18, 0xe0, !PT ;  /* 0x000000e012077848 */ /* 0x003fe20007fe0100 */
[----:B------:R-:W0:Y:S01]  /*0730*/  LDCU UR4, c[0x0][0x3c8] ;  /* 0x00007900ff0477ac */ /* 0x000e220008000800 */
[----:B------:R-:W-:Y:S01]  /*0740*/  BSSY.RECONVERGENT B0, `(.L_x_1350) ;  /* 0x0000032000007945 */ /* 0x000fe20003800200 */
[----:B------:R-:W-:Y:S01]  /*0750*/  IMAD.SHL.U32 R4, R4, 0x400, RZ ;  /* 0x0000040004047824 */ /* 0x000fe200078e00ff */
[--C-:B------:R-:W-:Y:S01]  /*0760*/  IADD3 R7, PT, PT, R7, 0x1f, -R18.reuse ;  /* 0x0000001f07077810 */ /* 0x100fe20007ffe812 */
[----:B------:R-:W-:Y:S01]  /*0770*/  UMOV UR5, 0xffffffff ;  /* 0xffffffff00057882 */ /* 0x000fe20000000000 */
[----:B-----5:R-:W-:Y:S01]  /*0780*/  LOP3.LUT R44, R59, 0x80000000, RZ, 0x3c, !PT ;  /* 0x800000003b2c7812 */ /* 0x020fe200078e3cff */
[----:B------:R-:W-:Y:S01]  /*0790*/  IMAD.MOV.U32 R6, RZ, RZ, R18 ;  /* 0x000000ffff067224 */ /* 0x000fe200078e0012 */
[C---:B------:R-:W-:Y:S02]  /*07a0*/  ISETP.GE.U32.AND P0, PT, R7.reuse, 0x1e0, PT ;  /* 0x000001e00700780c */ /* 0x040fe40003f06070 */
[----:B------:R-:W-:-:S02]  /*07b0*/  LEA.HI R7, R7, 0x1, RZ, 0x1b ;  /* 0x0000000107077811 */ /* 0x000fc400078fd8ff */
[----:B------:R-:W-:Y:S02]  /*07c0*/  LOP3.LUT R51, R58, 0x80000000, RZ, 0x3c, !PT ;  /* 0x800000003a337812 */ /* 0x000fe400078e3cff */
[----:B------:R-:W-:Y:S02]  /*07d0*/  LOP3.LUT R9, R7, 0xf, RZ, 0xc0, !PT ;  /* 0x0000000f07097812 */ /* 0x000fe400078ec0ff */
[----:B------:R-:W-:Y:S02]  /*07e0*/  LOP3.LUT R49, R57, 0x80000000, RZ, 0x3c, !PT ;  /* 0x8000000039317812 */ /* 0x000fe400078e3cff */
[----:B------:R-:W-:Y:S01]  /*07f0*/  LOP3.LUT R47, R55, 0x80000000, RZ, 0x3c, !PT ;  /* 0x80000000372f7812 */ /* 0x000fe200078e3cff */
[----:B0-----:R-:W-:Y:S01]  /*0800*/  USHF.L.U32 UR4, UR5, UR4, URZ ;  /* 0x0000000405047299 */ /* 0x001fe200080006ff */
[----:B------:R-:W-:Y:S02]  /*0810*/  LOP3.LUT R42, R53, 0x80000000, RZ, 0x3c, !PT ;  /* 0x80000000352a7812 */ /* 0x000fe400078e3cff */
[----:B------:R-:W-:-:S02]  /*0820*/  LOP3.LUT R41, R33, 0x80000000, RZ, 0x3c, !PT ;  /* 0x8000000021297812 */ /* 0x000fc400078e3cff */
[----:B------:R-:W-:Y:S02]  /*0830*/  LOP3.LUT R40, R31, 0x80000000, RZ, 0x3c, !PT ;  /* 0x800000001f287812 */ /* 0x000fe400078e3cff */
[----:B------:R-:W-:Y:S02]  /*0840*/  LOP3.LUT R39, R29, 0x80000000, RZ, 0x3c, !PT ;  /* 0x800000001d277812 */ /* 0x000fe400078e3cff */
[----:B------:R-:W-:Y:S02]  /*0850*/  ISETP.NE.AND P1, PT, R9, RZ, PT ;  /* 0x000000ff0900720c */ /* 0x000fe40003f25270 */
[----:B------:R-:W-:Y:S02]  /*0860*/  LOP3.LUT R38, R27, 0x80000000, RZ, 0x3c, !PT ;  /* 0x800000001b267812 */ /* 0x000fe400078e3cff */
[----:B------:R-:W-:Y:S02]  /*0870*/  LOP3.LUT R37, R25, 0x80000000, RZ, 0x3c, !PT ;  /* 0x8000000019257812 */ /* 0x000fe400078e3cff */
[----:B------:R-:W-:-:S02]  /*0880*/  LOP3.LUT R36, R23, 0x80000000, RZ, 0x3c, !PT ;  /* 0x8000000017247812 */ /* 0x000fc400078e3cff */
[----:B------:R-:W-:Y:S02]  /*0890*/  LOP3.LUT R35, R21, 0x80000000, RZ, 0x3c, !PT ;  /* 0x8000000015237812 */ /* 0x000fe400078e3cff */
[----:B------:R-:W-:Y:S01]  /*08a0*/  LOP3.LUT R34, R19, 0x80000000, RZ, 0x3c, !PT ;  /* 0x8000000013227812 */ /* 0x000fe200078e3cff */
[----:B------:R-:W-:Y:S06]  /*08b0*/  @!P0 BRA `(.L_x_1351) ;  /* 0x0000000000688947 */ /* 0x000fec0003800000 */
[----:B------:R-:W-:Y:S01]  /*08c0*/  IMAD R10, R18, 0x4, R4 ;  /* 0x00000004120a7824 */ /* 0x000fe200078e0204 */
[----:B------:R-:W-:Y:S01]  /*08d0*/  LOP3.LUT R8, R7, 0xffffff0, RZ, 0xc0, !PT ;  /* 0x0ffffff007087812 */ /* 0x000fe200078ec0ff */
[----:B------:R-:W-:-:S03]  /*08e0*/  IMAD.MOV.U32 R6, RZ, RZ, R18 ;  /* 0x000000ffff067224 */ /* 0x000fc600078e0012 */
[----:B------:R-:W-:Y:S01]  /*08f0*/  IADD3 R10, PT, PT, R10, 0x400, R45 ;  /* 0x000004000a0a7810 */ /* 0x000fe20007ffe02d */
[----:B------:R-:W-:-:S07]  /*0900*/  IMAD.MOV R8, RZ, RZ, -R8 ;  /* 0x000000ffff087224 */ /* 0x000fce00078e0a08 */
.L_x_1352:
        /* <DEDUP_REMOVED lines=21> */
.L_x_1351:
[----:B------:R-:W-:Y:S05]  /*0a60*/  BSYNC.RECONVERGENT B0 ;  /* 0x0000000000007941 */ /* 0x000fea0003800200 */
.L_x_1350:
[----:B------:R-:W-:Y:S01]  /*0a70*/  BSSY.RECONVERGENT B0, `(.L_x_1353) ;  /* 0x0000027000007945 */ /* 0x000fe20003800200 */
[----:B------:R-:W-:Y:S01]  /*0a80*/  LOP3.LUT R32, R60, 0x80000000, RZ, 0x3c, !PT ;  /* 0x800000003c207812 */ /* 0x000fe200078e3cff */
[----:B------:R-:W-:Y:S02]  /*0a90*/  IMAD.IADD R17, R45, 0x1, R4 ;  /* 0x000000012d117824 */ /* 0x000fe400078e0204 */
        /* <DEDUP_REMOVED lines=16> */
.L_x_1356:
[----:B------:R-:W-:Y:S05]  /*0ba0*/  BSYNC.RECONVERGENT B1 ;  /* 0x0000000000017941 */ /* 0x000fea0003800200 */
.L_x_1355:
        /* <DEDUP_REMOVED lines=14> */
.L_x_1357:
[----:B------:R-:W-:Y:S01]  /*0c90*/  VIADD R7, R7, 0x1 ;  /* 0x0000000107077836 */ /* 0x000fe20000000000 */
[----:B------:R0:W-:Y:S04]  /*0ca0*/  STS [R4], RZ ;  /* 0x000000ff04007388 */ /* 0x0001e80000000800 */
[----:B------:R-:W-:Y:S01]  /*0cb0*/  ISETP.NE.AND P0, PT, R7, RZ, PT ;  /* 0x000000ff0700720c */ /* 0x000fe20003f05270 */
[----:B0-----:R-:W-:-:S12]  /*0cc0*/  VIADD R4, R4, 0x80 ;  /* 0x0000008004047836 */ /* 0x001fd80000000000 */
[----:B------:R-:W-:Y:S05]  /*0cd0*/  @P0 BRA `(.L_x_1357) ;  /* 0xfffffffc00ec0947 */ /* 0x000fea000383ffff */
.L_x_1354:
[----:B------:R-:W-:Y:S05]  /*0ce0*/  BSYNC.RECONVERGENT B0 ;  /* 0x0000000000007941 */ /* 0x000fea0003800200 */
.L_x_1353:
[----:B------:R-:W2:Y:S01]  /*0cf0*/  LDCU UR5, c[0x0][0x3c4] ;  /* 0x00007880ff0577ac */ /* 0x000ea20008000800 */
[C---:B------:R-:W-:Y:S01]  /*0d00*/  ISETP.GT.U32.AND P2, PT, R3.reuse, 0xff, PT ;  /* 0x000000ff0300780c */ /* 0x040fe20003f44070 */
[----:B------:R-:W-:Y:S01]  /*0d10*/  BSSY.RECONVERGENT B0, `(.L_x_1358) ;  /* 0x0000063000007945 */ /* 0x000fe20003800200 */
[----:B------:R-:W-:Y:S02]  /*0d20*/  IMAD R13, R3, 0x4, R45 ;  /* 0x00000004030d7824 */ /* 0x000fe400078e022d */
[----:B------:R-:W-:Y:S01]  /*0d30*/  P2R R63, PR, RZ, 0x4 ;  /* 0x00000004ff3f7803 */ /* 0x000fe20000000000 */
[----:B------:R-:W-:Y:S01]  /*0d40*/  IMAD.MOV.U32 R30, RZ, RZ, RZ ;  /* 0x000000ffff1e7224 */ /* 0x000fe200078e00ff */
[----:B--2---:R-:W-:Y:S02]  /*0d50*/  SHF.R.U32.HI R56, RZ, UR5, R44 ;  /* 0x00000005ff387c19 */ /* 0x004fe4000801162c */
[----:B------:R-:W-:Y:S02]  /*0d60*/  SHF.R.U32.HI R54, RZ, UR5, R51 ;  /* 0x00000005ff367c19 */ /* 0x000fe40008011633 */
[----:B------:R-:W-:-:S02]  /*0d70*/  SHF.R.U32.HI R52, RZ, UR5, R49 ;  /* 0x00000005ff347c19 */ /* 0x000fc40008011631 */
[----:B------:R-:W-:Y:S02]  /*0d80*/  SHF.R.U32.HI R50, RZ, UR5, R47 ;  /* 0x00000005ff327c19 */ /* 0x000fe4000801162f */
[----:B------:R-:W-:Y:S02]  /*0d90*/  LOP3.LUT R56, R56, UR4, RZ, 0x30, !PT ;  /* 0x0000000438387c12 */ /* 0x000fe4000f8e30ff */
[----:B------:R-:W-:Y:S02]  /*0da0*/  LOP3.LUT R54, R54, UR4, RZ, 0x30, !PT ;  /* 0x0000000436367c12 */ /* 0x000fe4000f8e30ff */
[----:B------:R-:W-:Y:S01]  /*0db0*/  LOP3.LUT R52, R52, UR4, RZ, 0x30, !PT ;  /* 0x0000000434347c12 */ /* 0x000fe2000f8e30ff */
[--C-:B------:R-:W-:Y:S01]  /*0dc0*/  IMAD R4, R56, 0x4, R17.reuse ;  /* 0x0000000438047824 */ /* 0x100fe200078e0211 */
[----:B------:R-:W-:Y:S01]  /*0dd0*/  LOP3.LUT R50, R50, UR4, RZ, 0x30, !PT ;  /* 0x0000000432327c12 */ /* 0x000fe2000f8e30ff */
[--C-:B------:R-:W-:Y:S01]  /*0de0*/  IMAD R6, R54, 0x4, R17.reuse ;  /* 0x0000000436067824 */ /* 0x100fe200078e0211 */
[----:B------:R-:W-:Y:S01]  /*0df0*/  SHF.R.U32.HI R48, RZ, UR5, R42 ;  /* 0x00000005ff307c19 */ /* 0x000fe2000801162a */
[----:B------:R-:W-:Y:S01]  /*0e00*/  IMAD R7, R52, 0x4, R17 ;  /* 0x0000000434077824 */ /* 0x000fe200078e0211 */
[----:B------:R-:W-:Y:S01]  /*0e10*/  SHF.R.U32.HI R46, RZ, UR5, R41 ;  /* 0x00000005ff2e7c19 */ /* 0x000fe20008011629 */
[----:B------:R-:W-:Y:S01]  /*0e20*/  NOP ;  /* 0x0000000000007918 */ /* 0x000fe20000000000 */
[----:B------:R-:W-:Y:S01]  /*0e30*/  SHF.R.U32.HI R28, RZ, UR5, R40 ;  /* 0x00000005ff1c7c19 */ /* 0x000fe20008011628 */
[----:B01----:R-:W-:Y:S01]  /*0e40*/  IMAD R8, R50, 0x4, R17 ;  /* 0x0000000432087824 */ /* 0x003fe200078e0211 */
[----:B------:R-:W-:Y:S01]  /*0e50*/  SHF.R.U32.HI R26, RZ, UR5, R39 ;  /* 0x00000005ff1a7c19 */ /* 0x000fe20008011627 */
[----:B------:R0:W-:Y:S01]  /*0e60*/  ATOMS.POPC.INC.32 RZ, [R4+URZ] ;  /* 0x0000000004ff7f8c */ /* 0x0001e2000d8000ff */
[----:B------:R-:W-:-:S02]  /*0e70*/  LOP3.LUT R48, R48, UR4, RZ, 0x30, !PT ;  /* 0x0000000430307c12 */ /* 0x000fc4000f8e30ff */
[----:B------:R-:W-:Y:S01]  /*0e80*/  SHF.R.U32.HI R24, RZ, UR5, R38 ;  /* 0x00000005ff187c19 */ /* 0x000fe20008011626 */
[----:B------:R-:W-:Y:S01]  /*0e90*/  ATOMS.POPC.INC.32 RZ, [R6+URZ] ;  /* 0x0000000006ff7f8c */ /* 0x000fe2000d8000ff */
[----:B------:R-:W-:Y:S02]  /*0ea0*/  LOP3.LUT R46, R46, UR4, RZ, 0x30, !PT ;  /* 0x000000042e2e7c12 */ /* 0x000fe4000f8e30ff */
[----:B------:R-:W-:Y:S01]  /*0eb0*/  LOP3.LUT R28, R28, UR4, RZ, 0x30, !PT ;  /* 0x000000041c1c7c12 */ /* 0x000fe2000f8e30ff */
[----:B------:R1:W-:Y:S01]  /*0ec0*/  ATOMS.POPC.INC.32 RZ, [R7+URZ] ;  /* 0x0000000007ff7f8c */ /* 0x0003e2000d8000ff */
[----:B------:R-:W-:Y:S01]  /*0ed0*/  SHF.R.U32.HI R22, RZ, UR5, R37 ;  /* 0x00000005ff167c19 */ /* 0x000fe20008011625 */
[--C-:B0-----:R-:W-:Y:S01]  /*0ee0*/  IMAD R4, R48, 0x4, R17.reuse ;  /* 0x0000000430047824 */ /* 0x101fe200078e0211 */
[----:B------:R-:W-:Y:S01]  /*0ef0*/  LOP3.LUT R26, R26, UR4, RZ, 0x30, !PT ;  /* 0x000000041a1a7c12 */ /* 0x000fe2000f8e30ff */
[----:B------:R0:W-:Y:S01]  /*0f00*/  ATOMS.POPC.INC.32 RZ, [R8+URZ] ;  /* 0x0000000008ff7f8c */ /* 0x0001e2000d8000ff */
[----:B------:R-:W-:Y:S01]  /*0f10*/  SHF.R.U32.HI R20, RZ, UR5, R36 ;  /* 0x00000005ff147c19 */ /* 0x000fe20008011624 */
[----:B------:R-:W-:Y:S01]  /*0f20*/  IMAD R9, R46, 0x4, R17 ;  /* 0x000000042e097824 */ /* 0x000fe200078e0211 */
[----:B------:R-:W-:Y:S01]  /*0f30*/  LOP3.LUT R24, R24, UR4, RZ, 0x30, !PT ;  /* 0x0000000418187c12 */ /* 0x000fe2000f8e30ff */
[----:B-1----:R-:W1:Y:S01]  /*0f40*/  LDC.64 R6, c[0x0][0x380] ;  /* 0x0000e000ff067b82 */ /* 0x002e620000000a00 */
[----:B------:R-:W-:Y:S01]  /*0f50*/  SHF.R.U32.HI R16, RZ, UR5, R35 ;  /* 0x00000005ff107c19 */ /* 0x000fe20008011623 */
[--C-:B------:R-:W-:Y:S01]  /*0f60*/  IMAD R10, R26, 0x4, R17.reuse ;  /* 0x000000041a0a7824 */ /* 0x100fe200078e0211 */
[----:B------:R-:W-:Y:S01]  /*0f70*/  SHF.R.U32.HI R14, RZ, UR5, R34 ;  /* 0x00000005ff0e7c19 */ /* 0x000fe20008011622 */
[--C-:B0-----:R-:W-:Y:S01]  /*0f80*/  IMAD R8, R28, 0x4, R17.reuse ;  /* 0x000000041c087824 */ /* 0x101fe200078e0211 */
[----:B------:R-:W-:Y:S01]  /*0f90*/  SHF.R.U32.HI R12, RZ, UR5, R32 ;  /* 0x00000005ff0c7c19 */ /* 0x000fe20008011620 */
[----:B------:R0:W-:Y:S01]  /*0fa0*/  ATOMS.POPC.INC.32 RZ, [R4+URZ] ;  /* 0x0000000004ff7f8c */ /* 0x0001e2000d8000ff */
[----:B------:R-:W-:Y:S01]  /*0fb0*/  LOP3.LUT R22, R22, UR4, RZ, 0x30, !PT ;  /* 0x0000000416167c12 */ /* 0x000fe2000f8e30ff */
[----:B------:R-:W-:Y:S01]  /*0fc0*/  IMAD R11, R24, 0x4, R17 ;  /* 0x00000004180b7824 */ /* 0x000fe200078e0211 */
[----:B------:R-:W-:Y:S01]  /*0fd0*/  LOP3.LUT R20, R20, UR4, RZ, 0x30, !PT ;  /* 0x0000000414147c12 */ /* 0x000fe2000f8e30ff */
[----:B------:R2:W-:Y:S01]  /*0fe0*/  ATOMS.POPC.INC.32 RZ, [R9+URZ] ;  /* 0x0000000009ff7f8c */ /* 0x0005e2000d8000ff */
[----:B------:R-:W-:-:S02]  /*0ff0*/  LOP3.LUT R16, R16, UR4, RZ, 0x30, !PT ;  /* 0x0000000410107c12 */ /* 0x000fc4000f8e30ff */
[----:B------:R-:W-:Y:S01]  /*1000*/  LOP3.LUT R14, R14, UR4, RZ, 0x30, !PT ;  /* 0x000000040e0e7c12 */ /* 0x000fe2000f8e30ff */
[----:B------:R3:W-:Y:S01]  /*1010*/  ATOMS.POPC.INC.32 RZ, [R8+URZ] ;  /* 0x0000000008ff7f8c */ /* 0x0007e2000d8000ff */
[----:B------:R-:W-:Y:S01]  /*1020*/  LOP3.LUT R12, R12, UR4, RZ, 0x30, !PT ;  /* 0x000000040c0c7c12 */ /* 0x000fe2000f8e30ff */
[--C-:B0-----:R-:W-:Y:S02]  /*1030*/  IMAD R4, R22, 0x4, R17.reuse ;  /* 0x0000000416047824 */ /* 0x101fe400078e0211 */
[----:B------:R0:W-:Y:S01]  /*1040*/  ATOMS.POPC.INC.32 RZ, [R10+URZ] ;  /* 0x000000000aff7f8c */ /* 0x0001e2000d8000ff */
[--C-:B--2---:R-:W-:Y:S02]  /*1050*/  IMAD R9, R16, 0x4, R17.reuse ;  /* 0x0000000410097824 */ /* 0x104fe400078e0211 */
[--C-:B---3--:R-:W-:Y:S01]  /*1060*/  IMAD R8, R20, 0x4, R17.reuse ;  /* 0x0000000414087824 */ /* 0x108fe200078e0211 */
[----:B------:R2:W-:Y:S01]  /*1070*/  ATOMS.POPC.INC.32 RZ, [R11+URZ] ;  /* 0x000000000bff7f8c */ /* 0x0005e2000d8000ff */
[----:B0-----:R-:W-:-:S03]  /*1080*/  IMAD R10, R14, 0x4, R17 ;  /* 0x000000040e0a7824 */ /* 0x001fc600078e0211 */
[----:B------:R0:W-:Y:S01]  /*1090*/  ATOMS.POPC.INC.32 RZ, [R4+URZ] ;  /* 0x0000000004ff7f8c */ /* 0x0001e2000d8000ff */
[----:B--2---:R-:W-:-:S03]  /*10a0*/  IMAD R11, R12, 0x4, R17 ;  /* 0x000000040c0b7824 */ /* 0x004fc600078e0211 */
[----:B------:R0:W-:Y:S04]  /*10b0*/  ATOMS.POPC.INC.32 RZ, [R8+URZ] ;  /* 0x0000000008ff7f8c */ /* 0x0001e8000d8000ff */
[----:B------:R0:W-:Y:S04]  /*10c0*/  ATOMS.POPC.INC.32 RZ, [R9+URZ] ;  /* 0x0000000009ff7f8c */ /* 0x0001e8000d8000ff */
[----:B------:R0:W-:Y:S04]  /*10d0*/  ATOMS.POPC.INC.32 RZ, [R10+URZ] ;  /* 0x000000000aff7f8c */ /* 0x0001e8000d8000ff */
[----:B------:R0:W-:Y:S01]  /*10e0*/  ATOMS.POPC.INC.32 RZ, [R11+URZ] ;  /* 0x000000000bff7f8c */ /* 0x0001e2000d8000ff */
[----:B------:R-:W-:Y:S06]  /*10f0*/  BAR.SYNC.DEFER_BLOCKING 0x0 ;  /* 0x0000000000007b1d */ /* 0x000fec0000010000 */
[----:B-1----:R-:W-:Y:S05]  /*1100*/  @P2 BRA `(.L_x_1359) ;  /* 0x00000000008c2947 */ /* 0x002fea0003800000 */
[----:B0-----:R-:W0:Y:S04]  /*1110*/  LDS R4, [R13] ;  /* 0x000000000d047984 */ /* 0x001e280000000800 */
[----:B------:R-:W1:Y:S04]  /*1120*/  LDS R9, [R13+0x400] ;  /* 0x000400000d097984 */ /* 0x000e680000000800 */
[----:B------:R-:W2:Y:S04]  /*1130*/  LDS R11, [R13+0x800] ;  /* 0x000800000d0b7984 */ /* 0x000ea80000000800 */
[----:B------:R-:W3:Y:S04]  /*1140*/  LDS R65, [R13+0xc00] ;  /* 0x000c00000d417984 */ /* 0x000ee80000000800 */
[----:B------:R-:W4:Y:S04]  /*1150*/  LDS R67, [R13+0x1000] ;  /* 0x001000000d437984 */ /* 0x000f280000000800 */
[----:B------:R-:W5:Y:S04]  /*1160*/  LDS R69, [R13+0x1400] ;  /* 0x001400000d457984 */ /* 0x000f680000000800 */
[----:B------:R-:W-:Y:S04]  /*1170*/  LDS R71, [R13+0x1c00] ;  /* 0x001c00000d477984 */ /* 0x000fe80000000800 */
[----:B------:R-:W-:Y:S04]  /*1180*/  LDS R73, [R13+0x2000] ;  /* 0x002000000d497984 */ /* 0x000fe80000000800 */
[----:B------:R-:W-:Y:S04]  /*1190*/  LDS R75, [R13+0x2400] ;  /* 0x002400000d4b7984 */ /* 0x000fe80000000800 */
[----:B------:R-:W-:Y:S04]  /*11a0*/  LDS R77, [R13+0x2800] ;  /* 0x002800000d4d7984 */ /* 0x000fe80000000800 */
[----:B0-----:R5:W-:Y:S01]  /*11b0*/  STS [R13+0x400], R4 ;  /* 0x000400040d007388 */ /* 0x001be20000000800 */
[----:B-1----:R-:W-:-:S03]  /*11c0*/  IMAD.IADD R8, R4, 0x1, R9 ;  /* 0x0000000104087824 */ /* 0x002fc600078e0209 */
[----:B------:R-:W-:Y:S01]  /*11d0*/  STS [R13], RZ ;  /* 0x000000ff0d007388 */ /* 0x000fe20000000800 */
[----:B--2---:R-:W-:-:S03]  /*11e0*/  IMAD.IADD R10, R8, 0x1, R11 ;  /* 0x00000001080a7824 */ /* 0x004fc600078e020b */
[----:B------:R-:W0:Y:S01]  /*11f0*/  LDS R9, [R13+0x1800] ;  /* 0x001800000d097984 */ /* 0x000e220000000800 */
[----:B---3--:R-:W-:-:S03]  /*1200*/  IMAD.IADD R30, R10, 0x1, R65 ;  /* 0x000000010a1e7824 */ /* 0x008fc600078e0241 */
[----:B------:R-:W1:Y:S01]  /*1210*/  LDS R11, [R13+0x2c00] ;  /* 0x002c00000d0b7984 */ /* 0x000e620000000800 */
[----:B----4-:R-:W-:-:S03]  /*1220*/  IMAD.IADD R64, R30, 0x1, R67 ;  /* 0x000000011e407824 */ /* 0x010fc600078e0243 */
[----:B------:R2:W-:Y:S01]  /*1230*/  STS [R13+0x800], R8 ;  /* 0x000800080d007388 */ /* 0x0005e20000000800 */
[----:B-----5:R-:W-:-:S03]  /*1240*/  IMAD.IADD R4, R64, 0x1, R69 ;  /* 0x0000000140047824 */ /* 0x020fc600078e0245 */
[----:B------:R3:W-:Y:S04]  /*1250*/  STS [R13+0xc00], R10 ;  /* 0x000c000a0d007388 */ /* 0x0007e80000000800 */
[----:B------:R-:W-:Y:S04]  /*1260*/  STS [R13+0x1400], R64 ;  /* 0x001400400d007388 */ /* 0x000fe80000000800 */
[----:B------:R-:W-:Y:S04]  /*1270*/  STS [R13+0x1800], R4 ;  /* 0x001800040d007388 */ /* 0x000fe80000000800 */
[----:B------:R1:W-:Y:S01]  /*1280*/  STS [R13+0x1000], R30 ;  /* 0x0010001e0d007388 */ /* 0x0003e20000000800 */
[----:B0-----:R-:W-:-:S04]  /*1290*/  IMAD.IADD R66, R4, 0x1, R9 ;  /* 0x0000000104427824 */ /* 0x001fc800078e0209 */
[----:B------:R-:W-:Y:S01]  /*12a0*/  IMAD.IADD R68, R66, 0x1, R71 ;  /* 0x0000000142447824 */ /* 0x000fe200078e0247 */
[----:B------:R4:W-:Y:S03]  /*12b0*/  STS [R13+0x1c00], R66 ;  /* 0x001c00420d007388 */ /* 0x0009e60000000800 */
[----:B------:R-:W-:Y:S01]  /*12c0*/  IMAD.IADD R70, R68, 0x1, R73 ;  /* 0x0000000144467824 */ /* 0x000fe200078e0249 */
[----:B------:R4:W-:Y:S03]  /*12d0*/  STS [R13+0x2000], R68 ;  /* 0x002000440d007388 */ /* 0x0009e60000000800 */
[----:B--2---:R-:W-:Y:S01]  /*12e0*/  IMAD.IADD R8, R70, 0x1, R75 ;  /* 0x0000000146087824 */ /* 0x004fe200078e024b */
[----:B------:R4:W-:Y:S03]  /*12f0*/  STS [R13+0x2400], R70 ;  /* 0x002400460d007388 */ /* 0x0009e60000000800 */
[----:B---3--:R-:W-:Y:S01]  /*1300*/  IMAD.IADD R10, R8, 0x1, R77 ;  /* 0x00000001080a7824 */ /* 0x008fe200078e024d */
[----:B------:R4:W-:Y:S03]  /*1310*/  STS [R13+0x2800], R8 ;  /* 0x002800080d007388 */ /* 0x0009e60000000800 */
[----:B-1----:R-:W-:Y:S01]  /*1320*/  IMAD.IADD R30, R10, 0x1, R11 ;  /* 0x000000010a1e7824 */ /* 0x002fe200078e020b */
[----:B------:R4:W-:Y:S06]  /*1330*/  STS [R13+0x2c00], R10 ;  /* 0x002c000a0d007388 */ /* 0x0009ec0000000800 */
.L_x_1359:
[----:B------:R-:W-:Y:S05]  /*1340*/  BSYNC.RECONVERGENT B0 ;  /* 0x0000000000007941 */ /* 0x000fea0003800200 */
.L_x_1358:
[C---:B------:R-:W-:Y:S01]  /*1350*/  ISETP.NE.AND P0, PT, R30.reuse, 0x1500, PT ;  /* 0x000015001e00780c */ /* 0x040fe20003f05270 */
[----:B0-----:R-:W-:Y:S01]  /*1360*/  IMAD R11, R15, 0x100, R3 ;  /* 0x000001000f0b7824 */ /* 0x001fe200078e0203 */
[----:B------:R-:W-:Y:S01]  /*1370*/  @!P2 LOP3.LUT R65, R30, 0x40000000, RZ, 0xfc, !PT ;  /* 0x400000001e41a812 */ /* 0x000fe200078efcff */
[----:B------:R-:W0:Y:S01]  /*1380*/  LDCU.64 UR6, c[0x0][0x3b8] ;  /* 0x00007700ff0677ac */ /* 0x000e220008000a00 */
[----:B------:R-:W-:Y:S01]  /*1390*/  ISETP.LT.U32.AND P0, PT, R3, 0x100, !P0 ;  /* 0x000001000300780c */ /* 0x000fe20004701070 */
[----:B------:R-:W-:Y:S01]  /*13a0*/  IMAD.WIDE R6, R11, 0x4, R6 ;  /* 0x000000040b067825 */ /* 0x000fe200078e0206 */
[----:B----4-:R-:W1:Y:S04]  /*13b0*/  LDC.64 R8, c[0x0][0x390] ;  /* 0x0000e400ff087b82 */ /* 0x010e680000000a00 */
[----:B------:R2:W-:Y:S04]  /*13c0*/  @!P2 STG.E.STRONG.SYS desc[UR8][R6.64], R65 ;  /* 0x000000410600a986 */ /* 0x0005e8000c115908 */
[----:B------:R-:W3:Y:S08]  /*13d0*/  LDC.64 R10, c[0x0][0x398] ;  /* 0x0000e600ff0a7b82 */ /* 0x000ef00000000a00 */
[----:B------:R-:W-:Y:S06]  /*13e0*/  BAR.RED.OR.DEFER_BLOCKING 0x0, P0 ;  /* 0x0000000000007b1d */ /* 0x000fec0000014800 */
[----:B------:R-:W4:Y:S01]  /*13f0*/  B2R.RESULT RZ, P0 ;  /* 0x0000000000ff731c */ /* 0x000f220000004000 */
[----:B0-----:R-:W-:-:S04]  /*1400*/  LEA R4, P1, R5, UR6, 0x3 ;  /* 0x0000000605047c11 */ /* 0x001fc8000f8218ff */
[----:B------:R-:W-:Y:S01]  /*1410*/  LEA.HI.X R5, R5, UR7, R62, 0x3, P1 ;  /* 0x0000000705057c11 */ /* 0x000fe200088f1c3e */
[----:B-1----:R-:W-:-:S04]  /*1420*/  IMAD.WIDE.U32 R8, R3, 0x8, R8 ;  /* 0x0000000803087825 */ /* 0x002fc800078e0008 */
[----:B---3--:R-:W-:Y:S01]  /*1430*/  IMAD.WIDE.U32 R10, R3, 0x8, R10 ;  /* 0x00000008030a7825 */ /* 0x008fe200078e000a */
[----:B--2-4-:R-:W-:Y:S06]  /*1440*/  @!P0 BRA `(.L_x_1360) ;  /* 0x0000001400548947 */ /* 0x014fec0003800000 */
[C---:B------:R-:W-:Y:S01]  /*1450*/  ISETP.GT.U32.AND P0, PT, R3.reuse, R56, PT ;  /* 0x000000380300720c */ /* 0x040fe20003f04070 */
[----:B------:R-:W-:Y:S01]  /*1460*/  BSSY B1, `(.L_x_1361) ;  /* 0x000002c000017945 */ /* 0x000fe20003800000 */
[----:B------:R-:W-:Y:S02]  /*1470*/  IMAD R45, R3, 0x8, R45 ;  /* 0x00000008032d7824 */ /* 0x000fe400078e022d */
[----:B------:R-:W-:Y:S01]  /*1480*/  SEL R37, RZ, 0x1500, !P0 ;  /* 0x00001500ff257807 */ /* 0x000fe20004000000 */
[----:B------:R-:W-:Y:S08]  /*1490*/  @P2 BRA `(.L_x_1362) ;  /* 0x0000000000a02947 */ /* 0x000ff00003800000 */
[----:B------:R-:W2:Y:S01]  /*14a0*/  LDG.E.64 R10, desc[UR8][R10.64] ;  /* 0x000000080a0a7981 */ /* 0x000ea2000c1e1b00 */
[----:B------:R-:W-:Y:S01]  /*14b0*/  IMAD.MOV.U32 R17, RZ, RZ, R30 ;  /* 0x000000ffff117224 */ /* 0x000fe200078e001e */
[----:B--2---:R-:W-:-:S04]  /*14c0*/  IADD3 R12, P0, PT, -R37, R10, RZ ;  /* 0x0000000a250c7210 */ /* 0x004fc80007f1e1ff */
[----:B------:R-:W-:Y:S02]  /*14d0*/  IADD3.X R13, PT, PT, R11, -0x1, RZ, P0, !PT ;  /* 0xffffffff0b0d7810 */ /* 0x000fe400007fe4ff */
[----:B------:R-:W-:-:S03]  /*14e0*/  ISETP.GE.AND P0, PT, R15, 0x1, PT ;  /* 0x000000010f00780c */ /* 0x000fc60003f06270 */
[----:B------:R0:W-:Y:S10]  /*14f0*/  STS.64 [R45+0xa800], R12 ;  /* 0x00a8000c2d007388 */ /* 0x0001f40000000a00 */
[----:B------:R-:W-:Y:S05]  /*1500*/  @!P0 BRA `(.L_x_1363) ;  /* 0x00000000006c8947 */ /* 0x000fea0003800000 */
[----:B------:R-:W-:Y:S01]  /*1510*/  BSSY B0, `(.L_x_1364) ;  /* 0x0000019000007945 */ /* 0x000fe20003800000 */
[----:B0-----:R-:W-:Y:S02]  /*1520*/  IMAD.MOV.U32 R12, RZ, RZ, -0x1 ;  /* 0xffffffffff0c7424 */ /* 0x001fe400078e00ff */
[----:B------:R-:W-:Y:S02]  /*1530*/  IMAD.MOV.U32 R13, RZ, RZ, R15 ;  /* 0x000000ffff0d7224 */ /* 0x000fe400078e000f */
[----:B------:R-:W-:-:S07]  /*1540*/  IMAD.MOV.U32 R17, RZ, RZ, R30 ;  /* 0x000000ffff117224 */ /* 0x000fce00078e001e */
.L_x_1368:
[----:B------:R-:W0:Y:S01]  /*1550*/  LDC.64 R10, c[0x0][0x380] ;  /* 0x0000e000ff0a7b82 */ /* 0x000e220000000a00 */
[----:B------:R-:W-:Y:S01]  /*1560*/  VIADD R39, R13, 0xffffffff ;  /* 0xffffffff0d277836 */ /* 0x000fe20000000000 */
[----:B------:R-:W-:Y:S03]  /*1570*/  BSSY B2, `(.L_x_1365) ;  /* 0x0000008000027945 */ /* 0x000fe60003800000 */
[----:B------:R-:W-:-:S04]  /*1580*/  IMAD R35, R39, 0x100, R3 ;  /* 0x0000010027237824 */ /* 0x000fc800078e0203 */
[----:B0-----:R-:W-:-:S07]  /*1590*/  IMAD.WIDE R10, R35, 0x4, R10 ;  /* 0x00000004230a7825 */ /* 0x001fce00078e020a */
.L_x_1366:
[----:B------:R-:W-:Y:S05]  /*15a0*/  YIELD ;  /* 0x0000000000007946 */ /* 0x000fea0003800000 */
[----:B------:R0:W-:Y:S06]  /*15b0*/  MEMBAR.SC.CTA ;  /* 0x0000000000007992 */ /* 0x0001ec0000000000 */
[----:B0-----:R-:W2:Y:S02]  /*15c0*/  LDG.E.STRONG.SYS R14, desc[UR8][R10.64] ;  /* 0x000000080a0e7981 */ /* 0x001ea4000c1f5900 */
[----:B--2---:R-:W-:-:S13]  /*15d0*/  ISETP.NE.AND P0, PT, R14, RZ, PT ;  /* 0x000000ff0e00720c */ /* 0x004fda0003f05270 */
[----:B------:R-:W-:Y:S05]  /*15e0*/  @!P0 BRA `(.L_x_1366) ;  /* 0xfffffffc00ec8947 */ /* 0x000fea000383ffff */
[----:B------:R-:W-:Y:S05]  /*15f0*/  BSYNC B2 ;  /* 0x0000000000027941 */ /* 0x000fea0003800000 */
.L_x_1365:
[----:B------:R-:W-:Y:S01]  /*1600*/  BSSY.RECONVERGENT B2, `(.L_x_1367) ;  /* 0x0000006000027945 */ /* 0x000fe20003800200 */
[C---:B------:R-:W-:Y:S02]  /*1610*/  ISETP.GT.AND P0, PT, R14.reuse, -0x1, PT ;  /* 0xffffffff0e00780c */ /* 0x040fe40003f04270 */
[----:B------:R-:W-:Y:S01]  /*1620*/  LOP3.LUT R14, R14, 0x3fffffff, RZ, 0xc0, !PT ;  /* 0x3fffffff0e0e7812 */ /* 0x000fe200078ec0ff */
[----:B------:R-:W-:Y:S05]  /*1630*/  WARPSYNC.EXCLUSIVE R12 ;  /* 0x000000000c007348 */ /* 0x000fea0003a00000 */
[----:B------:R-:W-:-:S05]  /*1640*/  IMAD.IADD R17, R14, 0x1, R17 ;  /* 0x000000010e117824 */ /* 0x000fca00078e0211 */
[----:B------:R-:W-:-:S07]  /*1650*/  VOTE.ANY R12, PT, P0 ;  /* 0x00000000000c7806 */ /* 0x000fce00000e0100 */
[----:B------:R-:W-:Y:S05]  /*1660*/  BSYNC.RECONVERGENT B2 ;  /* 0x0000000000027941 */ /* 0x000fea0003800200 */
.L_x_1367:
[----:B------:R-:W-:Y:S01]  /*1670*/  ISETP.GT.U32.AND P1, PT, R13, 0x1, PT ;  /* 0x000000010d00780c */ /* 0x000fe20003f24070 */
[----:B------:R-:W-:-:S12]  /*1680*/  IMAD.MOV.U32 R13, RZ, RZ, R39 ;  /* 0x000000ffff0d7224 */ /* 0x000fd800078e0027 */
[----:B------:R-:W-:Y:S05]  /*1690*/  @P0 BRA P1, `(.L_x_1368) ;  /* 0xfffffffc00ac0947 */ /* 0x000fea000083ffff */
[----:B------:R-:W-:Y:S05]  /*16a0*/  BSYNC B0 ;  /* 0x0000000000007941 */ /* 0x000fea0003800000 */
.L_x_1364:
[----:B------:R1:W2:Y:S02]  /*16b0*/  LDS.64 R12, [R45+0xa800] ;  /* 0x00a800002d0c7984 */ /* 0x0002a40000000a00 */
.L_x_1363:
[C---:B------:R-:W-:Y:S01]  /*16c0*/  IMAD.IADD R11, R17.reuse, 0x1, -R30 ;  /* 0x00000001110b7824 */ /* 0x040fe200078e0a1e */
[----:B------:R-:W-:-:S04]  /*16d0*/  LOP3.LUT R17, R17, 0x80000000, RZ, 0xfc, !PT ;  /* 0x8000000011117812 */ /* 0x000fc800078efcff */
[C---:B--2---:R-:W-:Y:S01]  /*16e0*/  IADD3 R10, P0, PT, R11.reuse, R12, RZ ;  /* 0x0000000c0b0a7210 */ /* 0x044fe20007f1e0ff */
[----:B------:R2:W-:Y:S03]  /*16f0*/  STG.E.STRONG.SYS desc[UR8][R6.64], R17 ;  /* 0x0000001106007986 */ /* 0x0005e6000c115908 */
[----:B------:R-:W-:-:S05]  /*1700*/  LEA.HI.X.SX32 R11, R11, R13, 0x1, P0 ;  /* 0x0000000d0b0b7211 */ /* 0x000fca00000f0eff */
[----:B------:R2:W-:Y:S04]  /*1710*/  STS.64 [R45+0xa800], R10 ;  /* 0x00a8000a2d007388 */ /* 0x0005e80000000a00 */
.L_x_1362:
[----:B------:R-:W-:Y:S05]  /*1720*/  BSYNC B1 ;  /* 0x0000000000017941 */ /* 0x000fea0003800000 */
.L_x_1361:
[----:B--2---:R-:W2:Y:S01]  /*1730*/  LDC.64 R6, c[0x0][0x390] ;  /* 0x0000e400ff067b82 */ /* 0x004ea20000000a00 */
[----:B------:R-:W-:Y:S05]  /*1740*/  WARPSYNC.ALL ;  /* 0x0000000000007948 */ /* 0x000fea0003800000 */
[----:B------:R-:W-:Y:S02]  /*1750*/  UMOV UR5, 0x400 ;  /* 0x0000040000057882 */ /* 0x000fe40000000000 */
[----:B------:R-:W3:Y:S08]  /*1760*/  LDC R2, c[0x0][0x3c0] ;  /* 0x0000f000ff027b82 */ /* 0x000ef00000000800 */
[----:B------:R-:W4:Y:S01]  /*1770*/  S2UR UR6, SR_CgaCtaId ;  /* 0x00000000000679c3 */ /* 0x000f220000008800 */
[----:B--2---:R-:W-:-:S02]  /*1780*/  ISETP.EQ.U32.AND P1, PT, R6, RZ, PT ;  /* 0x000000ff0600720c */ /* 0x004fc40003f22070 */
[----:B---3--:R-:W-:-:S04]  /*1790*/  ISETP.GE.AND P0, PT, R43, R2, PT ;  /* 0x000000022b00720c */ /* 0x008fc80003f06270 */
[----:B------:R-:W-:-:S04]  /*17a0*/  ISETP.EQ.OR.EX P0, PT, R7, RZ, !P0, P1 ;  /* 0x000000ff0700720c */ /* 0x000fc80004702710 */
[----:B------:R-:W-:Y:S01]  /*17b0*/  ISETP.GT.U32.OR P0, PT, R3, 0xff, P0 ;  /* 0x000000ff0300780c */ /* 0x000fe20000704470 */
[----:B----4-:R-:W-:-:S06]  /*17c0*/  ULEA UR5, UR6, UR5, 0x18 ;  /* 0x0000000506057291 */ /* 0x010fcc000f8ec0ff */
[----:B------:R-:W-:-:S06]  /*17d0*/  LEA R10, R56, UR5, 0x3 ;  /* 0x00000005380a7c11 */ /* 0x000fcc000f8e18ff */
[----:B------:R-:W2:Y:S01]  /*17e0*/  @!P0 LDS.64 R6, [R45+0xa800] ;  /* 0x00a800002d068984 */ /* 0x000ea20000000a00 */
[--C-:B------:R-:W-:Y:S02]  /*17f0*/  @!P0 SHF.R.S32.HI R3, RZ, 0x1f, R30.reuse ;  /* 0x0000001fff038819 */ /* 0x100fe4000001141e */
[----:B--2---:R-:W-:-:S04]  /*1800*/  @!P0 IADD3 R6, P1, P2, R6, R37, R30 ;  /* 0x0000002506068210 */ /* 0x004fc80007a3e01e */
[----:B------:R-:W-:-:S05]  /*1810*/  @!P0 IADD3.X R7, PT, PT, R7, RZ, R3, P1, P2 ;  /* 0x000000ff07078210 */ /* 0x000fca0000fe4403 */
[----:B------:R2:W-:Y:S01]  /*1820*/  @!P0 STG.E.64 desc[UR8][R8.64], R6 ;  /* 0x0000000608008986 */ /* 0x0005e2000c101b08 */
[----:B------:R-:W-:Y:S01]  /*1830*/  BAR.SYNC.DEFER_BLOCKING 0x0 ;  /* 0x0000000000007b1d */ /* 0x000fe20000010000 */
[----:B------:R-:W-:-:S05]  /*1840*/  ISETP.GT.AND P0, PT, R43, R2, PT ;  /* 0x000000022b00720c */ /* 0x000fca0003f04270 */
[----:B------:R-:W3:Y:S08]  /*1850*/  LDS.64 R10, [R10+0xa800] ;  /* 0x00a800000a0a7984 */ /* 0x000ef00000000a00 */
[----:B--2---:R-:W-:Y:S05]  /*1860*/  @P0 BRA `(.L_x_1369) ;  /* 0x0000000000500947 */ /* 0x004fea0003800000 */
[----:B------:R-:W2:Y:S01]  /*1870*/  LDCU.64 UR4, c[0x0][0x3a0] ;  /* 0x00007400ff0477ac */ /* 0x000ea20008000a00 */
[----:B---3--:R-:W-:-:S05]  /*1880*/  IADD3 R3, P1, PT, R0, R10, RZ ;  /* 0x0000000a00037210 */ /* 0x008fca0007f3e0ff */
[----:B------:R-:W-:Y:S01]  /*1890*/  IMAD.X R6, RZ, RZ, R11, P1 ;  /* 0x000000ffff067224 */ /* 0x000fe200008e060b */
[----:B--2---:R-:W-:-:S04]  /*18a0*/  LEA R8, P1, R3, UR4, 0x2 ;  /* 0x0000000403087c11 */ /* 0x004fc8000f8210ff */
        /* <DEDUP_REMOVED lines=16> */
.L_x_1369:
[----:B------:R-:W2:Y:S01]  /*19b0*/  LDCU.64 UR4, c[0x0][0x3a0] ;  /* 0x00007400ff0477ac */ /* 0x000ea20008000a00 */
[C---:B---3--:R-:W-:Y:S01]  /*19c0*/  IADD3 R3, P1, PT, R0.reuse, R10, RZ ;  /* 0x0000000a00037210 */ /* 0x048fe20007f3e0ff */
[----:B------:R-:W-:Y:S02]  /*19d0*/  IMAD R7, R15, -0x1500, R2 ;  /* 0xffffeb000f077824 */ /* 0x000fe400078e0202 */
[C---:B------:R-:W-:Y:S02]  /*19e0*/  VIADD R8, R0.reuse, 0x20 ;  /* 0x0000002000087836 */ /* 0x040fe40000000000 */
[C---:B------:R-:W-:Y:S01]  /*19f0*/  VIADD R10, R0.reuse, 0x40 ;  /* 0x00000040000a7836 */ /* 0x040fe20000000000 */
[-C--:B------:R-:W-:Y:S01]  /*1a00*/  ISETP.GE.AND P3, PT, R0, R7.reuse, PT ;  /* 0x000000070000720c */ /* 0x080fe20003f66270 */
[----:B------:R-:W-:Y:S01]  /*1a10*/  IMAD.X R6, RZ, RZ, R11, P1 ;  /* 0x000000ffff067224 */ /* 0x000fe200008e060b */
[-C--:B------:R-:W-:Y:S01]  /*1a20*/  ISETP.GE.AND P4, PT, R8, R7.reuse, PT ;  /* 0x000000070800720c */ /* 0x080fe20003f86270 */
[----:B0-----:R-:W-:Y:S01]  /*1a30*/  VIADD R12, R0, 0x80 ;  /* 0x00000080000c7836 */ /* 0x001fe20000000000 */
[----:B------:R-:W-:Y:S01]  /*1a40*/  ISETP.GE.AND P5, PT, R10, R7, PT ;  /* 0x000000070a00720c */ /* 0x000fe20003fa6270 */
[----:B------:R-:W-:-:S02]  /*1a50*/  VIADD R10, R0, 0x60 ;  /* 0x00000060000a7836 */ /* 0x000fc40000000000 */
[----:B------:R-:W-:-:S03]  /*1a60*/  VIADD R14, R0, 0xa0 ;  /* 0x000000a0000e7836 */ /* 0x000fc60000000000 */
[-C--:B------:R-:W-:Y:S01]  /*1a70*/  ISETP.GE.AND P6, PT, R10, R7.reuse, PT ;  /* 0x000000070a00720c */ /* 0x080fe20003fc6270 */
[----:B------:R-:W-:Y:S01]  /*1a80*/  VIADD R10, R0, 0xc0 ;  /* 0x000000c0000a7836 */ /* 0x000fe20000000000 */
[C---:B--2---:R-:W-:Y:S02]  /*1a90*/  LEA R8, P1, R3.reuse, UR4, 0x2 ;  /* 0x0000000403087c11 */ /* 0x044fe4000f8210ff */
[-C--:B------:R-:W-:Y:S02]  /*1aa0*/  ISETP.GE.AND P2, PT, R14, R7.reuse, PT ;  /* 0x000000070e00720c */ /* 0x080fe40003f46270 */
[----:B------:R-:W-:Y:S02]  /*1ab0*/  LEA.HI.X R9, R3, UR5, R6, 0x2, P1 ;  /* 0x0000000503097c11 */ /* 0x000fe400088f1406 */
        /* <DEDUP_REMOVED lines=30> */
.L_x_1370:
[----:B------:R-:W-:Y:S05]  /*1ca0*/  @P0 BRA `(.L_x_1371) ;  /* 0x0000000000740947 */ /* 0x000fea0003800000 */
        /* <DEDUP_REMOVED lines=29> */
.L_x_1371:
[----:B------:R-:W-:Y:S02]  /*1e80*/  IMAD.IADD R37, R2, 0x1, -R61 ;  /* 0x0000000102257824 */ /* 0x000fe400078e0a3d */
[C---:B0-----:R-:W-:Y:S02]  /*1e90*/  VIADD R12, R0.reuse, 0x1a0 ;  /* 0x000001a0000c7836 */ /* 0x041fe40000000000 */
[C---:B--2---:R-:W-:Y:S01]  /*1ea0*/  VIADD R8, R0.reuse, 0x20 ;  /* 0x0000002000087836 */ /* 0x044fe20000000000 */
[CC--:B------:R-:W-:Y:S01]  /*1eb0*/  ISETP.GE.AND P2, PT, R0.reuse, R37.reuse, PT ;  /* 0x000000250000720c */ /* 0x0c0fe20003f46270 */
[----:B------:R-:W-:Y:S01]  /*1ec0*/  VIADD R10, R0, 0x40 ;  /* 0x00000040000a7836 */ /* 0x000fe20000000000 */
[-C--:B------:R-:W-:Y:S01]  /*1ed0*/  ISETP.GE.AND P3, PT, R12, R37.reuse, PT ;  /* 0x000000250c00720c */ /* 0x080fe20003f66270 */
[----:B------:R-:W-:Y:S01]  /*1ee0*/  VIADD R12, R0, 0x80 ;  /* 0x00000080000c7836 */ /* 0x000fe20000000000 */
[-C--:B------:R-:W-:Y:S01]  /*1ef0*/  ISETP.GE.AND P1, PT, R8, R37.reuse, PT ;  /* 0x000000250800720c */ /* 0x080fe20003f26270 */
[----:B------:R-:W-:Y:S01]  /*1f00*/  VIADD R8, R0, 0x60 ;  /* 0x0000006000087836 */ /* 0x000fe20000000000 */
[-C--:B------:R-:W-:Y:S01]  /*1f10*/  ISETP.GE.AND P4, PT, R10, R37.reuse, PT ;  /* 0x000000250a00720c */ /* 0x080fe20003f86270 */
[----:B------:R-:W-:Y:S01]  /*1f20*/  IMAD.MOV.U32 R61, RZ, RZ, RZ ;  /* 0x000000ffff3d7224 */ /* 0x000fe200078e00ff */
[-C--:B------:R-:W-:Y:S01]  /*1f30*/  ISETP.GE.AND P5, PT, R12, R37.reuse, PT ;  /* 0x000000250c00720c */ /* 0x080fe20003fa6270 */
[----:B------:R-:W-:Y:S01]  /*1f40*/  IMAD.MOV.U32 R63, RZ, RZ, RZ ;  /* 0x000000ffff3f7224 */ /* 0x000fe200078e00ff */
[----:B------:R-:W-:Y:S01]  /*1f50*/  ISETP.GE.AND P6, PT, R8, R37, PT ;  /* 0x000000250800720c */ /* 0x000fe20003fc6270 */
[----:B------:R-:W-:-:S02]  /*1f60*/  IMAD.MOV.U32 R7, RZ, RZ, RZ ;  /* 0x000000ffff077224 */ /* 0x000fc400078e00ff */
[----:B------:R-:W-:Y:S02]  /*1f70*/  IMAD.MOV.U32 R9, RZ, RZ, RZ ;  /* 0x000000ffff097224 */ /* 0x000fe400078e00ff */
[C---:B------:R-:W-:Y:S01]  /*1f80*/  VIADD R8, R0.reuse, 0xa0 ;  /* 0x000000a000087836 */ /* 0x040fe20000000000 */
[----:B------:R0:W5:Y:S01]  /*1f90*/  @!P3 LDG.E R61, desc[UR8][R4.64+0xd00] ;  /* 0x000d0008043db981 */ /* 0x000162000c1e1900 */
[----:B------:R-:W-:Y:S02]  /*1fa0*/  VIADD R10, R0, 0xc0 ;  /* 0x000000c0000a7836 */ /* 0x000fe40000000000 */
[----:B------:R-:W-:Y:S01]  /*1fb0*/  IMAD.MOV.U32 R11, RZ, RZ, RZ ;  /* 0x000000ffff0b7224 */ /* 0x000fe200078e00ff */
[----:B------:R0:W5:Y:S01]  /*1fc0*/  @!P3 LDG.E R63, desc[UR8][R4.64+0xd04] ;  /* 0x000d0408043fb981 */ /* 0x000162000c1e1900 */
[----:B------:R-:W-:Y:S01]  /*1fd0*/  IMAD.MOV.U32 R13, RZ, RZ, RZ ;  /* 0x000000ffff0d7224 */ /* 0x000fe200078e00ff */
[----:B------:R-:W-:Y:S01]  /*1fe0*/  ISETP.GE.AND P3, PT, R8, R37, PT ;  /* 0x000000250800720c */ /* 0x000fe20003f66270 */
[----:B------:R-:W-:Y:S01]  /*1ff0*/  IMAD.MOV.U32 R17, RZ, RZ, RZ ;  /* 0x000000ffff117224 */ /* 0x000fe200078e00ff */
[----:B------:R0:W5:Y:S01]  /*2000*/  @!P2 LDG.E R7, desc[UR8][R4.64] ;  /* 0x000000080407a981 */ /* 0x000162000c1e1900 */
[----:B------:R-:W-:-:S03]  /*2010*/  IMAD.MOV.U32 R19, RZ, RZ, RZ ;  /* 0x000000ffff137224 */ /* 0x000fc600078e00ff */
[----:B------:R0:W5:Y:S01]  /*2020*/  @!P2 LDG.E R9, desc[UR8][R4.64+0x4] ;  /* 0x000004080409a981 */ /* 0x000162000c1e1900 */
[-C--:B------:R-:W-:Y:S01]  /*2030*/  ISETP.GE.AND P2, PT, R10, R37.reuse, PT ;  /* 0x000000250a00720c */ /* 0x080fe20003f46270 */
[C---:B------:R-:W-:Y:S02]  /*2040*/  VIADD R8, R0.reuse, 0xe0 ;  /* 0x000000e000087836 */ /* 0x040fe40000000000 */
[----:B------:R-:W-:Y:S01]  /*2050*/  VIADD R10, R0, 0x100 ;  /* 0x00000100000a7836 */ /* 0x000fe20000000000 */
[----:B------:R0:W5:Y:S01]  /*2060*/  @!P1 LDG.E R11, desc[UR8][R4.64+0x100] ;  /* 0x00010008040b9981 */ /* 0x000162000c1e1900 */
[----:B------:R-:W-:Y:S02]  /*2070*/  IMAD.MOV.U32 R21, RZ, RZ, RZ ;  /* 0x000000ffff157224 */ /* 0x000fe400078e00ff */
[----:B------:R-:W-:Y:S01]  /*2080*/  IMAD.MOV.U32 R23, RZ, RZ, RZ ;  /* 0x000000ffff177224 */ /* 0x000fe200078e00ff */
[----:B------:R0:W5:Y:S01]  /*2090*/  @!P1 LDG.E R13, desc[UR8][R4.64+0x104] ;  /* 0x00010408040d9981 */ /* 0x000162000c1e1900 */
[----:B------:R-:W-:Y:S01]  /*20a0*/  IMAD.MOV.U32 R25, RZ, RZ, RZ ;  /* 0x000000ffff197224 */ /* 0x000fe200078e00ff */
[----:B------:R-:W-:Y:S01]  /*20b0*/  ISETP.GE.AND P1, PT, R8, R37, PT ;  /* 0x000000250800720c */ /* 0x000fe20003f26270 */
[----:B------:R-:W-:Y:S01]  /*20c0*/  IMAD.MOV.U32 R27, RZ, RZ, RZ ;  /* 0x000000ffff1b7224 */ /* 0x000fe200078e00ff */
[----:B------:R0:W5:Y:S01]  /*20d0*/  @!P4 LDG.E R17, desc[UR8][R4.64+0x200] ;  /* 0x000200080411c981 */ /* 0x000162000c1e1900 */
[----:B------:R-:W-:-:S03]  /*20e0*/  VIADD R8, R0, 0x120 ;  /* 0x0000012000087836 */ /* 0x000fc60000000000 */
[----:B------:R0:W5:Y:S01]  /*20f0*/  @!P4 LDG.E R19, desc[UR8][R4.64+0x204] ;  /* 0x000204080413c981 */ /* 0x000162000c1e1900 */
[-C--:B------:R-:W-:Y:S01]  /*2100*/  ISETP.GE.AND P4, PT, R10, R37.reuse, PT ;  /* 0x000000250a00720c */ /* 0x080fe20003f86270 */
[----:B------:R-:W-:Y:S02]  /*2110*/  VIADD R10, R0, 0x140 ;  /* 0x00000140000a7836 */ /* 0x000fe40000000000 */
        /* <DEDUP_REMOVED lines=12> */
[----:B------:R0:W5:Y:S04]  /*21e0*/  @!P3 LDG.E R29, desc[UR8][R4.64+0x500] ;  /* 0x00050008041db981 */ /* 0x000168000c1e1900 */
[----:B------:R0:W5:Y:S01]  /*21f0*/  @!P3 LDG.E R31, desc[UR8][R4.64+0x504] ;  /* 0x00050408041fb981 */ /* 0x000162000c1e1900 */
[----:B------:R-:W-:-:S03]  /*2200*/  ISETP.GE.AND P3, PT, R8, R37, PT ;  /* 0x000000250800720c */ /* 0x000fc60003f66270 */
[----:B------:R0:W5:Y:S04]  /*2210*/  @!P2 LDG.E R33, desc[UR8][R4.64+0x600] ;  /* 0x000600080421a981 */ /* 0x000168000c1e1900 */
[----:B------:R0:W5:Y:S01]  /*2220*/  @!P2 LDG.E R35, desc[UR8][R4.64+0x604] ;  /* 0x000604080423a981 */ /* 0x000162000c1e1900 */
[----:B------:R-:W-:Y:S01]  /*2230*/  ISETP.GE.AND P2, PT, R10, R37, PT ;  /* 0x000000250a00720c */ /* 0x000fe20003f46270 */
[----:B------:R-:W-:Y:S02]  /*2240*/  IMAD.MOV.U32 R37, RZ, RZ, RZ ;  /* 0x000000ffff257224 */ /* 0x000fe400078e00ff */
[----:B------:R-:W-:Y:S02]  /*2250*/  IMAD.MOV.U32 R39, RZ, RZ, RZ ;  /* 0x000000ffff277224 */ /* 0x000fe400078e00ff */
[----:B------:R-:W-:-:S02]  /*2260*/  IMAD.MOV.U32 R41, RZ, RZ, RZ ;  /* 0x000000ffff297224 */ /* 0x000fc400078e00ff */
[----:B------:R-:W-:Y:S01]  /*2270*/  IMAD.MOV.U32 R43, RZ, RZ, RZ ;  /* 0x000000ffff2b7224 */ /* 0x000fe200078e00ff */
[----:B------:R0:W5:Y:S01]  /*2280*/  @!P1 LDG.E R37, desc[UR8][R4.64+0x700] ;  /* 0x0007000804259981 */ /* 0x000162000c1e1900 */
[----:B-1----:R-:W-:Y:S02]  /*2290*/  IMAD.MOV.U32 R45, RZ, RZ, RZ ;  /* 0x000000ffff2d7224 */ /* 0x002fe400078e00ff */
[----:B------:R-:W-:Y:S01]  /*22a0*/  IMAD.MOV.U32 R47, RZ, RZ, RZ ;  /* 0x000000ffff2f7224 */ /* 0x000fe200078e00ff */
[----:B------:R0:W5:Y:S01]  /*22b0*/  @!P1 LDG.E R39, desc[UR8][R4.64+0x704] ;  /* 0x0007040804279981 */ /* 0x000162000c1e1900 */
[----:B------:R-:W-:Y:S02]  /*22c0*/  IMAD.MOV.U32 R49, RZ, RZ, RZ ;  /* 0x000000ffff317224 */ /* 0x000fe400078e00ff */
[----:B------:R-:W-:Y:S01]  /*22d0*/  IMAD.MOV.U32 R51, RZ, RZ, RZ ;  /* 0x000000ffff337224 */ /* 0x000fe200078e00ff */
[----:B------:R0:W5:Y:S01]  /*22e0*/  @!P4 LDG.E R41, desc[UR8][R4.64+0x800] ;  /* 0x000800080429c981 */ /* 0x000162000c1e1900 */
[----:B------:R-:W-:-:S02]  /*22f0*/  IMAD.MOV.U32 R53, RZ, RZ, RZ ;  /* 0x000000ffff357224 */ /* 0x000fc400078e00ff */
[----:B------:R-:W-:Y:S01]  /*2300*/  IMAD.MOV.U32 R55, RZ, RZ, RZ ;  /* 0x000000ffff377224 */ /* 0x000fe200078e00ff */
[----:B------:R0:W5:Y:S01]  /*2310*/  @!P4 LDG.E R43, desc[UR8][R4.64+0x804] ;  /* 0x00080408042bc981 */ /* 0x000162000c1e1900 */
[----:B------:R-:W-:Y:S02]  /*2320*/  IMAD.MOV.U32 R57, RZ, RZ, RZ ;  /* 0x000000ffff397224 */ /* 0x000fe400078e00ff */
[----:B------:R-:W-:Y:S01]  /*2330*/  IMAD.MOV.U32 R59, RZ, RZ, RZ ;  /* 0x000000ffff3b7224 */ /* 0x000fe200078e00ff */
[----:B------:R0:W5:Y:S04]  /*2340*/  @!P6 LDG.E R45, desc[UR8][R4.64+0x900] ;  /* 0x00090008042de981 */ /* 0x000168000c1e1900 */
[----:B------:R0:W5:Y:S04]  /*2350*/  @!P6 LDG.E R47, desc[UR8][R4.64+0x904] ;  /* 0x00090408042fe981 */ /* 0x000168000c1e1900 */
[----:B------:R0:W5:Y:S04]  /*2360*/  @!P5 LDG.E R49, desc[UR8][R4.64+0xa00] ;  /* 0x000a00080431d981 */ /* 0x000168000c1e1900 */
[----:B------:R0:W5:Y:S04]  /*2370*/  @!P5 LDG.E R51, desc[UR8][R4.64+0xa04] ;  /* 0x000a04080433d981 */ /* 0x000168000c1e1900 */
[----:B------:R0:W5:Y:S04]  /*2380*/  @!P3 LDG.E R53, desc[UR8][R4.64+0xb00] ;  /* 0x000b00080435b981 */ /* 0x000168000c1e1900 */
[----:B------:R0:W5:Y:S04]  /*2390*/  @!P3 LDG.E R55, desc[UR8][R4.64+0xb04] ;  /* 0x000b04080437b981 */ /* 0x000168000c1e1900 */
[----:B------:R0:W5:Y:S04]  /*23a0*/  @!P2 LDG.E R57, desc[UR8][R4.64+0xc00] ;  /* 0x000c00080439a981 */ /* 0x000168000c1e1900 */
[----:B------:R0:W5:Y:S02]  /*23b0*/  @!P2 LDG.E R59, desc[UR8][R4.64+0xc04] ;  /* 0x000c0408043ba981 */ /* 0x000164000c1e1900 */
.L_x_1372:
        /* <DEDUP_REMOVED lines=33> */
.L_x_1373:
[----:B------:R-:W1:Y:S01]  /*25d0*/  LDCU.64 UR4, c[0x0][0x3b0] ;  /* 0x00007600ff0477ac */ /* 0x000e620008000a00 */
[----:B------:R-:W-:Y:S02]  /*25e0*/  IMAD R15, R15, -0x1500, R2 ;  /* 0xffffeb000f0f7824 */ /* 0x000fe400078e0202 */
[C---:B------:R-:W-:Y:S02]  /*25f0*/  VIADD R2, R0.reuse, 0x20 ;  /* 0x0000002000027836 */ /* 0x040fe40000000000 */
[C---:B0--3--:R-:W-:Y:S01]  /*2600*/  VIADD R4, R0.reuse, 0x40 ;  /* 0x0000004000047836 */ /* 0x049fe20000000000 */
[CC--:B------:R-:W-:Y:S01]  /*2610*/  ISETP.GE.AND P4, PT, R0.reuse, R15.reuse, PT ;  /* 0x0000000f0000720c */ /* 0x0c0fe20003f86270 */
[----:B------:R-:W-:Y:S01]  /*2620*/  VIADD R8, R0, 0x60 ;  /* 0x0000006000087836 */ /* 0x000fe20000000000 */
[-C--:B------:R-:W-:Y:S01]  /*2630*/  ISETP.GE.AND P5, PT, R2, R15.reuse, PT ;  /* 0x0000000f0200720c */ /* 0x080fe20003fa6270 */
[----:B------:R-:W-:Y:S01]  /*2640*/  VIADD R10, R0, 0xc0 ;  /* 0x000000c0000a7836 */ /* 0x000fe20000000000 */
[-C--:B------:R-:W-:Y:S01]  /*2650*/  ISETP.GE.AND P6, PT, R4, R15.reuse, PT ;  /* 0x0000000f0400720c */ /* 0x080fe20003fc6270 */
[----:B------:R-:W-:Y:S01]  /*2660*/  VIADD R4, R0, 0x80 ;  /* 0x0000008000047836 */ /* 0x000fe20000000000 */
[-C--:B------:R-:W-:Y:S01]  /*2670*/  ISETP.GE.AND P0, PT, R8, R15.reuse, PT ;  /* 0x0000000f0800720c */ /* 0x080fe20003f06270 */
[----:B------:R-:W-:Y:S01]  /*2680*/  VIADD R8, R0, 0xa0 ;  /* 0x000000a000087836 */ /* 0x000fe20000000000 */
[----:B------:R-:W-:-:S02]  /*2690*/  ISETP.GE.AND P3, PT, R10, R15, PT ;  /* 0x0000000f0a00720c */ /* 0x000fc40003f66270 */
[C---:B-1----:R-:W-:Y:S02]  /*26a0*/  LEA R2, P1, R3.reuse, UR4, 0x3 ;  /* 0x0000000403027c11 */ /* 0x042fe4000f8218ff */
[-C--:B------:R-:W-:Y:S02]  /*26b0*/  ISETP.GE.AND P2, PT, R8, R15.reuse, PT ;  /* 0x0000000f0800720c */ /* 0x080fe40003f46270 */
[----:B------:R-:W-:Y:S01]  /*26c0*/  LEA.HI.X R3, R3, UR5, R6, 0x3, P1 ;  /* 0x0000000503037c11 */ /* 0x000fe200088f1c06 */
[----:B------:R-:W-:Y:S01]  /*26d0*/  VIADD R6, R0, 0x120 ;  /* 0x0000012000067836 */ /* 0x000fe20000000000 */
[-C--:B------:R-:W-:Y:S01]  /*26e0*/  ISETP.GE.AND P1, PT, R4, R15.reuse, PT ;  /* 0x0000000f0400720c */ /* 0x080fe20003f26270 */
[----:B------:R-:W-:Y:S02]  /*26f0*/  VIADD R4, R0, 0xe0 ;  /* 0x000000e000047836 */ /* 0x000fe40000000000 */
[----:B-----5:R0:W-:Y:S04]  /*2700*/  @!P4 STG.E desc[UR8][R2.64], R7 ;  /* 0x000000070200c986 */ /* 0x0201e8000c101908 */
[----:B------:R0:W-:Y:S01]  /*2710*/  @!P4 STG.E desc[UR8][R2.64+0x4], R9 ;  /* 0x000004090200c986 */ /* 0x0001e2000c101908 */
[----:B------:R-:W-:Y:S01]  /*2720*/  ISETP.GE.AND P4, PT, R4, R15, PT ;  /* 0x0000000f0400720c */ /* 0x000fe20003f86270 */
[----:B------:R-:W-:-:S02]  /*2730*/  VIADD R4, R0, 0x100 ;  /* 0x0000010000047836 */ /* 0x000fc40000000000 */
[----:B------:R0:W-:Y:S04]  /*2740*/  @!P5 STG.E desc[UR8][R2.64+0x100], R11 ;  /* 0x0001000b0200d986 */ /* 0x0001e8000c101908 */
[----:B------:R0:W-:Y:S01]  /*2750*/  @!P5 STG.E desc[UR8][R2.64+0x104], R13 ;  /* 0x0001040d0200d986 */ /* 0x0001e2000c101908 */
[-C--:B------:R-:W-:Y:S01]  /*2760*/  ISETP.GE.AND P5, PT, R4, R15.reuse, PT ;  /* 0x0000000f0400720c */ /* 0x080fe20003fa6270 */
[----:B------:R-:W-:Y:S02]  /*2770*/  VIADD R4, R0, 0x140 ;  /* 0x0000014000047836 */ /* 0x000fe40000000000 */
[----:B------:R0:W-:Y:S04]  /*2780*/  @!P6 STG.E desc[UR8][R2.64+0x200], R17 ;  /* 0x000200110200e986 */ /* 0x0001e8000c101908 */
[----:B------:R0:W-:Y:S01]  /*2790*/  @!P6 STG.E desc[UR8][R2.64+0x204], R19 ;  /* 0x000204130200e986 */ /* 0x0001e2000c101908 */
[----:B------:R-:W-:Y:S01]  /*27a0*/  ISETP.GE.AND P6, PT, R6, R15, PT ;  /* 0x0000000f0600720c */ /* 0x000fe20003fc6270 */
[----:B------:R-:W-:-:S02]  /*27b0*/  VIADD R6, R0, 0x160 ;  /* 0x0000016000067836 */ /* 0x000fc40000000000 */
[----:B------:R0:W-:Y:S04]  /*27c0*/  @!P0 STG.E desc[UR8][R2.64+0x300], R21 ;  /* 0x0003001502008986 */ /* 0x0001e8000c101908 */
[----:B------:R0:W-:Y:S01]  /*27d0*/  @!P0 STG.E desc[UR8][R2.64+0x304], R23 ;  /* 0x0003041702008986 */ /* 0x0001e2000c101908 */
[-C--:B------:R-:W-:Y:S01]  /*27e0*/  ISETP.GE.AND P0, PT, R4, R15.reuse, PT ;  /* 0x0000000f0400720c */ /* 0x080fe20003f06270 */
[C---:B------:R-:W-:Y:S02]  /*27f0*/  VIADD R4, R0.reuse, 0x180 ;  /* 0x0000018000047836 */ /* 0x040fe40000000000 */
[----:B------:R-:W-:Y:S01]  /*2800*/  VIADD R0, R0, 0x1a0 ;  /* 0x000001a000007836 */ /* 0x000fe20000000000 */
[----:B------:R0:W-:Y:S04]  /*2810*/  @!P1 STG.E desc[UR8][R2.64+0x400], R25 ;  /* 0x0004001902009986 */ /* 0x0001e8000c101908 */
[----:B------:R0:W-:Y:S01]  /*2820*/  @!P1 STG.E desc[UR8][R2.64+0x404], R27 ;  /* 0x0004041b02009986 */ /* 0x0001e2000c101908 */
[----:B------:R-:W-:-:S03]  /*2830*/  ISETP.GE.AND P1, PT, R6, R15, PT ;  /* 0x0000000f0600720c */ /* 0x000fc60003f26270 */
[----:B------:R0:W-:Y:S04]  /*2840*/  @!P2 STG.E desc[UR8][R2.64+0x500], R29 ;  /* 0x0005001d0200a986 */ /* 0x0001e8000c101908 */
[----:B------:R0:W-:Y:S01]  /*2850*/  @!P2 STG.E desc[UR8][R2.64+0x504], R31 ;  /* 0x0005041f0200a986 */ /* 0x0001e2000c101908 */
[----:B------:R-:W-:-:S03]  /*2860*/  ISETP.GE.AND P2, PT, R4, R15, PT ;  /* 0x0000000f0400720c */ /* 0x000fc60003f46270 */
[----:B------:R0:W-:Y:S04]  /*2870*/  @!P3 STG.E desc[UR8][R2.64+0x600], R33 ;  /* 0x000600210200b986 */ /* 0x0001e8000c101908 */
[----:B------:R0:W-:Y:S01]  /*2880*/  @!P3 STG.E desc[UR8][R2.64+0x604], R35 ;  /* 0x000604230200b986 */ /* 0x0001e2000c101908 */
[----:B------:R-:W-:-:S03]  /*2890*/  ISETP.GE.AND P3, PT, R0, R15, PT ;  /* 0x0000000f0000720c */ /* 0x000fc60003f66270 */
[----:B------:R0:W-:Y:S04]  /*28a0*/  @!P4 STG.E desc[UR8][R2.64+0x700], R37 ;  /* 0x000700250200c986 */ /* 0x0001e8000c101908 */
        /* <DEDUP_REMOVED lines=10> */
[----:B------:R0:W-:Y:S01]  /*2950*/  @!P2 STG.E desc[UR8][R2.64+0xc04], R59 ;  /* 0x000c043b0200a986 */ /* 0x0001e2000c101908 */
[----:B------:R-:W-:Y:S05]  /*2960*/  @P3 EXIT ;  /* 0x000000000000394d */ /* 0x000fea0003800000 */
[----:B------:R-:W-:Y:S04]  /*2970*/  STG.E desc[UR8][R2.64+0xd00], R61 ;  /* 0x000d003d02007986 */ /* 0x000fe8000c101908 */
[----:B------:R-:W-:Y:S01]  /*2980*/  STG.E desc[UR8][R2.64+0xd04], R63 ;  /* 0x000d043f02007986 */ /* 0x000fe2000c101908 */
[----:B------:R-:W-:Y:S05]  /*2990*/  EXIT ;  /* 0x000000000000794d */ /* 0x000fea0003800000 */
.L_x_1360:
        /* <DEDUP_REMOVED lines=38> */
.L_x_1478:
        /* <DEDUP_REMOVED lines=25> */
.L_x_1374:
[----:B------:R-:W-:Y:S05]  /*2d90*/  WARPSYNC.ALL ;  /* 0x0000000000007948 */ /* 0x000fea0003800000 */
[----:B------:R-:W-:Y:S01]  /*2da0*/  BAR.SYNC.DEFER_BLOCKING 0x0 ;  /* 0x0000000000007b1d */ /* 0x000fe20000010000 */
[----:B------:R-:W-:-:S05]  /*2db0*/  ISETP.NE.AND P0, PT, R63, RZ, PT ;  /* 0x000000ff3f00720c */ /* 0x000fca0003f05270 */
[----:B------:R-:W-:Y:S01]  /*2dc0*/  BSSY.RECONVERGENT B0, `(.L_x_1376) ;  /* 0x0000027000007945 */ /* 0x000fe20003800200 */
[----:B0-----:R-:W0:Y:S07]  /*2dd0*/  LDS R53, [R53+0x3410] ;  /* 0x0034100035357984 */ /* 0x001e2e0000000800 */
[----:B------:R-:W-:Y:S05]  /*2de0*/  @P0 BRA `(.L_x_1377) ;  /* 0x0000000000900947 */ /* 0x000fea0003800000 */
[----:B-1----:R-:W0:Y:S04]  /*2df0*/  LDS R58, [R13] ;  /* 0x000000000d3a7984 */ /* 0x002e280000000800 */
        /* <DEDUP_REMOVED lines=12> */
[----:B-1----:R-:W-:-:S03]  /*2ec0*/  IMAD.IADD R60, R53, 0x1, R60 ;  /* 0x00000001353c7824 */ /* 0x002fc600078e023c */
[----:B------:R1:W-:Y:S01]  /*2ed0*/  STS [R13], R58 ;  /* 0x0000003a0d007388 */ /* 0x0003e20000000800 */
[----:B--2---:R-:W-:-:S03]  /*2ee0*/  IMAD.IADD R62, R53, 0x1, R62 ;  /* 0x00000001353e7824 */ /* 0x004fc600078e023e */
[----:B------:R0:W-:Y:S01]  /*2ef0*/  STS [R13+0x400], R60 ;  /* 0x0004003c0d007388 */ /* 0x0001e20000000800 */
[C---:B---3--:R-:W-:Y:S02]  /*2f00*/  IMAD.IADD R64, R53.reuse, 0x1, R64 ;  /* 0x0000000135407824 */ /* 0x048fe400078e0240 */
[C---:B----4-:R-:W-:Y:S01]  /*2f10*/  IMAD.IADD R66, R53.reuse, 0x1, R66 ;  /* 0x0000000135427824 */ /* 0x050fe200078e0242 */
        /* <DEDUP_REMOVED lines=11> */
[----:B-1----:R-:W-:-:S03]  /*2fd0*/  IMAD.IADD R58, R53, 0x1, R19 ;  /* 0x00000001353a7824 */ /* 0x002fc600078e0213 */
[----:B------:R2:W-:Y:S01]  /*2fe0*/  STS [R13+0x2000], R74 ;  /* 0x0020004a0d007388 */ /* 0x0005e20000000800 */
[----:B0-----:R-:W-:-:S03]  /*2ff0*/  IMAD.IADD R60, R53, 0x1, R21 ;  /* 0x00000001353c7824 */ /* 0x001fc600078e0215 */
[----:B------:R2:W-:Y:S04]  /*3000*/  STS [R13+0x2400], R76 ;  /* 0x0024004c0d007388 */ /* 0x0005e80000000800 */
[----:B------:R2:W-:Y:S04]  /*3010*/  STS [R13+0x2800], R58 ;  /* 0x0028003a0d007388 */ /* 0x0005e80000000800 */
[----:B------:R2:W-:Y:S02]  /*3020*/  STS [R13+0x2c00], R60 ;  /* 0x002c003c0d007388 */ /* 0x0005e40000000800 */
.L_x_1377:
[----:B------:R-:W-:Y:S05]  /*3030*/  BSYNC.RECONVERGENT B0 ;  /* 0x0000000000007941 */ /* 0x000fea0003800200 */
.L_x_1376:
[----:B------:R-:W-:Y:S01]  /*3040*/  BAR.SYNC.DEFER_BLOCKING 0x0 ;  /* 0x0000000000007b1d */ /* 0x000fe20000010000 */
[----:B------:R-:W-:-:S05]  /*3050*/  R2P PR, R56, 0x7f ;  /* 0x0000007f38007804 */ /* 0x000fca0000000000 */
[----:B------:R-:W-:Y:S01]  /*3060*/  BSSY.RECONVERGENT B0, `(.L_x_1378) ;  /* 0x0000022000007945 */ /* 0x000fe20003800200 */
[----:B------:R-:W3:Y:S07]  /*3070*/  S2R R23, SR_LEMASK ;  /* 0x0000000000177919 */ /* 0x000eee0000003a00 */
[----:B-1----:R-:W-:Y:S02]  /*3080*/  VOTE.ANY R19, PT, P0 ;  /* 0x0000000000137806 */ /* 0x002fe400000e0100 */
[----:B--2---:R-:W-:-:S02]  /*3090*/  VOTE.ANY R58, PT, P1 ;  /* 0x00000000003a7806 */ /* 0x004fc400008e0100 */
        /* <DEDUP_REMOVED lines=9> */
[----:B------:R-:W-:Y:S02]  /*3130*/  LOP3.LUT P0, RZ, R56, 0x80, RZ, 0xc0, !PT ;  /* 0x0000008038ff7812 */ /* 0x000fe4000780c0ff */
[----:B------:R-:W-:Y:S02]  /*3140*/  LOP3.LUT R19, R62, R19, RZ, 0xc0, !PT ;  /* 0x000000133e137212 */ /* 0x000fe400078ec0ff */
[----:B------:R-:W-:-:S02]  /*3150*/  VOTE.ANY R60, PT, P5 ;  /* 0x00000000003c7806 */ /* 0x000fc400028e0100 */
[----:B------:R-:W-:Y:S02]  /*3160*/  @!P4 LOP3.LUT R58, RZ, R58, RZ, 0x33, !PT ;  /* 0x0000003aff3ac212 */ /* 0x000fe400078e33ff */
[----:B------:R-:W-:Y:S02]  /*3170*/  @!P5 LOP3.LUT R60, RZ, R60, RZ, 0x33, !PT ;  /* 0x0000003cff3cd212 */ /* 0x000fe400078e33ff */
[----:B------:R-:W-:Y:S02]  /*3180*/  LOP3.LUT R19, R58, R19, RZ, 0xc0, !PT ;  /* 0x000000133a137212 */ /* 0x000fe400078ec0ff */
[----:B------:R-:W-:Y:S02]  /*3190*/  VOTE.ANY R58, PT, P6 ;  /* 0x00000000003a7806 */ /* 0x000fe400030e0100 */
[----:B------:R-:W-:Y:S02]  /*31a0*/  LOP3.LUT R19, R60, R19, RZ, 0xc0, !PT ;  /* 0x000000133c137212 */ /* 0x000fe400078ec0ff */
[----:B------:R-:W-:-:S02]  /*31b0*/  VOTE.ANY R60, PT, P0 ;  /* 0x00000000003c7806 */ /* 0x000fc400000e0100 */
[----:B------:R-:W-:Y:S02]  /*31c0*/  @!P6 LOP3.LUT R58, RZ, R58, RZ, 0x33, !PT ;  /* 0x0000003aff3ae212 */ /* 0x000fe400078e33ff */
[----:B------:R-:W-:Y:S02]  /*31d0*/  @!P0 LOP3.LUT R60, RZ, R60, RZ, 0x33, !PT ;  /* 0x0000003cff3c8212 */ /* 0x000fe400078e33ff */
[----:B------:R-:W-:-:S04]  /*31e0*/  LOP3.LUT R19, R58, R19, RZ, 0xc0, !PT ;  /* 0x000000133a137212 */ /* 0x000fc800078ec0ff */
[----:B------:R-:W-:Y:S01]  /*31f0*/  LOP3.LUT R60, R60, R19, RZ, 0xc0, !PT ;  /* 0x000000133c3c7212 */ /* 0x000fe200078ec0ff */
[----:B------:R-:W-:-:S03]  /*3200*/  IMAD.MOV.U32 R19, RZ, RZ, RZ ;  /* 0x000000ffff137224 */ /* 0x000fc600078e00ff */
[----:B------:R-:W1:Y:S01]  /*3210*/  FLO.U32 R27, R60 ;  /* 0x0000003c001b7300 */ /* 0x000e6200000e0000 */
[----:B---3--:R-:W-:-:S07]  /*3220*/  LOP3.LUT R21, R23, R60, RZ, 0xc0, !PT ;  /* 0x0000003c17157212 */ /* 0x008fce00078ec0ff */
[----:B------:R-:W2:Y:S01]  /*3230*/  POPC R21, R21 ;  /* 0x0000001500157309 */ /* 0x000ea20000000000 */
[----:B-1----:R-:W-:-:S13]  /*3240*/  ISETP.NE.AND P0, PT, R18, R27, PT ;  /* 0x0000001b1200720c */ /* 0x002fda0003f05270 */
[----:B--2---:R-:W-:Y:S05]  /*3250*/  @P0 BRA `(.L_x_1379) ;  /* 0x0000000000080947 */ /* 0x004fea0003800000 */
[----:B------:R-:W-:-:S05]  /*3260*/  IMAD R56, R56, 0x4, R17 ;  /* 0x0000000438387824 */ /* 0x000fca00078e0211 */
[----:B------:R1:W2:Y:S02]  /*3270*/  ATOMS.ADD R19, [R56], R21 ;  /* 0x000000153813738c */ /* 0x0002a40000000000 */
.L_x_1379:
[----:B------:R-:W-:Y:S05]  /*3280*/  BSYNC.RECONVERGENT B0 ;  /* 0x0000000000007941 */ /* 0x000fea0003800200 */
.L_x_1378:
[----:B------:R-:W-:Y:S01]  /*3290*/  R2P PR, R54, 0x7f ;  /* 0x0000007f36007804 */ /* 0x000fe20000000000 */
[----:B------:R-:W-:-:S12]  /*32a0*/  BSSY.RECONVERGENT B0, `(.L_x_1380) ;  /* 0x0000022000007945 */ /* 0x000fd80003800200 */
[----:B------:R-:W-:Y:S02]  /*32b0*/  VOTE.ANY R25, PT, P0 ;  /* 0x0000000000197806 */ /* 0x000fe400000e0100 */
[----:B-1----:R-:W-:Y:S02]  /*32c0*/  VOTE.ANY R56, PT, P1 ;  /* 0x0000000000387806 */ /* 0x002fe400008e0100 */
        /* <DEDUP_REMOVED lines=19> */
[----:B------:R-:W-:Y:S01]  /*3400*/  @!P0 LOP3.LUT R60, RZ, R60, RZ, 0x33, !PT ;  /* 0x0000003cff3c8212 */ /* 0x000fe200078e33ff */
[----:B--2---:R1:W2:Y:S01]  /*3410*/  SHFL.IDX PT, R56, R19, R27, 0x1f ;  /* 0x00001f1b13387589 */ /* 0x0042a200000e0000 */
[----:B------:R-:W-:-:S04]  /*3420*/  LOP3.LUT R25, R58, R25, RZ, 0xc0, !PT ;  /* 0x000000193a197212 */ /* 0x000fc800078ec0ff */
[----:B------:R-:W-:Y:S01]  /*3430*/  LOP3.LUT R60, R60, R25, RZ, 0xc0, !PT ;  /* 0x000000193c3c7212 */ /* 0x000fe200078ec0ff */
[----:B------:R-:W-:-:S03]  /*3440*/  IMAD.MOV.U32 R25, RZ, RZ, RZ ;  /* 0x000000ffff197224 */ /* 0x000fc600078e00ff */
[----:B------:R-:W3:Y:S01]  /*3450*/  FLO.U32 R29, R60 ;  /* 0x0000003c001d7300 */ /* 0x000ee200000e0000 */
[----:B------:R-:W-:-:S07]  /*3460*/  LOP3.LUT R33, R23, R60, RZ, 0xc0, !PT ;  /* 0x0000003c17217212 */ /* 0x000fce00078ec0ff */
[----:B------:R-:W4:Y:S01]  /*3470*/  POPC R33, R33 ;  /* 0x0000002100217309 */ /* 0x000f220000000000 */
[----:B---3--:R-:W-:-:S13]  /*3480*/  ISETP.NE.AND P0, PT, R18, R29, PT ;  /* 0x0000001d1200720c */ /* 0x008fda0003f05270 */
[----:B-12-4-:R-:W-:Y:S05]  /*3490*/  @P0 BRA `(.L_x_1381) ;  /* 0x0000000000080947 */ /* 0x016fea0003800000 */
[----:B------:R-:W-:-:S05]  /*34a0*/  IMAD R54, R54, 0x4, R17 ;  /* 0x0000000436367824 */ /* 0x000fca00078e0211 */
[----:B------:R1:W2:Y:S02]  /*34b0*/  ATOMS.ADD R25, [R54], R33 ;  /* 0x000000213619738c */ /* 0x0002a40000000000 */
.L_x_1381:
[----:B------:R-:W-:Y:S05]  /*34c0*/  BSYNC.RECONVERGENT B0 ;  /* 0x0000000000007941 */ /* 0x000fea0003800200 */
.L_x_1380:
        /* <DEDUP_REMOVED lines=35> */
.L_x_1383:
[----:B------:R-:W-:Y:S05]  /*3700*/  BSYNC.RECONVERGENT B0 ;  /* 0x0000000000007941 */ /* 0x000fea0003800200 */
.L_x_1382:
[----:B------:R-:W-:Y:S01]  /*3710*/  R2P PR, R50, 0x7f ;  /* 0x0000007f32007804 */ /* 0x000fe20000000000 */
[----:B------:R-:W-:Y:S01]  /*3720*/  BSSY.RECONVERGENT B0, `(.L_x_1384) ;  /* 0x0000022000007945 */ /* 0x000fe20003800200 */
[----:B------:R-:W-:-:S11]  /*3730*/  IMAD.MOV.U32 R55, RZ, RZ, RZ ;  /* 0x000000ffff377224 */ /* 0x000fd600078e00ff */
        /* <DEDUP_REMOVED lines=24> */
[----:B------:R-:W-:-:S04]  /*38c0*/  LOP3.LUT R60, R60, R25, RZ, 0xc0, !PT ;  /* 0x000000193c3c7212 */ /* 0x000fc800078ec0ff */
[----:B------:R-:W3:Y:S01]  /*38d0*/  FLO.U32 R57, R60 ;  /* 0x0000003c00397300 */ /* 0x000ee200000e0000 */
[----:B------:R-:W-:-:S07]  /*38e0*/  LOP3.LUT R29, R23, R60, RZ, 0xc0, !PT ;  /* 0x0000003c171d7212 */ /* 0x000fce00078ec0ff */
[----:B------:R-:W4:Y:S01]  /*38f0*/  POPC R29, R29 ;  /* 0x0000001d001d7309 */ /* 0x000f220000000000 */
[----:B---3--:R-:W-:-:S13]  /*3900*/  ISETP.NE.AND P0, PT, R18, R57, PT ;  /* 0x000000391200720c */ /* 0x008fda0003f05270 */
[----:B-12-4-:R-:W-:Y:S05]  /*3910*/  @P0 BRA `(.L_x_1385) ;  /* 0x0000000000080947 */ /* 0x016fea0003800000 */
[----:B------:R-:W-:-:S05]  /*3920*/  IMAD R50, R50, 0x4, R17 ;  /* 0x0000000432327824 */ /* 0x000fca00078e0211 */
[----:B------:R1:W2:Y:S02]  /*3930*/  ATOMS.ADD R55, [R50], R29 ;  /* 0x0000001d3237738c */ /* 0x0002a40000000000 */
.L_x_1385:
[----:B------:R-:W-:Y:S05]  /*3940*/  BSYNC.RECONVERGENT B0 ;  /* 0x0000000000007941 */ /* 0x000fea0003800200 */
.L_x_1384:
        /* <DEDUP_REMOVED lines=25> */
[----:B------:R-:W-:Y:S01]  /*3ae0*/  LOP3.LUT R19, R58, R19, RZ, 0xc0, !PT ;  /* 0x000000133a137212 */ /* 0x000fe200078ec0ff */
[----:B------:R-:W-:-:S03]  /*3af0*/  IMAD.MOV.U32 R58, RZ, RZ, RZ ;  /* 0x000000ffff3a7224 */ /* 0x000fc600078e00ff */
        /* <DEDUP_REMOVED lines=8> */
.L_x_1387:
[----:B------:R-:W-:Y:S05]  /*3b80*/  BSYNC.RECONVERGENT B0 ;  /* 0x0000000000007941 */ /* 0x000fea0003800200 */
.L_x_1386:
        /* <DEDUP_REMOVED lines=35> */
.L_x_1389:
[----:B------:R-:W-:Y:S05]  /*3dc0*/  BSYNC.RECONVERGENT B0 ;  /* 0x0000000000007941 */ /* 0x000fea0003800200 */
.L_x_1388:
        /* <DEDUP_REMOVED lines=25> */
[----:B------:R-:W-:Y:S02]  /*3f60*/  LOP3.LUT R25, R58, R25, RZ, 0xc0, !PT ;  /* 0x000000193a197212 */ /* 0x000fe400078ec0ff */
[----:B--2---:R1:W2:Y:S02]  /*3f70*/  SHFL.IDX PT, R58, R60, R55, 0x1f ;  /* 0x00001f373c3a7589 */ /* 0x0042a400000e0000 */
        /* <DEDUP_REMOVED lines=8> */
.L_x_1391:
[----:B------:R-:W-:Y:S05]  /*4000*/  BSYNC.RECONVERGENT B0 ;  /* 0x0000000000007941 */ /* 0x000fea0003800200 */
.L_x_1390:
[----:B------:R-:W-:Y:S01]  /*4010*/  R2P PR, R26, 0x7f ;  /* 0x0000007f1a007804 */ /* 0x000fe20000000000 */
[----:B--2---:R2:W3:Y:S01]  /*4020*/  SHFL.IDX PT, R60, R64, R57, 0x1f ;  /* 0x00001f39403c7589 */ /* 0x0044e200000e0000 */
[----:B------:R-:W-:Y:S01]  /*4030*/  BSSY.RECONVERGENT B0, `(.L_x_1392) ;  /* 0x0000021000007945 */ /* 0x000fe20003800200 */
[----:B------:R-:W-:-:S10]  /*4040*/  IMAD.MOV.U32 R66, RZ, RZ, RZ ;  /* 0x000000ffff427224 */ /* 0x000fd400078e00ff */
[----:B-1----:R-:W-:Y:S02]  /*4050*/  VOTE.ANY R28, PT, P0 ;  /* 0x00000000001c7806 */ /* 0x002fe400000e0100 */
        /* <DEDUP_REMOVED lines=23> */
[----:B------:R-:W1:Y:S01]  /*41d0*/  FLO.U32 R59, R28 ;  /* 0x0000001c003b7300 */ /* 0x000e6200000e0000 */
[----:B------:R-:W-:-:S07]  /*41e0*/  LOP3.LUT R46, R23, R28, RZ, 0xc0, !PT ;  /* 0x0000001c172e7212 */ /* 0x000fce00078ec0ff */
[----:B------:R-:W4:Y:S01]  /*41f0*/  POPC R46, R46 ;  /* 0x0000002e002e7309 */ /* 0x000f220000000000 */
[----:B-1----:R-:W-:-:S13]  /*4200*/  ISETP.NE.AND P0, PT, R18, R59, PT ;  /* 0x0000003b1200720c */ /* 0x002fda0003f05270 */
[----:B--234-:R-:W-:Y:S05]  /*4210*/  @P0 BRA `(.L_x_1393) ;  /* 0x0000000000080947 */ /* 0x01cfea0003800000 */
[----:B------:R-:W-:-:S05]  /*4220*/  IMAD R55, R26, 0x4, R17 ;  /* 0x000000041a377824 */ /* 0x000fca00078e0211 */
[----:B------:R1:W2:Y:S02]  /*4230*/  ATOMS.ADD R66, [R55], R46 ;  /* 0x0000002e3742738c */ /* 0x0002a40000000000 */
.L_x_1393:
[----:B------:R-:W-:Y:S05]  /*4240*/  BSYNC.RECONVERGENT B0 ;  /* 0x0000000000007941 */ /* 0x000fea0003800200 */
.L_x_1392:
        /* <DEDUP_REMOVED lines=35> */
.L_x_1395:
[----:B------:R-:W-:Y:S05]  /*4480*/  BSYNC.RECONVERGENT B0 ;  /* 0x0000000000007941 */ /* 0x000fea0003800200 */
.L_x_1394:
[----:B------:R-:W-:Y:S01]  /*4490*/  R2P PR, R22, 0x7f ;  /* 0x0000007f16007804 */ /* 0x000fe20000000000 */
[----:B--2---:R2:W3:Y:S01]  /*44a0*/  SHFL.IDX PT, R62, R62, R61, 0x1f ;  /* 0x00001f3d3e3e7589 */ /* 0x0044e200000e0000 */
[----:B------:R-:W-:Y:S11]  /*44b0*/  BSSY.RECONVERGENT B0, `(.L_x_1396) ;  /* 0x0000021000007945 */ /* 0x000ff60003800200 */
[----:B-1----:R-:W-:-:S02]  /*44c0*/  VOTE.ANY R24, PT, P0 ;  /* 0x0000000000187806 */ /* 0x002fc400000e0100 */
[----:B------:R-:W-:Y:S02]  /*44d0*/  VOTE.ANY R59, PT, P1 ;  /* 0x00000000003b7806 */ /* 0x000fe400008e0100 */
[----:B------:R-:W-:Y:S02]  /*44e0*/  @!P0 LOP3.LUT R24, RZ, R24, RZ, 0x33, !PT ;  /* 0x00000018ff188212 */ /* 0x000fe400078e33ff */
[----:B------:R-:W-:Y:S02]  /*44f0*/  @!P1 LOP3.LUT R59, RZ, R59, RZ, 0x33, !PT ;  /* 0x0000003bff3b9212 */ /* 0x000fe400078e33ff */
[----:B------:R-:W-:Y:S02]  /*4500*/  VOTE.ANY R65, PT, P2 ;  /* 0x0000000000417806 */ /* 0x000fe400010e0100 */
[----:B------:R-:W-:Y:S02]  /*4510*/  LOP3.LUT R24, R59, R24, RZ, 0xc0, !PT ;  /* 0x000000183b187212 */ /* 0x000fe400078ec0ff */
[----:B------:R-:W-:-:S02]  /*4520*/  VOTE.ANY R59, PT, P3 ;  /* 0x00000000003b7806 */ /* 0x000fc400018e0100 */
[----:B------:R-:W-:Y:S02]  /*4530*/  @!P2 LOP3.LUT R65, RZ, R65, RZ, 0x33, !PT ;  /* 0x00000041ff41a212 */ /* 0x000fe400078e33ff */
[----:B------:R-:W-:Y:S02]  /*4540*/  @!P3 LOP3.LUT R59, RZ, R59, RZ, 0x33, !PT ;  /* 0x0000003bff3bb212 */ /* 0x000fe400078e33ff */
[----:B------:R-:W-:Y:S02]  /*4550*/  LOP3.LUT R24, R65, R24, RZ, 0xc0, !PT ;  /* 0x0000001841187212 */ /* 0x000fe400078ec0ff */
[----:B------:R-:W-:Y:S02]  /*4560*/  LOP3.LUT P0, RZ, R22, 0x80, RZ, 0xc0, !PT ;  /* 0x0000008016ff7812 */ /* 0x000fe4000780c0ff */
[----:B------:R-:W-:Y:S02]  /*4570*/  VOTE.ANY R65, PT, P4 ;  /* 0x0000000000417806 */ /* 0x000fe400020e0100 */
[----:B------:R-:W-:-:S02]  /*4580*/  LOP3.LUT R24, R59, R24, RZ, 0xc0, !PT ;  /* 0x000000183b187212 */ /* 0x000fc400078ec0ff */
[----:B------:R-:W-:Y:S02]  /*4590*/  VOTE.ANY R59, PT, P5 ;  /* 0x00000000003b7806 */ /* 0x000fe400028e0100 */
[----:B------:R-:W-:Y:S02]  /*45a0*/  @!P4 LOP3.LUT R65, RZ, R65, RZ, 0x33, !PT ;  /* 0x00000041ff41c212 */ /* 0x000fe400078e33ff */
[----:B------:R-:W-:Y:S02]  /*45b0*/  @!P5 LOP3.LUT R59, RZ, R59, RZ, 0x33, !PT ;  /* 0x0000003bff3bd212 */ /* 0x000fe400078e33ff */
[----:B------:R-:W-:Y:S02]  /*45c0*/  LOP3.LUT R24, R65, R24, RZ, 0xc0, !PT ;  /* 0x0000001841187212 */ /* 0x000fe400078ec0ff */
[----:B------:R-:W-:Y:S02]  /*45d0*/  VOTE.ANY R65, PT, P6 ;  /* 0x0000000000417806 */ /* 0x000fe400030e0100 */
[----:B------:R-:W-:-:S02]  /*45e0*/  LOP3.LUT R24, R59, R24, RZ, 0xc0, !PT ;  /* 0x000000183b187212 */ /* 0x000fc400078ec0ff */
[----:B------:R-:W-:Y:S02]  /*45f0*/  VOTE.ANY R59, PT, P0 ;  /* 0x00000000003b7806 */ /* 0x000fe400000e0100 */
[----:B------:R-:W-:Y:S02]  /*4600*/  @!P6 LOP3.LUT R65, RZ, R65, RZ, 0x33, !PT ;  /* 0x00000041ff41e212 */ /* 0x000fe400078e33ff */
[----:B------:R-:W-:Y:S02]  /*4610*/  @!P0 LOP3.LUT R59, RZ, R59, RZ, 0x33, !PT ;  /* 0x0000003bff3b8212 */ /* 0x000fe400078e33ff */
[----:B------:R-:W-:-:S04]  /*4620*/  LOP3.LUT R24, R65, R24, RZ, 0xc0, !PT ;  /* 0x0000001841187212 */ /* 0x000fc800078ec0ff */
[----:B------:R-:W-:Y:S01]  /*4630*/  LOP3.LUT R26, R59, R24, RZ, 0xc0, !PT ;  /* 0x000000183b1a7212 */ /* 0x000fe200078ec0ff */
[----:B------:R-:W-:-:S03]  /*4640*/  IMAD.MOV.U32 R24, RZ, RZ, RZ ;  /* 0x000000ffff187224 */ /* 0x000fc600078e00ff */
[----:B------:R-:W1:Y:S01]  /*4650*/  FLO.U32 R65, R26 ;  /* 0x0000001a00417300 */ /* 0x000e6200000e0000 */
[----:B------:R-:W-:-:S07]  /*4660*/  LOP3.LUT R59, R23, R26, RZ, 0xc0, !PT ;  /* 0x0000001a173b7212 */ /* 0x000fce00078ec0ff */
[----:B------:R-:W4:Y:S01]  /*4670*/  POPC R59, R59 ;  /* 0x0000003b003b7309 */ /* 0x000f220000000000 */
[----:B-1----:R-:W-:-:S13]  /*4680*/  ISETP.NE.AND P0, PT, R18, R65, PT ;  /* 0x000000411200720c */ /* 0x002fda0003f05270 */
[----:B--234-:R-:W-:Y:S05]  /*4690*/  @P0 BRA `(.L_x_1397) ;  /* 0x0000000000080947 */ /* 0x01cfea0003800000 */
[----:B------:R-:W-:-:S05]  /*46a0*/  IMAD R22, R22, 0x4, R17 ;  /* 0x0000000416167824 */ /* 0x000fca00078e0211 */
[----:B------:R1:W2:Y:S02]  /*46b0*/  ATOMS.ADD R24, [R22], R59 ;  /* 0x0000003b1618738c */ /* 0x0002a40000000000 */
.L_x_1397:
[----:B------:R-:W-:Y:S05]  /*46c0*/  BSYNC.RECONVERGENT B0 ;  /* 0x0000000000007941 */ /* 0x000fea0003800200 */
.L_x_1396:
[----:B------:R-:W-:Y:S01]  /*46d0*/  R2P PR, R20, 0x7f ;  /* 0x0000007f14007804 */ /* 0x000fe20000000000 */
[----:B------:R-:W-:Y:S01]  /*46e0*/  BSSY.RECONVERGENT B0, `(.L_x_1398) ;  /* 0x0000022000007945 */ /* 0x000fe20003800200 */
[----:B------:R-:W-:-:S11]  /*46f0*/  IMAD.MOV.U32 R64, RZ, RZ, RZ ;  /* 0x000000ffff407224 */ /* 0x000fd600078e00ff */
[----:B-1----:R-:W-:Y:S02]  /*4700*/  VOTE.ANY R22, PT, P0 ;  /* 0x0000000000167806 */ /* 0x002fe400000e0100 */
[----:B------:R-:W-:Y:S02]  /*4710*/  VOTE.ANY R61, PT, P1 ;  /* 0x00000000003d7806 */ /* 0x000fe400008e0100 */
[----:B------:R-:W-:Y:S02]  /*4720*/  @!P0 LOP3.LUT R22, RZ, R22, RZ, 0x33, !PT ;  /* 0x00000016ff168212 */ /* 0x000fe400078e33ff */
[----:B------:R-:W-:Y:S02]  /*4730*/  @!P1 LOP3.LUT R61, RZ, R61, RZ, 0x33, !PT ;  /* 0x0000003dff3d9212 */ /* 0x000fe400078e33ff */
[----:B------:R-:W-:Y:S02]  /*4740*/  VOTE.ANY R67, PT, P2 ;  /* 0x0000000000437806 */ /* 0x000fe400010e0100 */
[----:B------:R-:W-:-:S02]  /*4750*/  LOP3.LUT R22, R61, R22, RZ, 0xc0, !PT ;  /* 0x000000163d167212 */ /* 0x000fc400078ec0ff */
[----:B------:R-:W-:Y:S02]  /*4760*/  @!P2 LOP3.LUT R67, RZ, R67, RZ, 0x33, !PT ;  /* 0x00000043ff43a212 */ /* 0x000fe400078e33ff */
[----:B------:R-:W-:Y:S02]  /*4770*/  VOTE.ANY R61, PT, P3 ;  /* 0x00000000003d7806 */ /* 0x000fe400018e0100 */
[----:B------:R-:W-:Y:S02]  /*4780*/  LOP3.LUT R22, R67, R22, RZ, 0xc0, !PT ;  /* 0x0000001643167212 */ /* 0x000fe400078ec0ff */
[----:B------:R-:W-:Y:S02]  /*4790*/  @!P3 LOP3.LUT R61, RZ, R61, RZ, 0x33, !PT ;  /* 0x0000003dff3db212 */ /* 0x000fe400078e33ff */
[----:B------:R-:W-:Y:S02]  /*47a0*/  LOP3.LUT P0, RZ, R20, 0x80, RZ, 0xc0, !PT ;  /* 0x0000008014ff7812 */ /* 0x000fe4000780c0ff */
[----:B------:R-:W-:-:S02]  /*47b0*/  LOP3.LUT R22, R61, R22, RZ, 0xc0, !PT ;  /* 0x000000163d167212 */ /* 0x000fc400078ec0ff */
[----:B------:R-:W-:Y:S02]  /*47c0*/  VOTE.ANY R61, PT, P4 ;  /* 0x00000000003d7806 */ /* 0x000fe400020e0100 */
[----:B------:R-:W-:Y:S02]  /*47d0*/  VOTE.ANY R67, PT, P5 ;  /* 0x0000000000437806 */ /* 0x000fe400028e0100 */
[----:B------:R-:W-:Y:S02]  /*47e0*/  @!P4 LOP3.LUT R61, RZ, R61, RZ, 0x33, !PT ;  /* 0x0000003dff3dc212 */ /* 0x000fe400078e33ff */
[----:B------:R-:W-:Y:S02]  /*47f0*/  @!P5 LOP3.LUT R67, RZ, R67, RZ, 0x33, !PT ;  /* 0x00000043ff43d212 */ /* 0x000fe400078e33ff */
[----:B------:R-:W-:Y:S02]  /*4800*/  LOP3.LUT R22, R61, R22, RZ, 0xc0, !PT ;  /* 0x000000163d167212 */ /* 0x000fe400078ec0ff */
[----:B------:R-:W-:-:S02]  /*4810*/  VOTE.ANY R61, PT, P6 ;  /* 0x00000000003d7806 */ /* 0x000fc400030e0100 */
[----:B------:R-:W-:Y:S02]  /*4820*/  LOP3.LUT R22, R67, R22, RZ, 0xc0, !PT ;  /* 0x0000001643167212 */ /* 0x000fe400078ec0ff */
[----:B------:R-:W-:Y:S02]  /*4830*/  @!P6 LOP3.LUT R61, RZ, R61, RZ, 0x33, !PT ;  /* 0x0000003dff3de212 */ /* 0x000fe400078e33ff */
[----:B------:R-:W-:Y:S02]  /*4840*/  VOTE.ANY R67, PT, P0 ;  /* 0x0000000000437806 */ /* 0x000fe400000e0100 */
[----:B------:R-:W-:Y:S02]  /*4850*/  LOP3.LUT R22, R61, R22, RZ, 0xc0, !PT ;  /* 0x000000163d167212 */ /* 0x000fe400078ec0ff */
[----:B------:R-:W-:-:S04]  /*4860*/  @!P0 LOP3.LUT R67, RZ, R67, RZ, 0x33, !PT ;  /* 0x00000043ff438212 */ /* 0x000fc800078e33ff */
[----:B------:R-:W-:Y:S02]  /*4870*/  LOP3.LUT R26, R67, R22, RZ, 0xc0, !PT ;  /* 0x00000016431a7212 */ /* 0x000fe400078ec0ff */
[----:B--2---:R1:W2:Y:S02]  /*4880*/  SHFL.IDX PT, R22, R24, R65, 0x1f ;  /* 0x00001f4118167589 */ /* 0x0042a400000e0000 */
[----:B------:R-:W3:Y:S01]  /*4890*/  FLO.U32 R67, R26 ;  /* 0x0000001a00437300 */ /* 0x000ee200000e0000 */
[----:B------:R-:W-:-:S07]  /*48a0*/  LOP3.LUT R61, R23, R26, RZ, 0xc0, !PT ;  /* 0x0000001a173d7212 */ /* 0x000fce00078ec0ff */
[----:B------:R-:W4:Y:S01]  /*48b0*/  POPC R61, R61 ;  /* 0x0000003d003d7309 */ /* 0x000f220000000000 */
[----:B---3--:R-:W-:-:S13]  /*48c0*/  ISETP.NE.AND P0, PT, R18, R67, PT ;  /* 0x000000431200720c */ /* 0x008fda0003f05270 */
[----:B-12-4-:R-:W-:Y:S05]  /*48d0*/  @P0 BRA `(.L_x_1399) ;  /* 0x0000000000080947 */ /* 0x016fea0003800000 */
[----:B------:R-:W-:-:S05]  /*48e0*/  IMAD R20, R20, 0x4, R17 ;  /* 0x0000000414147824 */ /* 0x000fca00078e0211 */
[----:B------:R1:W2:Y:S02]  /*48f0*/  ATOMS.ADD R64, [R20], R61 ;  /* 0x0000003d1440738c */ /* 0x0002a40000000000 */
.L_x_1399:
[----:B------:R-:W-:Y:S05]  /*4900*/  BSYNC.RECONVERGENT B0 ;  /* 0x0000000000007941 */ /* 0x000fea0003800200 */
.L_x_1398:
[----:B------:R-:W-:Y:S01]  /*4910*/  R2P PR, R16, 0x7f ;  /* 0x0000007f10007804 */ /* 0x000fe20000000000 */
[----:B--2---:R2:W3:Y:S01]  /*4920*/  SHFL.IDX PT, R64, R64, R67, 0x1f ;  /* 0x00001f4340407589 */ /* 0x0044e200000e0000 */
[----:B------:R-:W-:Y:S01]  /*4930*/  BSSY.RECONVERGENT B0, `(.L_x_1400) ;  /* 0x0000021000007945 */ /* 0x000fe20003800200 */
[----:B------:R-:W-:-:S10]  /*4940*/  IMAD.MOV.U32 R24, RZ, RZ, RZ ;  /* 0x000000ffff187224 */ /* 0x000fd400078e00ff */
[----:B-1----:R-:W-:Y:S02]  /*4950*/  VOTE.ANY R20, PT, P0 ;  /* 0x0000000000147806 */ /* 0x002fe400000e0100 */
        /* <DEDUP_REMOVED lines=30> */
.L_x_1401:
[----:B------:R-:W-:Y:S05]  /*4b40*/  BSYNC.RECONVERGENT B0 ;  /* 0x0000000000007941 */ /* 0x000fea0003800200 */
.L_x_1400:
[----:B------:R-:W-:Y:S01]  /*4b50*/  R2P PR, R14, 0x7f ;  /* 0x0000007f0e007804 */ /* 0x000fe20000000000 */
[----:B--2---:R2:W3:Y:S01]  /*4b60*/  SHFL.IDX PT, R65, R24, R65, 0x1f ;  /* 0x00001f4118417589 */ /* 0x0044e200000e0000 */
[----:B------:R-:W-:Y:S01]  /*4b70*/  BSSY.RECONVERGENT B0, `(.L_x_1402) ;  /* 0x0000021000007945 */ /* 0x000fe20003800200 */
[----:B------:R-:W-:-:S10]  /*4b80*/  IMAD.MOV.U32 R26, RZ, RZ, RZ ;  /* 0x000000ffff1a7224 */ /* 0x000fd400078e00ff */
[----:B------:R-:W-:Y:S02]  /*4b90*/  VOTE.ANY R16, PT, P0 ;  /* 0x0000000000107806 */ /* 0x000fe400000e0100 */
[----:B-1----:R-:W-:Y:S02]  /*4ba0*/  VOTE.ANY R67, PT, P1 ;  /* 0x0000000000437806 */ /* 0x002fe400008e0100 */
        /* <DEDUP_REMOVED lines=29> */
.L_x_1403:
[----:B------:R-:W-:Y:S05]  /*4d80*/  BSYNC.RECONVERGENT B0 ;  /* 0x0000000000007941 */ /* 0x000fea0003800200 */
.L_x_1402:
        /* <DEDUP_REMOVED lines=28> */
[----:B------:R-:W1:Y:S02]  /*4f50*/  FLO.U32 R69, R14 ;  /* 0x0000000e00457300 */ /* 0x000e6400000e0000 */
[----:B-1----:R-:W-:Y:S02]  /*4f60*/  ISETP.NE.AND P0, PT, R18, R69, PT ;  /* 0x000000451200720c */ /* 0x002fe40003f05270 */
[----:B------:R-:W-:-:S06]  /*4f70*/  LOP3.LUT R18, R23, R14, RZ, 0xc0, !PT ;  /* 0x0000000e17127212 */ /* 0x000fcc00078ec0ff */
[----:B------:R-:W1:Y:S05]  /*4f80*/  POPC R18, R18 ;  /* 0x0000001200127309 */ /* 0x000e6a0000000000 */
[----:B--23--:R-:W-:Y:S05]  /*4f90*/  @P0 BRA `(.L_x_1405) ;  /* 0x0000000000080947 */ /* 0x00cfea0003800000 */
[----:B------:R-:W-:-:S05]  /*4fa0*/  IMAD R17, R12, 0x4, R17 ;  /* 0x000000040c117824 */ /* 0x000fca00078e0211 */
[----:B-1----:R2:W3:Y:S02]  /*4fb0*/  ATOMS.ADD R66, [R17], R18 ;  /* 0x000000121142738c */ /* 0x0024e40000000000 */
.L_x_1405:
[----:B------:R-:W-:Y:S05]  /*4fc0*/  BSYNC.RECONVERGENT B0 ;  /* 0x0000000000007941 */ /* 0x000fea0003800200 */
.L_x_1404:
[----:B--23--:R-:W1:Y:S01]  /*4fd0*/  SHFL.IDX PT, R17, R66, R69, 0x1f ;  /* 0x00001f4542117589 */ /* 0x00ce6200000e0000 */
[----:B------:R-:W-:Y:S01]  /*4fe0*/  IMAD.IADD R28, R21, 0x1, R56 ;  /* 0x00000001151c7824 */ /* 0x000fe200078e0238 */
[----:B------:R-:W-:Y:S01]  /*4ff0*/  ISETP.NE.AND P0, PT, R63, RZ, PT ;  /* 0x000000ff3f00720c */ /* 0x000fe20003f05270 */
[----:B------:R-:W-:Y:S01]  /*5000*/  IMAD.IADD R33, R33, 0x1, R54 ;  /* 0x0000000121217824 */ /* 0x000fe200078e0236 */
[----:B------:R-:W-:Y:S01]  /*5010*/  BAR.SYNC.DEFER_BLOCKING 0x0 ;  /* 0x0000000000007b1d */ /* 0x000fe20000010000 */
[----:B------:R-:W-:Y:S02]  /*5020*/  IMAD.IADD R31, R31, 0x1, R52 ;  /* 0x000000011f1f7824 */ /* 0x000fe400078e0234 */
[----:B------:R-:W-:Y:S02]  /*5030*/  IMAD.IADD R29, R29, 0x1, R50 ;  /* 0x000000011d1d7824 */ /* 0x000fe400078e0232 */
[----:B------:R-:W-:Y:S01]  /*5040*/  IMAD.IADD R26, R19, 0x1, R58 ;  /* 0x00000001131a7824 */ /* 0x000fe200078e023a */
[----:B------:R-:W-:Y:S01]  /*5050*/  BSSY B1, `(.L_x_1406) ;  /* 0x0000051000017945 */ /* 0x000fe20003800000 */
[----:B------:R-:W-:-:S02]  /*5060*/  IMAD.IADD R27, R27, 0x1, R48 ;  /* 0x000000011b1b7824 */ /* 0x000fc400078e0230 */
[----:B------:R-:W-:Y:S02]  /*5070*/  IMAD.IADD R19, R16, 0x1, R67 ;  /* 0x0000000110137824 */ /* 0x000fe400078e0243 */
[--C-:B------:R-:W-:Y:S02]  /*5080*/  IMAD R16, R33, 0x4, R45.reuse ;  /* 0x0000000421107824 */ /* 0x100fe400078e022d */
[----:B------:R-:W-:Y:S02]  /*5090*/  IMAD.IADD R25, R25, 0x1, R60 ;  /* 0x0000000119197824 */ /* 0x000fe400078e023c */
[----:B------:R-:W-:Y:S02]  /*50a0*/  IMAD R14, R31, 0x4, R45 ;  /* 0x000000041f0e7824 */ /* 0x000fe400078e022d */
[----:B------:R-:W-:Y:S02]  /*50b0*/  IMAD.IADD R24, R46, 0x1, R57 ;  /* 0x000000012e187824 */ /* 0x000fe400078e0239 */
[----:B------:R-:W-:-:S02]  /*50c0*/  IMAD R12, R29, 0x4, R45 ;  /* 0x000000041d0c7824 */ /* 0x000fc400078e022d */
[----:B-1----:R-:W-:Y:S02]  /*50d0*/  IMAD.IADD R18, R18, 0x1, R17 ;  /* 0x0000000112127824 */ /* 0x002fe400078e0211 */
[--C-:B------:R-:W-:Y:S02]  /*50e0*/  IMAD R17, R28, 0x4, R45.reuse ;  /* 0x000000041c117824 */ /* 0x100fe400078e022d */
[----:B------:R-:W-:Y:S02]  /*50f0*/  IMAD.IADD R23, R55, 0x1, R62 ;  /* 0x0000000137177824 */ /* 0x000fe400078e023e */
[--C-:B------:R-:W-:Y:S01]  /*5100*/  IMAD R57, R27, 0x4, R45.reuse ;  /* 0x000000041b397824 */ /* 0x100fe200078e022d */
[----:B------:R1:W-:Y:S01]  /*5110*/  STS [R17+-0x4], R44 ;  /* 0xfffffc2c11007388 */ /* 0x0003e20000000800 */
[----:B------:R-:W-:Y:S02]  /*5120*/  IMAD.IADD R22, R59, 0x1, R22 ;  /* 0x000000013b167824 */ /* 0x000fe400078e0216 */
[----:B------:R-:W-:Y:S01]  /*5130*/  IMAD R56, R26, 0x4, R45 ;  /* 0x000000041a387824 */ /* 0x000fe200078e022d */
[----:B------:R-:W-:Y:S01]  /*5140*/  STS [R16+-0x4], R51 ;  /* 0xfffffc3310007388 */ /* 0x000fe20000000800 */
[----:B------:R-:W-:-:S02]  /*5150*/  IMAD.IADD R21, R61, 0x1, R64 ;  /* 0x000000013d157824 */ /* 0x000fc400078e0240 */
[----:B------:R-:W-:Y:S01]  /*5160*/  IMAD R59, R25, 0x4, R45 ;  /* 0x00000004193b7824 */ /* 0x000fe200078e022d */
[----:B------:R2:W-:Y:S01]  /*5170*/  STS [R14+-0x4], R49 ;  /* 0xfffffc310e007388 */ /* 0x0005e20000000800 */
[----:B------:R-:W-:Y:S02]  /*5180*/  IMAD.IADD R20, R20, 0x1, R65 ;  /* 0x0000000114147824 */ /* 0x000fe400078e0241 */
[--C-:B------:R-:W-:Y:S01]  /*5190*/  IMAD R46, R24, 0x4, R45.reuse ;  /* 0x00000004182e7824 */ /* 0x100fe200078e022d */
[----:B------:R3:W-:Y:S01]  /*51a0*/  STS [R12+-0x4], R47 ;  /* 0xfffffc2f0c007388 */ /* 0x0007e20000000800 */
[--C-:B------:R-:W-:Y:S02]  /*51b0*/  IMAD R55, R23, 0x4, R45.reuse ;  /* 0x0000000417377824 */ /* 0x100fe400078e022d */
[--C-:B-1----:R-:W-:Y:S01]  /*51c0*/  IMAD R44, R22, 0x4, R45.reuse ;  /* 0x00000004162c7824 */ /* 0x102fe200078e022d */
[----:B------:R-:W-:Y:S01]  /*51d0*/  STS [R57+-0x4], R42 ;  /* 0xfffffc2a39007388 */ /* 0x000fe20000000800 */
[----:B------:R-:W-:-:S02]  /*51e0*/  IMAD R48, R20, 0x4, R45 ;  /* 0x0000000414307824 */ /* 0x000fc400078e022d */
[--C-:B--2---:R-:W-:Y:S01]  /*51f0*/  IMAD R49, R19, 0x4, R45.reuse ;  /* 0x0000000413317824 */ /* 0x104fe200078e022d */
[----:B------:R-:W-:Y:S01]  /*5200*/  STS [R56+-0x4], R41 ;  /* 0xfffffc2938007388 */ /* 0x000fe20000000800 */
[--C-:B------:R-:W-:Y:S02]  /*5210*/  IMAD R51, R18, 0x4, R45.reuse ;  /* 0x0000000412337824 */ /* 0x100fe400078e022d */
[--C-:B---3--:R-:W-:Y:S01]  /*5220*/  IMAD R47, R21, 0x4, R45.reuse ;  /* 0x00000004152f7824 */ /* 0x108fe200078e022d */
[----:B------:R-:W-:Y:S01]  /*5230*/  STS [R59+-0x4], R40 ;  /* 0xfffffc283b007388 */ /* 0x000fe20000000800 */
[----:B------:R-:W-:-:S03]  /*5240*/  IMAD R45, R3, 0x8, R45 ;  /* 0x00000008032d7824 */ /* 0x000fc600078e022d */
[----:B------:R0:W-:Y:S04]  /*5250*/  STS [R46+-0x4], R39 ;  /* 0xfffffc272e007388 */ /* 0x0001e80000000800 */
[----:B------:R1:W-:Y:S04]  /*5260*/  STS [R55+-0x4], R38 ;  /* 0xfffffc2637007388 */ /* 0x0003e80000000800 */
[----:B------:R1:W-:Y:S01]  /*5270*/  STS [R44+-0x4], R37 ;  /* 0xfffffc252c007388 */ /* 0x0003e20000000800 */
[----:B0-----:R-:W-:-:S03]  /*5280*/  SHF.R.S32.HI R39, RZ, 0x1f, R53 ;  /* 0x0000001fff277819 */ /* 0x001fc60000011435 */
[----:B------:R1:W-:Y:S04]  /*5290*/  STS [R47+-0x4], R36 ;  /* 0xfffffc242f007388 */ /* 0x0003e80000000800 */
[----:B------:R1:W-:Y:S04]  /*52a0*/  STS [R48+-0x4], R35 ;  /* 0xfffffc2330007388 */ /* 0x0003e80000000800 */
[----:B------:R1:W-:Y:S04]  /*52b0*/  STS [R49+-0x4], R34 ;  /* 0xfffffc2231007388 */ /* 0x0003e80000000800 */
[----:B------:R1:W-:Y:S01]  /*52c0*/  STS [R51+-0x4], R32 ;  /* 0xfffffc2033007388 */ /* 0x0003e20000000800 */
[----:B------:R-:W-:Y:S05]  /*52d0*/  @P0 BRA `(.L_x_1407) ;  /* 0x0000000000a00947 */ /* 0x000fea0003800000 */
[----:B------:R-:W2:Y:S01]  /*52e0*/  LDG.E.64 R10, desc[UR8][R10.64] ;  /* 0x000000080a0a7981 */ /* 0x000ea2000c1e1b00 */
[----:B-1----:R-:W-:Y:S01]  /*52f0*/  IMAD.MOV.U32 R37, RZ, RZ, R30 ;  /* 0x000000ffff257224 */ /* 0x002fe200078e001e */
[----:B--2---:R-:W-:-:S05]  /*5300*/  IADD3 R34, P0, PT, -R53, R10, RZ ;  /* 0x0000000a35227210 */ /* 0x004fca0007f1e1ff */
[----:B------:R-:W-:Y:S01]  /*5310*/  IMAD.X R35, R11, 0x1, ~R39, P0 ;  /* 0x000000010b237824 */ /* 0x000fe200000e0e27 */
[----:B------:R-:W-:-:S04]  /*5320*/  ISETP.GE.AND P0, PT, R15, 0x1, PT ;  /* 0x000000010f00780c */ /* 0x000fc80003f06270 */
[----:B------:R0:W-:Y:S09]  /*5330*/  STS.64 [R45+0xa800], R34 ;  /* 0x00a800222d007388 */ /* 0x0001f20000000a00 */
[----:B------:R-:W-:Y:S05]  /*5340*/  @!P0 BRA `(.L_x_1408) ;  /* 0x00000000006c8947 */ /* 0x000fea0003800000 */
[----:B------:R-:W-:Y:S01]  /*5350*/  BSSY B0, `(.L_x_1409) ;  /* 0x0000019000007945 */ /* 0x000fe20003800000 */
[----:B------:R-:W-:Y:S02]  /*5360*/  IMAD.MOV.U32 R32, RZ, RZ, -0x1 ;  /* 0xffffffffff207424 */ /* 0x000fe400078e00ff */
[----:B0-----:R-:W-:Y:S02]  /*5370*/  IMAD.MOV.U32 R34, RZ, RZ, R15 ;  /* 0x000000ffff227224 */ /* 0x001fe400078e000f */
[----:B------:R-:W-:-:S07]  /*5380*/  IMAD.MOV.U32 R37, RZ, RZ, R30 ;  /* 0x000000ffff257224 */ /* 0x000fce00078e001e */
.L_x_1413:
[----:B------:R-:W0:Y:S01]  /*5390*/  LDC.64 R10, c[0x0][0x380] ;  /* 0x0000e000ff0a7b82 */ /* 0x000e220000000a00 */
[----:B------:R-:W-:Y:S01]  /*53a0*/  VIADD R41, R34, 0xffffffff ;  /* 0xffffffff22297836 */ /* 0x000fe20000000000 */
[----:B------:R-:W-:Y:S03]  /*53b0*/  BSSY B2, `(.L_x_1410) ;  /* 0x0000008000027945 */ /* 0x000fe60003800000 */
[----:B------:R-:W-:-:S04]  /*53c0*/  IMAD R35, R41, 0x100, R3 ;  /* 0x0000010029237824 */ /* 0x000fc800078e0203 */
[----:B0-----:R-:W-:-:S07]  /*53d0*/  IMAD.WIDE R10, R35, 0x4, R10 ;  /* 0x00000004230a7825 */ /* 0x001fce00078e020a */
.L_x_1411:
[----:B------:R-:W-:Y:S05]  /*53e0*/  YIELD ;  /* 0x0000000000007946 */ /* 0x000fea0003800000 */
[----:B------:R0:W-:Y:S06]  /*53f0*/  MEMBAR.SC.CTA ;  /* 0x0000000000007992 */ /* 0x0001ec0000000000 */
[----:B0-----:R-:W2:Y:S02]  /*5400*/  LDG.E.STRONG.SYS R35, desc[UR8][R10.64] ;  /* 0x000000080a237981 */ /* 0x001ea4000c1f5900 */
[----:B--2---:R-:W-:-:S13]  /*5410*/  ISETP.NE.AND P0, PT, R35, RZ, PT ;  /* 0x000000ff2300720c */ /* 0x004fda0003f05270 */
[----:B------:R-:W-:Y:S05]  /*5420*/  @!P0 BRA `(.L_x_1411) ;  /* 0xfffffffc00ec8947 */ /* 0x000fea000383ffff */
[----:B------:R-:W-:Y:S05]  /*5430*/  BSYNC B2 ;  /* 0x0000000000027941 */ /* 0x000fea0003800000 */
.L_x_1410:
[----:B------:R-:W-:Y:S01]  /*5440*/  BSSY.RECONVERGENT B2, `(.L_x_1412) ;  /* 0x0000006000027945 */ /* 0x000fe20003800200 */
[C---:B------:R-:W-:Y:S02]  /*5450*/  ISETP.GT.AND P0, PT, R35.reuse, -0x1, PT ;  /* 0xffffffff2300780c */ /* 0x040fe40003f04270 */
[----:B------:R-:W-:Y:S01]  /*5460*/  LOP3.LUT R10, R35, 0x3fffffff, RZ, 0xc0, !PT ;  /* 0x3fffffff230a7812 */ /* 0x000fe200078ec0ff */
[----:B------:R-:W-:Y:S05]  /*5470*/  WARPSYNC.EXCLUSIVE R32 ;  /* 0x0000000020007348 */ /* 0x000fea0003a00000 */
[----:B------:R-:W-:-:S05]  /*5480*/  IMAD.IADD R37, R10, 0x1, R37 ;  /* 0x000000010a257824 */ /* 0x000fca00078e0225 */
[----:B------:R-:W-:-:S07]  /*5490*/  VOTE.ANY R32, PT, P0 ;  /* 0x0000000000207806 */ /* 0x000fce00000e0100 */
[----:B------:R-:W-:Y:S05]  /*54a0*/  BSYNC.RECONVERGENT B2 ;  /* 0x0000000000027941 */ /* 0x000fea0003800200 */
.L_x_1412:
[----:B------:R-:W-:Y:S01]  /*54b0*/  ISETP.GT.U32.AND P1, PT, R34, 0x1, PT ;  /* 0x000000012200780c */ /* 0x000fe20003f24070 */
[----:B------:R-:W-:-:S12]  /*54c0*/  IMAD.MOV.U32 R34, RZ, RZ, R41 ;  /* 0x000000ffff227224 */ /* 0x000fd800078e0029 */
[----:B------:R-:W-:Y:S05]  /*54d0*/  @P0 BRA P1, `(.L_x_1413) ;  /* 0xfffffffc00ac0947 */ /* 0x000fea000083ffff */
[----:B------:R-:W-:Y:S05]  /*54e0*/  BSYNC B0 ;  /* 0x0000000000007941 */ /* 0x000fea0003800000 */
.L_x_1409:
[----:B------:R1:W2:Y:S02]  /*54f0*/  LDS.64 R34, [R45+0xa800] ;  /* 0x00a800002d227984 */ /* 0x0002a40000000a00 */
.L_x_1408:
[C---:B------:R-:W-:Y:S01]  /*5500*/  IMAD.IADD R11, R37.reuse, 0x1, -R30 ;  /* 0x00000001250b7824 */ /* 0x040fe200078e0a1e */
[----:B------:R-:W-:-:S04]  /*5510*/  LOP3.LUT R37, R37, 0x80000000, RZ, 0xfc, !PT ;  /* 0x8000000025257812 */ /* 0x000fc800078efcff */
[C---:B--2---:R-:W-:Y:S01]  /*5520*/  IADD3 R10, P0, PT, R11.reuse, R34, RZ ;  /* 0x000000220b0a7210 */ /* 0x044fe20007f1e0ff */
[----:B------:R2:W-:Y:S03]  /*5530*/  STG.E.STRONG.SYS desc[UR8][R6.64], R37 ;  /* 0x0000002506007986 */ /* 0x0005e6000c115908 */
[----:B------:R-:W-:-:S05]  /*5540*/  LEA.HI.X.SX32 R11, R11, R35, 0x1, P0 ;  /* 0x000000230b0b7211 */ /* 0x000fca00000f0eff */
[----:B------:R2:W-:Y:S04]  /*5550*/  STS.64 [R45+0xa800], R10 ;  /* 0x00a8000a2d007388 */ /* 0x0005e80000000a00 */
.L_x_1407:
[----:B------:R-:W-:Y:S05]  /*5560*/  BSYNC B1 ;  /* 0x0000000000017941 */ /* 0x000fea0003800000 */
.L_x_1406:
[----:B--2---:R-:W2:Y:S01]  /*5570*/  LDC.64 R6, c[0x0][0x390] ;  /* 0x0000e400ff067b82 */ /* 0x004ea20000000a00 */
[----:B------:R-:W-:Y:S07]  /*5580*/  WARPSYNC.ALL ;  /* 0x0000000000007948 */ /* 0x000fee0003800000 */
[----:B-1----:R-:W1:Y:S01]  /*5590*/  LDC R32, c[0x0][0x3c0] ;  /* 0x0000f000ff207b82 */ /* 0x002e620000000800 */
[----:B--2---:R-:W-:Y:S02]  /*55a0*/  ISETP.EQ.U32.AND P1, PT, R6, RZ, PT ;  /* 0x000000ff0600720c */ /* 0x004fe40003f22070 */
[----:B-1----:R-:W-:-:S02]  /*55b0*/  ISETP.GE.AND P0, PT, R43, R32, PT ;  /* 0x000000202b00720c */ /* 0x002fc40003f06270 */
[----:B------:R-:W-:Y:S02]  /*55c0*/  ISETP.GT.AND P5, PT, R43, R32, PT ;  /* 0x000000202b00720c */ /* 0x000fe40003fa4270 */
[----:B------:R-:W-:-:S04]  /*55d0*/  ISETP.EQ.OR.EX P0, PT, R7, RZ, !P0, P1 ;  /* 0x000000ff0700720c */ /* 0x000fc80004702710 */
[----:B------:R-:W-:-:S13]  /*55e0*/  ISETP.GT.U32.OR P0, PT, R3, 0xff, P0 ;  /* 0x000000ff0300780c */ /* 0x000fda0000704470 */
[----:B------:R-:W1:Y:S01]  /*55f0*/  @!P0 LDS.64 R6, [R45+0xa800] ;  /* 0x00a800002d068984 */ /* 0x000e620000000a00 */
[--C-:B------:R-:W-:Y:S02]  /*5600*/  @!P0 SHF.R.S32.HI R10, RZ, 0x1f, R30.reuse ;  /* 0x0000001fff0a8819 */ /* 0x100fe4000001141e */
[----:B-1----:R-:W-:-:S04]  /*5610*/  @!P0 IADD3 R6, P1, P2, R6, R53, R30 ;  /* 0x0000003506068210 */ /* 0x002fc80007a3e01e */
[----:B------:R-:W-:-:S05]  /*5620*/  @!P0 IADD3.X R7, PT, PT, R7, R39, R10, P1, P2 ;  /* 0x0000002707078210 */ /* 0x000fca0000fe440a */
[----:B------:R1:W-:Y:S01]  /*5630*/  @!P0 STG.E.64 desc[UR8][R8.64], R6 ;  /* 0x0000000608008986 */ /* 0x0003e2000c101b08 */
[----:B------:R-:W-:Y:S06]  /*5640*/  BAR.SYNC.DEFER_BLOCKING 0x0 ;  /* 0x0000000000007b1d */ /* 0x000fec0000010000 */
[----:B------:R-:W-:Y:S05]  /*5650*/  @P5 BRA `(.L_x_1414) ;  /* 0x0000000800b85947 */ /* 0x000fea0003800000 */
[----:B------:R-:W1:Y:S01]  /*5660*/  LDS R10, [R13] ;  /* 0x000000000d0a7984 */ /* 0x000e620000000800 */
[----:B------:R-:W2:Y:S01]  /*5670*/  S2UR UR6, SR_CgaCtaId ;  /* 0x00000000000679c3 */ /* 0x000ea20000008800 */
[----:B------:R-:W1:Y:S01]  /*5680*/  LDCU UR7, c[0x0][0x3c4] ;  /* 0x00007880ff0777ac */ /* 0x000e620008000800 */
[----:B------:R-:W-:Y:S01]  /*5690*/  UMOV UR5, 0x400 ;  /* 0x0000040000057882 */ /* 0x000fe20000000000 */
[----:B------:R-:W3:Y:S01]  /*56a0*/  LDCU.64 UR10, c[0x0][0x3a0] ;  /* 0x00007400ff0a77ac */ /* 0x000ee20008000a00 */
[----:B--2---:R-:W-:Y:S01]  /*56b0*/  ULEA UR5, UR6, UR5, 0x18 ;  /* 0x0000000506057291 */ /* 0x004fe2000f8ec0ff */
[----:B-1----:R-:W-:Y:S02]  /*56c0*/  SHF.R.U32.HI R6, RZ, UR7, R10 ;  /* 0x00000007ff067c19 */ /* 0x002fe4000801160a */
[----:B0-----:R-:W-:Y:S02]  /*56d0*/  LOP3.LUT R35, R10, 0x80000000, RZ, 0x3c, !PT ;  /* 0x800000000a237812 */ /* 0x001fe400078e3cff */
[----:B------:R-:W-:-:S04]  /*56e0*/  LOP3.LUT R6, R6, UR4, RZ, 0x30, !PT ;  /* 0x0000000406067c12 */ /* 0x000fc8000f8e30ff */
[----:B------:R-:W-:-:S06]  /*56f0*/  LEA R7, R6, UR5, 0x3 ;  /* 0x0000000506077c11 */ /* 0x000fcc000f8e18ff */
[----:B------:R-:W0:Y:S02]  /*5700*/  LDS.64 R6, [R7+0xa800] ;  /* 0x00a8000007067984 */ /* 0x000e240000000a00 */
[----:B0-----:R-:W-:-:S05]  /*5710*/  IADD3 R6, P0, PT, R6, R3, RZ ;  /* 0x0000000306067210 */ /* 0x001fca0007f1e0ff */
[----:B------:R-:W-:Y:S01]  /*5720*/  IMAD.X R9, RZ, RZ, R7, P0 ;  /* 0x000000ffff097224 */ /* 0x000fe200000e0607 */
[----:B---3--:R-:W-:-:S04]  /*5730*/  LEA R8, P0, R6, UR10, 0x2 ;  /* 0x0000000a06087c11 */ /* 0x008fc8000f8010ff */
[----:B------:R-:W-:-:S05]  /*5740*/  LEA.HI.X R9, R6, UR11, R9, 0x2, P0 ;  /* 0x0000000b06097c11 */ /* 0x000fca00080f1409 */
[----:B------:R-:W-:Y:S01]  /*5750*/  STG.E desc[UR8][R8.64], R35 ;  /* 0x0000002308007986 */ /* 0x000fe2000c101908 */
[----:B------:R-:W-:-:S03]  /*5760*/  NOP ;  /* 0x0000000000007918 */ /* 0x000fc60000000000 */
[----:B------:R-:W0:Y:S02]  /*5770*/  LDS R30, [R13+0x600] ;  /* 0x000600000d1e7984 */ /* 0x000e240000000800 */
[----:B0-----:R-:W-:Y:S02]  /*5780*/  SHF.R.U32.HI R6, RZ, UR7, R30 ;  /* 0x00000007ff067c19 */ /* 0x001fe4000801161e */
[----:B------:R-:W-:Y:S02]  /*5790*/  LOP3.LUT R35, R30, 0x80000000, RZ, 0x3c, !PT ;  /* 0x800000001e237812 */ /* 0x000fe400078e3cff */
[----:B------:R-:W-:-:S04]  /*57a0*/  LOP3.LUT R6, R6, UR4, RZ, 0x30, !PT ;  /* 0x0000000406067c12 */ /* 0x000fc8000f8e30ff */
[----:B------:R-:W-:-:S06]  /*57b0*/  LEA R7, R6, UR5, 0x3 ;  /* 0x0000000506077c11 */ /* 0x000fcc000f8e18ff */
[----:B------:R-:W0:Y:S02]  /*57c0*/  LDS.64 R6, [R7+0xa800] ;  /* 0x00a8000007067984 */ /* 0x000e240000000a00 */
[----:B0-----:R-:W-:-:S05]  /*57d0*/  IADD3 R6, P0, PT, R6, R3, RZ ;  /* 0x0000000306067210 */ /* 0x001fca0007f1e0ff */
[----:B------:R-:W-:Y:S01]  /*57e0*/  IMAD.X R11, RZ, RZ, R7, P0 ;  /* 0x000000ffff0b7224 */ /* 0x000fe200000e0607 */
[----:B------:R-:W-:-:S04]  /*57f0*/  LEA R10, P0, R6, UR10, 0x2 ;  /* 0x0000000a060a7c11 */ /* 0x000fc8000f8010ff */
        /* <DEDUP_REMOVED lines=139> */
[----:B------:R-:W-:-:S05]  /*60b0*/  LEA R30, R6, UR5, 0x3 ;  /* 0x00000005061e7c11 */ /* 0x000fca000f8e18ff */
[----:B------:R-:W0:Y:S02]  /*60c0*/  LDS.64 R6, [R30+0xa800] ;  /* 0x00a800001e067984 */ /* 0x000e240000000a00 */
[----:B0-----:R-:W-:-:S05]  /*60d0*/  IADD3 R34, P0, PT, R6, R3, RZ ;  /* 0x0000000306227210 */ /* 0x001fca0007f1e0ff */
[----:B------:R-:W-:Y:S01]  /*60e0*/  IMAD.X R7, RZ, RZ, R7, P0 ;  /* 0x000000ffff077224 */ /* 0x000fe200000e0607 */
[----:B------:R-:W-:-:S04]  /*60f0*/  LEA R6, P0, R34, UR10, 0x2 ;  /* 0x0000000a22067c11 */ /* 0x000fc8000f8010ff */
[----:B------:R-:W-:-:S05]  /*6100*/  LEA.HI.X R7, R34, UR11, R7, 0x2, P0 ;  /* 0x0000000b22077c11 */ /* 0x000fca00080f1407 */
[----:B------:R0:W-:Y:S01]  /*6110*/  STG.E desc[UR8][R6.64+0x4e00], R9 ;  /* 0x004e000906007986 */ /* 0x0001e2000c101908 */
[----:B------:R-:W-:Y:S01]  /*6120*/  NOP ;  /* 0x0000000000007918 */ /* 0x000fe20000000000 */
[----:B------:R-:W-:Y:S05]  /*6130*/  BRA `(.L_x_1415) ;  /* 0x0000001000d07947 */ /* 0x000fea0003800000 */
.L_x_1414:
        /* <DEDUP_REMOVED lines=16> */
[----:B------:R-:W2:Y:S01]  /*6240*/  S2UR UR6, SR_CgaCtaId ;  /* 0x00000000000679c3 */ /* 0x000ea20000008800 */
[----:B------:R-:W1:Y:S01]  /*6250*/  LDCU UR7, c[0x0][0x3c4] ;  /* 0x00007880ff0777ac */ /* 0x000e620008000800 */
[----:B------:R-:W-:Y:S02]  /*6260*/  UMOV UR5, 0x400 ;  /* 0x0000040000057882 */ /* 0x000fe40000000000 */
[----:B--2---:R-:W-:Y:S01]  /*6270*/  ULEA UR5, UR6, UR5, 0x18 ;  /* 0x0000000506057291 */ /* 0x004fe2000f8ec0ff */
[----:B-1----:R-:W-:Y:S01]  /*6280*/  SHF.R.U32.HI R8, RZ, UR7, R6 ;  /* 0x00000007ff087c19 */ /* 0x002fe20008011606 */
[----:B------:R-:W1:Y:S03]  /*6290*/  LDCU.64 UR6, c[0x0][0x3a0] ;  /* 0x00007400ff0677ac */ /* 0x000e660008000a00 */
[----:B------:R-:W-:-:S04]  /*62a0*/  LOP3.LUT R8, R8, UR4, RZ, 0x30, !PT ;  /* 0x0000000408087c12 */ /* 0x000fc8000f8e30ff */
[----:B------:R-:W-:-:S05]  /*62b0*/  LEA R10, R8, UR5, 0x3 ;  /* 0x00000005080a7c11 */ /* 0x000fca000f8e18ff */
[----:B------:R-:W2:Y:S02]  /*62c0*/  LDS.64 R8, [R10+0xa800] ;  /* 0x00a800000a087984 */ /* 0x000ea40000000a00 */
[----:B--2---:R-:W-:-:S05]  /*62d0*/  IADD3 R11, P3, PT, R8, R3, RZ ;  /* 0x00000003080b7210 */ /* 0x004fca0007f7e0ff */
[----:B0-----:R-:W-:Y:S01]  /*62e0*/  IMAD.X R34, RZ, RZ, R9, P3 ;  /* 0x000000ffff227224 */ /* 0x001fe200018e0609 */
[----:B-1----:R-:W-:-:S04]  /*62f0*/  LEA R8, P3, R11, UR6, 0x2 ;  /* 0x000000060b087c11 */ /* 0x002fc8000f8610ff */
[----:B------:R-:W-:Y:S02]  /*6300*/  LEA.HI.X R9, R11, UR7, R34, 0x2, P3 ;  /* 0x000000070b097c11 */ /* 0x000fe400098f1422 */
[----:B------:R-:W-:-:S05]  /*6310*/  LOP3.LUT R11, R6, 0x80000000, RZ, 0x3c, !PT ;  /* 0x80000000060b7812 */ /* 0x000fca00078e3cff */
[----:B------:R1:W-:Y:S02]  /*6320*/  STG.E desc[UR8][R8.64], R11 ;  /* 0x0000000b08007986 */ /* 0x0003e4000c101908 */
.L_x_1417:
[----:B------:R-:W-:Y:S05]  /*6330*/  BSYNC.RECONVERGENT B0 ;  /* 0x0000000000007941 */ /* 0x000fea0003800200 */
.L_x_1416:
[----:B------:R-:W-:Y:S01]  /*6340*/  NOP ;  /* 0x0000000000007918 */ /* 0x000fe20000000000 */
[----:B------:R-:W-:Y:S01]  /*6350*/  BSSY.RECONVERGENT B0, `(.L_x_1418) ;  /* 0x0000014000007945 */ /* 0x000fe20003800200 */
[----:B------:R-:W-:Y:S01]  /*6360*/  ISETP.GE.AND P3, PT, R30, R7, PT ;  /* 0x000000071e00720c */ /* 0x000fe20003f66270 */
[----:B------:R-:W-:Y:S02]  /*6370*/  VIADD R30, R3, 0xa80 ;  /* 0x00000a80031e7836 */ /* 0x000fe40000000000 */
[----:B------:R-:W-:Y:S10]  /*6380*/  @P2 BRA `(.L_x_1419) ;  /* 0x0000000000402947 */ /* 0x000ff40003800000 */
[----:B------:R-:W1:Y:S01]  /*6390*/  LDS R6, [R13+0x600] ;  /* 0x000600000d067984 */ /* 0x000e620000000800 */
        /* <DEDUP_REMOVED lines=15> */
.L_x_1419:
[----:B------:R-:W-:Y:S05]  /*6490*/  BSYNC.RECONVERGENT B0 ;  /* 0x0000000000007941 */ /* 0x000fea0003800200 */
.L_x_1418:
[----:B------:R-:W-:Y:S01]  /*64a0*/  NOP ;  /* 0x0000000000007918 */ /* 0x000fe20000000000 */
[----:B------:R-:W-:Y:S01]  /*64b0*/  BSSY.RECONVERGENT B0, `(.L_x_1420) ;  /* 0x0000014000007945 */ /* 0x000fe20003800200 */
[----:B------:R-:W-:Y:S02]  /*64c0*/  ISETP.GE.AND P2, PT, R30, R7, PT ;  /* 0x000000071e00720c */ /* 0x000fe40003f46270 */
[----:B------:R-:W-:Y:S01]  /*64d0*/  LOP3.LUT R30, R3, 0xc00, RZ, 0xfc, !PT ;  /* 0x00000c00031e7812 */ /* 0x000fe200078efcff */
[----:B------:R-:W-:Y:S10]  /*64e0*/  @P1 BRA `(.L_x_1421) ;  /* 0x0000000000401947 */ /* 0x000ff40003800000 */
[----:B------:R-:W1:Y:S01]  /*64f0*/  LDS R6, [R13+0xc00] ;  /* 0x000c00000d067984 */ /* 0x000e620000000800 */
[----:B------:R-:W3:Y:S01]  /*6500*/  S2UR UR6, SR_CgaCtaId ;  /* 0x00000000000679c3 */ /* 0x000ee20000008800 */
[----:B------:R-:W1:Y:S01]  /*6510*/  LDCU UR7, c[0x0][0x3c4] ;  /* 0x00007880ff0777ac */ /* 0x000e620008000800 */
[----:B------:R-:W-:Y:S02]  /*6520*/  UMOV UR5, 0x400 ;  /* 0x0000040000057882 */ /* 0x000fe40000000000 */
[----:B---3--:R-:W-:Y:S01]  /*6530*/  ULEA UR5, UR6, UR5, 0x18 ;  /* 0x0000000506057291 */ /* 0x008fe2000f8ec0ff */
[----:B-12---:R-:W-:Y:S01]  /*6540*/  SHF.R.U32.HI R8, RZ, UR7, R6 ;  /* 0x00000007ff087c19 */ /* 0x006fe20008011606 */
        /* <DEDUP_REMOVED lines=10> */
.L_x_1421:
[----:B------:R-:W-:Y:S05]  /*65f0*/  BSYNC.RECONVERGENT B0 ;  /* 0x0000000000007941 */ /* 0x000fea0003800200 */
.L_x_1420:
[----:B------:R-:W-:Y:S01]  /*6600*/  NOP ;  /* 0x0000000000007918 */ /* 0x000fe20000000000 */
[----:B------:R-:W-:Y:S01]  /*6610*/  BSSY.RECONVERGENT B0, `(.L_x_1422) ;  /* 0x0000014000007945 */ /* 0x000fe20003800200 */
[----:B------:R-:W-:Y:S01]  /*6620*/  ISETP.GE.AND P1, PT, R30, R7, PT ;  /* 0x000000071e00720c */ /* 0x000fe20003f26270 */
[----:B------:R-:W-:Y:S02]  /*6630*/  VIADD R30, R3, 0xd80 ;  /* 0x00000d80031e7836 */ /* 0x000fe40000000000 */
[----:B------:R-:W-:Y:S10]  /*6640*/  @P0 BRA `(.L_x_1423) ;  /* 0x0000000000400947 */ /* 0x000ff40003800000 */
[----:B------:R-:W1:Y:S01]  /*6650*/  LDS R6, [R13+0x1200] ;  /* 0x001200000d067984 */ /* 0x000e620000000800 */
[----:B------:R-:W4:Y:S01]  /*6660*/  S2UR UR6, SR_CgaCtaId ;  /* 0x00000000000679c3 */ /* 0x000f220000008800 */
[----:B------:R-:W1:Y:S01]  /*6670*/  LDCU UR7, c[0x0][0x3c4] ;  /* 0x00007880ff0777ac */ /* 0x000e620008000800 */
[----:B------:R-:W-:Y:S02]  /*6680*/  UMOV UR5, 0x400 ;  /* 0x0000040000057882 */ /* 0x000fe40000000000 */
[----:B----4-:R-:W-:Y:S01]  /*6690*/  ULEA UR5, UR6, UR5, 0x18 ;  /* 0x0000000506057291 */ /* 0x010fe2000f8ec0ff */
[----:B-123--:R-:W-:Y:S01]  /*66a0*/  SHF.R.U32.HI R8, RZ, UR7, R6 ;  /* 0x00000007ff087c19 */ /* 0x00efe20008011606 */
        /* <DEDUP_REMOVED lines=10> */
.L_x_1423:
[----:B------:R-:W-:Y:S05]  /*6750*/  BSYNC.RECONVERGENT B0 ;  /* 0x0000000000007941 */ /* 0x000fea0003800200 */
.L_x_1422:
[----:B------:R-:W-:Y:S01]  /*6760*/  NOP ;  /* 0x0000000000007918 */ /* 0x000fe20000000000 */
[----:B------:R-:W-:Y:S01]  /*6770*/  BSSY.RECONVERGENT B0, `(.L_x_1424) ;  /* 0x0000014000007945 */ /* 0x000fe20003800200 */
[----:B------:R-:W-:Y:S01]  /*6780*/  ISETP.GE.AND P0, PT, R30, R7, PT ;  /* 0x000000071e00720c */ /* 0x000fe20003f06270 */
[----:B------:R-:W-:Y:S02]  /*6790*/  VIADD R30, R3, 0xf00 ;  /* 0x00000f00031e7836 */ /* 0x000fe40000000000 */
[----:B------:R-:W-:Y:S10]  /*67a0*/  @P6 BRA `(.L_x_1425) ;  /* 0x0000000000406947 */ /* 0x000ff40003800000 */
[----:B------:R-:W1:Y:S01]  /*67b0*/  LDS R6, [R13+0x1800] ;  /* 0x001800000d067984 */ /* 0x000e620000000800 */
[----:B------:R-:W5:Y:S01]  /*67c0*/  S2UR UR6, SR_CgaCtaId ;  /* 0x00000000000679c3 */ /* 0x000f620000008800 */
[----:B------:R-:W1:Y:S01]  /*67d0*/  LDCU UR7, c[0x0][0x3c4] ;  /* 0x00007880ff0777ac */ /* 0x000e620008000800 */
[----:B------:R-:W-:Y:S02]  /*67e0*/  UMOV UR5, 0x400 ;  /* 0x0000040000057882 */ /* 0x000fe40000000000 */
[----:B-----5:R-:W-:Y:S01]  /*67f0*/  ULEA UR5, UR6, UR5, 0x18 ;  /* 0x0000000506057291 */ /* 0x020fe2000f8ec0ff */
[----:B-1234-:R-:W-:Y:S01]  /*6800*/  SHF.R.U32.HI R8, RZ, UR7, R6 ;  /* 0x00000007ff087c19 */ /* 0x01efe20008011606 */
        /* <DEDUP_REMOVED lines=10> */
.L_x_1425:
[----:B------:R-:W-:Y:S05]  /*68b0*/  BSYNC.RECONVERGENT B0 ;  /* 0x0000000000007941 */ /* 0x000fea0003800200 */
.L_x_1424:
[----:B------:R-:W-:Y:S01]  /*68c0*/  NOP ;  /* 0x0000000000007918 */ /* 0x000fe20000000000 */
[----:B------:R-:W-:Y:S01]  /*68d0*/  BSSY.RECONVERGENT B0, `(.L_x_1426) ;  /* 0x0000014000007945 */ /* 0x000fe20003800200 */
[----:B------:R-:W-:Y:S01]  /*68e0*/  ISETP.GE.AND P6, PT, R30, R7, PT ;  /* 0x000000071e00720c */ /* 0x000fe20003fc6270 */
[----:B------:R-:W-:Y:S02]  /*68f0*/  VIADD R30, R3, 0x1080 ;  /* 0x00001080031e7836 */ /* 0x000fe40000000000 */
[----:B------:R-:W-:Y:S10]  /*6900*/  @P4 BRA `(.L_x_1427) ;  /* 0x0000000000404947 */ /* 0x000ff40003800000 */
[----:B------:R-:W0:Y:S01]  /*6910*/  LDS R6, [R13+0x1e00] ;  /* 0x001e00000d067984 */ /* 0x000e220000000800 */
[----:B------:R-:W5:Y:S01]  /*6920*/  S2UR UR6, SR_CgaCtaId ;  /* 0x00000000000679c3 */ /* 0x000f620000008800 */
[----:B------:R-:W0:Y:S01]  /*6930*/  LDCU UR7, c[0x0][0x3c4] ;  /* 0x00007880ff0777ac */ /* 0x000e220008000800 */
[----:B------:R-:W-:Y:S02]  /*6940*/  UMOV UR5, 0x400 ;  /* 0x0000040000057882 */ /* 0x000fe40000000000 */
[----:B-----5:R-:W-:Y:S01]  /*6950*/  ULEA UR5, UR6, UR5, 0x18 ;  /* 0x0000000506057291 */ /* 0x020fe2000f8ec0ff */
[----:B01234-:R-:W-:Y:S01]  /*6960*/  SHF.R.U32.HI R8, RZ, UR7, R6 ;  /* 0x00000007ff087c19 */ /* 0x01ffe20008011606 */
[----:B------:R-:W0:Y:S03]  /*6970*/  LDCU.64 UR6, c[0x0][0x3a0] ;  /* 0x00007400ff0677ac */ /* 0x000e260008000a00 */
[----:B------:R-:W-:-:S04]  /*6980*/  LOP3.LUT R8, R8, UR4, RZ, 0x30, !PT ;  /* 0x0000000408087c12 */ /* 0x000fc8000f8e30ff */
[----:B------:R-:W-:-:S05]  /*6990*/  LEA R10, R8, UR5, 0x3 ;  /* 0x00000005080a7c11 */ /* 0x000fca000f8e18ff */
[----:B------:R-:W1:Y:S02]  /*69a0*/  LDS.64 R8, [R10+0xa800] ;  /* 0x00a800000a087984 */ /* 0x000e640000000a00 */
[----:B-1----:R-:W-:-:S05]  /*69b0*/  IADD3 R11, P4, PT, R8, R3, RZ ;  /* 0x00000003080b7210 */ /* 0x002fca0007f9e0ff */
[----:B------:R-:W-:Y:S01]  /*69c0*/  IMAD.X R34, RZ, RZ, R9, P4 ;  /* 0x000000ffff227224 */ /* 0x000fe200020e0609 */
[----:B0-----:R-:W-:-:S04]  /*69d0*/  LEA R8, P4, R11, UR6, 0x2 ;  /* 0x000000060b087c11 */ /* 0x001fc8000f8810ff */
[----:B------:R-:W-:Y:S02]  /*69e0*/  LEA.HI.X R9, R11, UR7, R34, 0x2, P4 ;  /* 0x000000070b097c11 */ /* 0x000fe4000a0f1422 */
[----:B------:R-:W-:-:S05]  /*69f0*/  LOP3.LUT R11, R6, 0x80000000, RZ, 0x3c, !PT ;  /* 0x80000000060b7812 */ /* 0x000fca00078e3cff */
[----:B------:R0:W-:Y:S02]  /*6a00*/  STG.E desc[UR8][R8.64+0x1e00], R11 ;  /* 0x001e000b08007986 */ /* 0x0001e4000c101908 */
.L_x_1427:
[----:B------:R-:W-:Y:S05]  /*6a10*/  BSYNC.RECONVERGENT B0 ;  /* 0x0000000000007941 */ /* 0x000fea0003800200 */
.L_x_1426:
        /* <DEDUP_REMOVED lines=21> */
.L_x_1429:
[----:B------:R-:W-:Y:S05]  /*6b70*/  BSYNC.RECONVERGENT B0 ;  /* 0x0000000000007941 */ /* 0x000fea0003800200 */
.L_x_1428:
        /* <DEDUP_REMOVED lines=21> */
.L_x_1431:
[----:B------:R-:W-:Y:S05]  /*6cd0*/  BSYNC.RECONVERGENT B0 ;  /* 0x0000000000007941 */ /* 0x000fea0003800200 */
.L_x_1430:
[----:B------:R-:W-:Y:S01]  /*6ce0*/  NOP ;  /* 0x0000000000007918 */ /* 0x000fe20000000000 */
[----:B------:R-:W-:Y:S01]  /*6cf0*/  BSSY.RECONVERGENT B0, `(.L_x_1432) ;  /* 0x0000013000007945 */ /* 0x000fe20003800200 */
[----:B------:R-:W-:-:S03]  /*6d00*/  ISETP.GE.AND P2, PT, R30, R7, PT ;  /* 0x000000071e00720c */ /* 0x000fc60003f46270 */
[----:B------:R-:W-:Y:S10]  /*6d10*/  @P1 BRA `(.L_x_1433) ;  /* 0x0000000000401947 */ /* 0x000ff40003800000 */
[----:B01234-:R-:W0:Y:S01]  /*6d20*/  LDS R8, [R13+0x3000] ;  /* 0x003000000d087984 */ /* 0x01fe220000000800 */
[----:B------:R-:W1:Y:S01]  /*6d30*/  S2UR UR6, SR_CgaCtaId ;  /* 0x00000000000679c3 */ /* 0x000e620000008800 */
[----:B------:R-:W0:Y:S01]  /*6d40*/  LDCU UR7, c[0x0][0x3c4] ;  /* 0x00007880ff0777ac */ /* 0x000e220008000800 */
[----:B------:R-:W-:Y:S02]  /*6d50*/  UMOV UR5, 0x400 ;  /* 0x0000040000057882 */ /* 0x000fe40000000000 */
[----:B-1----:R-:W-:Y:S01]  /*6d60*/  ULEA UR5, UR6, UR5, 0x18 ;  /* 0x0000000506057291 */ /* 0x002fe2000f8ec0ff */
[----:B0-----:R-:W-:Y:S01]  /*6d70*/  SHF.R.U32.HI R6, RZ, UR7, R8 ;  /* 0x00000007ff067c19 */ /* 0x001fe20008011608 */
[----:B------:R-:W0:Y:S01]  /*6d80*/  LDCU.64 UR6, c[0x0][0x3a0] ;  /* 0x00007400ff0677ac */ /* 0x000e220008000a00 */
[----:B------:R-:W-:Y:S02]  /*6d90*/  LOP3.LUT R11, R8, 0x80000000, RZ, 0x3c, !PT ;  /* 0x80000000080b7812 */ /* 0x000fe400078e3cff */
[----:B------:R-:W-:-:S04]  /*6da0*/  LOP3.LUT R6, R6, UR4, RZ, 0x30, !PT ;  /* 0x0000000406067c12 */ /* 0x000fc8000f8e30ff */
[----:B------:R-:W-:-:S05]  /*6db0*/  LEA R9, R6, UR5, 0x3 ;  /* 0x0000000506097c11 */ /* 0x000fca000f8e18ff */
[----:B------:R-:W1:Y:S02]  /*6dc0*/  LDS.64 R6, [R9+0xa800] ;  /* 0x00a8000009067984 */ /* 0x000e640000000a00 */
[----:B-1----:R-:W-:-:S05]  /*6dd0*/  IADD3 R10, P1, PT, R6, R3, RZ ;  /* 0x00000003060a7210 */ /* 0x002fca0007f3e0ff */
[----:B------:R-:W-:Y:S01]  /*6de0*/  IMAD.X R7, RZ, RZ, R7, P1 ;  /* 0x000000ffff077224 */ /* 0x000fe200008e0607 */
[----:B0-----:R-:W-:-:S04]  /*6df0*/  LEA R6, P1, R10, UR6, 0x2 ;  /* 0x000000060a067c11 */ /* 0x001fc8000f8210ff */
[----:B------:R-:W-:-:S05]  /*6e00*/  LEA.HI.X R7, R10, UR7, R7, 0x2, P1 ;  /* 0x000000070a077c11 */ /* 0x000fca00088f1407 */
[----:B------:R0:W-:Y:S04]  /*6e10*/  STG.E desc[UR8][R6.64+0x3000], R11 ;  /* 0x0030000b06007986 */ /* 0x0001e8000c101908 */
.L_x_1433:
[----:B------:R-:W-:Y:S05]  /*6e20*/  BSYNC.RECONVERGENT B0 ;  /* 0x0000000000007941 */ /* 0x000fea0003800200 */
.L_x_1432:
[----:B------:R-:W-:Y:S01]  /*6e30*/  NOP ;  /* 0x0000000000007918 */ /* 0x000fe20000000000 */
[----:B------:R-:W-:Y:S04]  /*6e40*/  BSSY.RECONVERGENT B0, `(.L_x_1434) ;  /* 0x0000012000007945 */ /* 0x000fe80003800200 */
[----:B------:R-:W-:Y:S05]  /*6e50*/  @P0 BRA `(.L_x_1435) ;  /* 0x0000000000400947 */ /* 0x000fea0003800000 */
        /* <DEDUP_REMOVED lines=16> */
.L_x_1435:
[----:B------:R-:W-:Y:S05]  /*6f60*/  BSYNC.RECONVERGENT B0 ;  /* 0x0000000000007941 */ /* 0x000fea0003800200 */
.L_x_1434:
        /* <DEDUP_REMOVED lines=19> */
.L_x_1437:
[----:B------:R-:W-:Y:S05]  /*70a0*/  BSYNC.RECONVERGENT B0 ;  /* 0x0000000000007941 */ /* 0x000fea0003800200 */
.L_x_1436:
        /* <DEDUP_REMOVED lines=19> */
.L_x_1439:
[----:B------:R-:W-:Y:S05]  /*71e0*/  BSYNC.RECONVERGENT B0 ;  /* 0x0000000000007941 */ /* 0x000fea0003800200 */
.L_x_1438:
        /* <DEDUP_REMOVED lines=19> */
.L_x_1441:
[----:B------:R-:W-:Y:S05]  /*7320*/  BSYNC.RECONVERGENT B0 ;  /* 0x0000000000007941 */ /* 0x000fea0003800200 */
.L_x_1440:
        /* <DEDUP_REMOVED lines=19> */
.L_x_1443:
[----:B------:R-:W-:Y:S05]  /*7460*/  BSYNC.RECONVERGENT B0 ;  /* 0x0000000000007941 */ /* 0x000fea0003800200 */
.L_x_1442:
[----:B------:R-:W-:Y:S01]  /*7470*/  NOP ;  /* 0x0000000000007918 */ /* 0x000fe20000000000 */
.L_x_1415:
[----:B------:R-:W5:Y:S01]  /*7480*/  LDS R30, [R13+0x2400] ;  /* 0x002400000d1e7984 */ /* 0x000f620000000800 */
[----:B------:R-:W5:Y:S03]  /*7490*/  LDCU UR5, c[0x0][0x3c4] ;  /* 0x00007880ff0577ac */ /* 0x000f660008000800 */
[----:B0-----:R-:W0:Y:S04]  /*74a0*/  LDS R6, [R13] ;  /* 0x000000000d067984 */ /* 0x001e280000000800 */
[----:B------:R-:W0:Y:S04]  /*74b0*/  LDS R7, [R13+0x600] ;  /* 0x000600000d077984 */ /* 0x000e280000000800 */
[----:B-1234-:R-:W1:Y:S04]  /*74c0*/  LDS R8, [R13+0xc00] ;  /* 0x000c00000d087984 */ /* 0x01ee680000000800 */
[----:B------:R-:W2:Y:S04]  /*74d0*/  LDS R9, [R13+0x1200] ;  /* 0x001200000d097984 */ /* 0x000ea80000000800 */
[----:B------:R-:W3:Y:S04]  /*74e0*/  LDS R10, [R13+0x1800] ;  /* 0x001800000d0a7984 */ /* 0x000ee80000000800 */
[----:B------:R-:W4:Y:S04]  /*74f0*/  LDS R11, [R13+0x1e00] ;  /* 0x001e00000d0b7984 */ /* 0x000f280000000800 */
[----:B------:R-:W4:Y:S04]  /*7500*/  LDS R34, [R13+0x2a00] ;  /* 0x002a00000d227984 */ /* 0x000f280000000800 */
[----:B------:R-:W4:Y:S04]  /*7510*/  LDS R35, [R13+0x3000] ;  /* 0x003000000d237984 */ /* 0x000f280000000800 */
[----:B------:R-:W4:Y:S04]  /*7520*/  LDS R36, [R13+0x3600] ;  /* 0x003600000d247984 */ /* 0x000f280000000800 */
[----:B------:R-:W4:Y:S01]  /*7530*/  LDS R37, [R13+0x3c00] ;  /* 0x003c00000d257984 */ /* 0x000f220000000800 */
[----:B-----5:R-:W-:-:S03]  /*7540*/  SHF.R.U32.HI R30, RZ, UR5, R30 ;  /* 0x00000005ff1e7c19 */ /* 0x020fc6000801161e */
[----:B------:R-:W5:Y:S01]  /*7550*/  LDS R38, [R13+0x4200] ;  /* 0x004200000d267984 */ /* 0x000f620000000800 */
[----:B0-----:R-:W-:Y:S02]  /*7560*/  SHF.R.U32.HI R6, RZ, UR5, R6 ;  /* 0x00000005ff067c19 */ /* 0x001fe40008011606 */
[----:B------:R-:W-:Y:S01]  /*7570*/  LOP3.LUT R64, R30, UR4, RZ, 0x30, !PT ;  /* 0x000000041e407c12 */ /* 0x000fe2000f8e30ff */
[----:B------:R-:W0:Y:S01]  /*7580*/  LDS R39, [R13+0x4800] ;  /* 0x004800000d277984 */ /* 0x000e220000000800 */
[----:B------:R-:W-:Y:S02]  /*7590*/  SHF.R.U32.HI R7, RZ, UR5, R7 ;  /* 0x00000005ff077c19 */ /* 0x000fe40008011607 */
[----:B------:R-:W-:Y:S01]  /*75a0*/  LOP3.LUT R70, R6, UR4, RZ, 0x30, !PT ;  /* 0x0000000406467c12 */ /* 0x000fe2000f8e30ff */
[----:B------:R-:W0:Y:S01]  /*75b0*/  LDS R40, [R13+0x4e00] ;  /* 0x004e00000d287984 */ /* 0x000e220000000800 */
[----:B-1----:R-:W-:Y:S02]  /*75c0*/  SHF.R.U32.HI R8, RZ, UR5, R8 ;  /* 0x00000005ff087c19 */ /* 0x002fe40008011608 */
[----:B------:R-:W-:-:S02]  /*75d0*/  LOP3.LUT R69, R7, UR4, RZ, 0x30, !PT ;  /* 0x0000000407457c12 */ /* 0x000fc4000f8e30ff */
[----:B--2---:R-:W-:Y:S02]  /*75e0*/  SHF.R.U32.HI R9, RZ, UR5, R9 ;  /* 0x00000005ff097c19 */ /* 0x004fe40008011609 */
[----:B------:R-:W-:Y:S02]  /*75f0*/  LOP3.LUT R68, R8, UR4, RZ, 0x30, !PT ;  /* 0x0000000408447c12 */ /* 0x000fe4000f8e30ff */
[----:B---3--:R-:W-:Y:S02]  /*7600*/  SHF.R.U32.HI R10, RZ, UR5, R10 ;  /* 0x00000005ff0a7c19 */ /* 0x008fe4000801160a */
[----:B------:R-:W-:Y:S02]  /*7610*/  LOP3.LUT R67, R9, UR4, RZ, 0x30, !PT ;  /* 0x0000000409437c12 */ /* 0x000fe4000f8e30ff */
[----:B----4-:R-:W-:Y:S02]  /*7620*/  SHF.R.U32.HI R11, RZ, UR5, R11 ;  /* 0x00000005ff0b7c19 */ /* 0x010fe4000801160b */
[----:B------:R-:W-:-:S02]  /*7630*/  LOP3.LUT R66, R10, UR4, RZ, 0x30, !PT ;  /* 0x000000040a427c12 */ /* 0x000fc4000f8e30ff */
[----:B------:R-:W-:Y:S02]  /*7640*/  SHF.R.U32.HI R34, RZ, UR5, R34 ;  /* 0x00000005ff227c19 */ /* 0x000fe40008011622 */
[----:B------:R-:W-:Y:S02]  /*7650*/  LOP3.LUT R65, R11, UR4, RZ, 0x30, !PT ;  /* 0x000000040b417c12 */ /* 0x000fe4000f8e30ff */
[----:B------:R-:W-:Y:S02]  /*7660*/  SHF.R.U32.HI R35, RZ, UR5, R35 ;  /* 0x00000005ff237c19 */ /* 0x000fe40008011623 */
[----:B------:R-:W-:Y:S02]  /*7670*/  LOP3.LUT R63, R34, UR4, RZ, 0x30, !PT ;  /* 0x00000004223f7c12 */ /* 0x000fe4000f8e30ff */
[----:B------:R-:W-:Y:S02]  /*7680*/  SHF.R.U32.HI R36, RZ, UR5, R36 ;  /* 0x00000005ff247c19 */ /* 0x000fe40008011624 */
[----:B------:R-:W-:-:S02]  /*7690*/  LOP3.LUT R62, R35, UR4, RZ, 0x30, !PT ;  /* 0x00000004233e7c12 */ /* 0x000fc4000f8e30ff */
[----:B------:R-:W-:Y:S02]  /*76a0*/  SHF.R.U32.HI R37, RZ, UR5, R37 ;  /* 0x00000005ff257c19 */ /* 0x000fe40008011625 */
[----:B------:R-:W-:Y:S02]  /*76b0*/  LOP3.LUT R61, R36, UR4, RZ, 0x30, !PT ;  /* 0x00000004243d7c12 */ /* 0x000fe4000f8e30ff */
[----:B-----5:R-:W-:Y:S02]  /*76c0*/  SHF.R.U32.HI R38, RZ, UR5, R38 ;  /* 0x00000005ff267c19 */ /* 0x020fe40008011626 */
[----:B------:R-:W-:Y:S02]  /*76d0*/  LOP3.LUT R60, R37, UR4, RZ, 0x30, !PT ;  /* 0x00000004253c7c12 */ /* 0x000fe4000f8e30ff */
[----:B0-----:R-:W-:Y:S02]  /*76e0*/  SHF.R.U32.HI R39, RZ, UR5, R39 ;  /* 0x00000005ff277c19 */ /* 0x001fe40008011627 */
[----:B------:R-:W-:-:S02]  /*76f0*/  LOP3.LUT R59, R38, UR4, RZ, 0x30, !PT ;  /* 0x00000004263b7c12 */ /* 0x000fc4000f8e30ff */
[----:B------:R-:W-:Y:S02]  /*7700*/  SHF.R.U32.HI R40, RZ, UR5, R40 ;  /* 0x00000005ff287c19 */ /* 0x000fe40008011628 */
[----:B------:R-:W-:Y:S02]  /*7710*/  LOP3.LUT R58, R39, UR4, RZ, 0x30, !PT ;  /* 0x00000004273a7c12 */ /* 0x000fe4000f8e30ff */
[----:B------:R-:W-:Y:S01]  /*7720*/  LOP3.LUT R30, R40, UR4, RZ, 0x30, !PT ;  /* 0x00000004281e7c12 */ /* 0x000fe2000f8e30ff */
[----:B------:R-:W-:Y:S06]  /*7730*/  @P5 BRA `(.L_x_1444) ;  /* 0x0000000000745947 */ /* 0x000fec0003800000 */
        /* <DEDUP_REMOVED lines=29> */
.L_x_1444:
[----:B------:R-:W-:Y:S01]  /*7910*/  IMAD R7, R15, 0x1500, RZ ;  /* 0x000015000f077824 */ /* 0x000fe200078e02ff */
[----:B------:R-:W-:Y:S01]  /*7920*/  CS2R R40, SRZ ;  /* 0x0000000000287805 */ /* 0x000fe2000001ff00 */
[----:B------:R-:W-:Y:S02]  /*7930*/  VIADD R8, R0, 0x1a0 ;  /* 0x000001a000087836 */ /* 0x000fe40000000000 */
[--C-:B------:R-:W-:Y:S02]  /*7940*/  IMAD.IADD R45, R32, 0x1, -R7.reuse ;  /* 0x00000001202d7824 */ /* 0x100fe400078e0a07 */
[----:B------:R-:W-:Y:S02]  /*7950*/  VIADD R6, R0, 0x20 ;  /* 0x0000002000067836 */ /* 0x000fe40000000000 */
[----:B------:R-:W-:Y:S01]  /*7960*/  IMAD.IADD R7, R32, 0x1, -R7 ;  /* 0x0000000120077824 */ /* 0x000fe200078e0a07 */
[----:B------:R-:W-:Y:S01]  /*7970*/  ISETP.GE.AND P2, PT, R8, R45, PT ;  /* 0x0000002d0800720c */ /* 0x000fe20003f46270 */
[----:B------:R-:W-:-:S02]  /*7980*/  VIADD R8, R0, 0x40 ;  /* 0x0000004000087836 */ /* 0x000fc40000000000 */
[----:B------:R-:W-:Y:S01]  /*7990*/  VIADD R9, R0, 0x80 ;  /* 0x0000008000097836 */ /* 0x000fe20000000000 */
[-C--:B------:R-:W-:Y:S01]  /*79a0*/  ISETP.GE.AND P0, PT, R6, R7.reuse, PT ;  /* 0x000000070600720c */ /* 0x080fe20003f06270 */
[C---:B------:R-:W-:Y:S01]  /*79b0*/  VIADD R6, R0.reuse, 0x60 ;  /* 0x0000006000067836 */ /* 0x040fe20000000000 */
[----:B------:R-:W-:Y:S02]  /*79c0*/  ISETP.GE.AND P1, PT, R0, R7, PT ;  /* 0x000000070000720c */ /* 0x000fe40003f26270 */
[-C--:B------:R-:W-:Y:S01]  /*79d0*/  ISETP.GE.AND P3, PT, R8, R45.reuse, PT ;  /* 0x0000002d0800720c */ /* 0x080fe20003f66270 */
[----:B------:R-:W-:Y:S01]  /*79e0*/  VIADD R8, R0, 0xa0 ;  /* 0x000000a000087836 */ /* 0x000fe20000000000 */
[-C--:B------:R-:W-:Y:S02]  /*79f0*/  ISETP.GE.AND P6, PT, R6, R45.reuse, PT ;  /* 0x0000002d0600720c */ /* 0x080fe40003fc6270 */
[----:B------:R-:W-:Y:S02]  /*7a00*/  CS2R R6, SRZ ;  /* 0x0000000000067805 */ /* 0x000fe4000001ff00 */
[----:B------:R-:W-:Y:S01]  /*7a10*/  ISETP.GE.AND P4, PT, R9, R45, PT ;  /* 0x0000002d0900720c */ /* 0x000fe20003f86270 */
[----:B------:R-:W-:Y:S01]  /*7a20*/  VIADD R9, R0, 0xc0 ;  /* 0x000000c000097836 */ /* 0x000fe20000000000 */
[----:B------:R1:W5:Y:S01]  /*7a30*/  @!P2 LDG.E R40, desc[UR8][R4.64+0xd00] ;  /* 0x000d00080428a981 */ /* 0x000362000c1e1900 */
[----:B------:R-:W-:-:S03]  /*7a40*/  CS2R R10, SRZ ;  /* 0x00000000000a7805 */ /* 0x000fc6000001ff00 */
[----:B------:R1:W5:Y:S01]  /*7a50*/  @!P2 LDG.E R41, desc[UR8][R4.64+0xd04] ;  /* 0x000d04080429a981 */ /* 0x000362000c1e1900 */
[----:B------:R-:W-:-:S03]  /*7a60*/  ISETP.GE.AND P2, PT, R8, R45, PT ;  /* 0x0000002d0800720c */ /* 0x000fc60003f46270 */
[----:B------:R1:W5:Y:S04]  /*7a70*/  @!P1 LDG.E R6, desc[UR8][R4.64] ;  /* 0x0000000804069981 */ /* 0x000368000c1e1900 */
[----:B------:R1:W5:Y:S01]  /*7a80*/  @!P1 LDG.E R7, desc[UR8][R4.64+0x4] ;  /* 0x0000040804079981 */ /* 0x000362000c1e1900 */
[----:B------:R-:W-:Y:S02]  /*7a90*/  ISETP.GE.AND P1, PT, R9, R45, PT ;  /* 0x0000002d0900720c */ /* 0x000fe40003f26270 */
[----:B------:R-:W-:Y:S01]  /*7aa0*/  CS2R R8, SRZ ;  /* 0x0000000000087805 */ /* 0x000fe2000001ff00 */
[C---:B------:R-:W-:Y:S01]  /*7ab0*/  VIADD R34, R0.reuse, 0xe0 ;  /* 0x000000e000227836 */ /* 0x040fe20000000000 */
[----:B------:R1:W5:Y:S01]  /*7ac0*/  @!P3 LDG.E R10, desc[UR8][R4.64+0x200] ;  /* 0x00020008040ab981 */ /* 0x000362000c1e1900 */
[----:B------:R-:W-:Y:S01]  /*7ad0*/  VIADD R35, R0, 0x100 ;  /* 0x0000010000237836 */ /* 0x000fe20000000000 */
[----:B------:R-:W-:-:S02]  /*7ae0*/  CS2R R36, SRZ ;  /* 0x0000000000247805 */ /* 0x000fc4000001ff00 */
[----:B------:R1:W5:Y:S04]  /*7af0*/  @!P0 LDG.E R8, desc[UR8][R4.64+0x100] ;  /* 0x0001000804088981 */ /* 0x000368000c1e1900 */
[----:B------:R1:W5:Y:S01]  /*7b00*/  @!P0 LDG.E R9, desc[UR8][R4.64+0x104] ;  /* 0x0001040804098981 */ /* 0x000362000c1e1900 */
[----:B------:R-:W-:-:S03]  /*7b10*/  ISETP.GE.AND P0, PT, R34, R45, PT ;  /* 0x0000002d2200720c */ /* 0x000fc60003f06270 */
[----:B------:R1:W5:Y:S01]  /*7b20*/  @!P3 LDG.E R11, desc[UR8][R4.64+0x204] ;  /* 0x00020408040bb981 */ /* 0x000362000c1e1900 */
[----:B------:R-:W-:Y:S02]  /*7b30*/  ISETP.GE.AND P3, PT, R35, R45, PT ;  /* 0x0000002d2300720c */ /* 0x000fe40003f66270 */
[----:B------:R-:W-:Y:S01]  /*7b40*/  CS2R R34, SRZ ;  /* 0x0000000000227805 */ /* 0x000fe2000001ff00 */
[C---:B------:R-:W-:Y:S01]  /*7b50*/  VIADD R38, R0.reuse, 0x120 ;  /* 0x0000012000267836 */ /* 0x040fe20000000000 */
[----:B------:R1:W5:Y:S01]  /*7b60*/  @!P4 LDG.E R36, desc[UR8][R4.64+0x400] ;  /* 0x000400080424c981 */ /* 0x000362000c1e1900 */
[C---:B------:R-:W-:Y:S01]  /*7b70*/  VIADD R39, R0.reuse, 0x140 ;  /* 0x0000014000277836 */ /* 0x040fe20000000000 */
[----:B------:R-:W-:Y:S02]  /*7b80*/  CS2R R42, SRZ ;  /* 0x00000000002a7805 */ /* 0x000fe4000001ff00 */
[----:B------:R1:W5:Y:S01]  /*7b90*/  @!P6 LDG.E R34, desc[UR8][R4.64+0x300] ;  /* 0x000300080422e981 */ /* 0x000362000c1e1900 */
[----:B------:R-:W-:-:S03]  /*7ba0*/  VIADD R44, R0, 0x160 ;  /* 0x00000160002c7836 */ /* 0x000fc60000000000 */
[----:B------:R1:W5:Y:S01]  /*7bb0*/  @!P6 LDG.E R35, desc[UR8][R4.64+0x304] ;  /* 0x000304080423e981 */ /* 0x000362000c1e1900 */
[----:B------:R-:W-:-:S03]  /*7bc0*/  ISETP.GE.AND P6, PT, R38, R45, PT ;  /* 0x0000002d2600720c */ /* 0x000fc60003fc6270 */
[----:B------:R1:W5:Y:S01]  /*7bd0*/  @!P4 LDG.E R37, desc[UR8][R4.64+0x404] ;  /* 0x000404080425c981 */ /* 0x000362000c1e1900 */
[-C--:B------:R-:W-:Y:S02]  /*7be0*/  ISETP.GE.AND P4, PT, R39, R45.reuse, PT ;  /* 0x0000002d2700720c */ /* 0x080fe40003f86270 */
[----:B------:R-:W-:Y:S01]  /*7bf0*/  CS2R R38, SRZ ;  /* 0x0000000000267805 */ /* 0x000fe2000001ff00 */
[----:B------:R-:W-:Y:S01]  /*7c00*/  VIADD R0, R0, 0x180 ;  /* 0x0000018000007836 */ /* 0x000fe20000000000 */
[----:B------:R1:W5:Y:S04]  /*7c10*/  @!P1 LDG.E R42, desc[UR8][R4.64+0x600] ;  /* 0x00060008042a9981 */ /* 0x000368000c1e1900 */
[----:B------:R1:W5:Y:S04]  /*7c20*/  @!P2 LDG.E R38, desc[UR8][R4.64+0x500] ;  /* 0x000500080426a981 */ /* 0x000368000c1e1900 */
[----:B------:R1:W5:Y:S01]  /*7c30*/  @!P2 LDG.E R39, desc[UR8][R4.64+0x504] ;  /* 0x000504080427a981 */ /* 0x000362000c1e1900 */
[----:B------:R-:W-:-:S03]  /*7c40*/  ISETP.GE.AND P2, PT, R44, R45, PT ;  /* 0x0000002d2c00720c */ /* 0x000fc60003f46270 */
[----:B------:R1:W5:Y:S01]  /*7c50*/  @!P1 LDG.E R43, desc[UR8][R4.64+0x604] ;  /* 0x00060408042b9981 */ /* 0x000362000c1e1900 */
[----:B------:R-:W-:Y:S02]  /*7c60*/  ISETP.GE.AND P1, PT, R0, R45, PT ;  /* 0x0000002d0000720c */ /* 0x000fe40003f26270 */
[----:B------:R-:W-:Y:S02]  /*7c70*/  CS2R R44, SRZ ;  /* 0x00000000002c7805 */ /* 0x000fe4000001ff00 */
[----:B------:R-:W-:Y:S02]  /*7c80*/  CS2R R46, SRZ ;  /* 0x00000000002e7805 */ /* 0x000fe4000001ff00 */
[----:B------:R-:W-:Y:S02]  /*7c90*/  CS2R R48, SRZ ;  /* 0x0000000000307805 */ /* 0x000fe4000001ff00 */
[----:B------:R-:W-:Y:S02]  /*7ca0*/  CS2R R50, SRZ ;  /* 0x0000000000327805 */ /* 0x000fe4000001ff00 */
[----:B------:R-:W-:-:S02]  /*7cb0*/  CS2R R52, SRZ ;  /* 0x0000000000347805 */ /* 0x000fc4000001ff00 */
[----:B------:R-:W-:Y:S01]  /*7cc0*/  CS2R R54, SRZ ;  /* 0x0000000000367805 */ /* 0x000fe2000001ff00 */
[----:B------:R1:W5:Y:S04]  /*7cd0*/  @!P0 LDG.E R44, desc[UR8][R4.64+0x700] ;  /* 0x00070008042c8981 */ /* 0x000368000c1e1900 */
        /* <DEDUP_REMOVED lines=11> */
.L_x_1445:
[----:B------:R-:W2:Y:S08]  /*7d90*/  S2UR UR5, SR_CgaCtaId ;  /* 0x00000000000579c3 */ /* 0x000eb00000008800 */
[----:B------:R-:W-:Y:S01]  /*7da0*/  BAR.SYNC.DEFER_BLOCKING 0x0 ;  /* 0x0000000000007b1d */ /* 0x000fe20000010000 */
[----:B------:R-:W-:Y:S02]  /*7db0*/  IMAD R17, R28, 0x4, R17 ;  /* 0x000000041c117824 */ /* 0x000fe400078e0211 */
[----:B------:R-:W-:-:S02]  /*7dc0*/  IMAD R16, R33, 0x4, R16 ;  /* 0x0000000421107824 */ /* 0x000fc400078e0210 */
[----:B------:R-:W-:Y:S01]  /*7dd0*/  IMAD R14, R31, 0x4, R14 ;  /* 0x000000041f0e7824 */ /* 0x000fe200078e020e */
[----:B------:R-:W-:Y:S02]  /*7de0*/  UMOV UR4, 0x400 ;  /* 0x0000040000047882 */ /* 0x000fe40000000000 */
[----:B------:R-:W3:Y:S01]  /*7df0*/  S2UR UR7, SR_CgaCtaId ;  /* 0x00000000000779c3 */ /* 0x000ee20000008800 */
[----:B------:R-:W-:Y:S01]  /*7e00*/  UMOV UR6, 0x400 ;  /* 0x0000040000067882 */ /* 0x000fe20000000000 */
[----:B------:R-:W-:Y:S02]  /*7e10*/  IMAD R12, R29, 0x4, R12 ;  /* 0x000000041d0c7824 */ /* 0x000fe400078e020c */
[----:B------:R-:W-:Y:S02]  /*7e20*/  IMAD R27, R27, 0x4, R57 ;  /* 0x000000041b1b7824 */ /* 0x000fe400078e0239 */
[----:B------:R-:W-:Y:S01]  /*7e30*/  IMAD R26, R26, 0x4, R56 ;  /* 0x000000041a1a7824 */ /* 0x000fe200078e0238 */
[----:B--2---:R-:W-:Y:S01]  /*7e40*/  ULEA UR4, UR5, UR4, 0x18 ;  /* 0x0000000405047291 */ /* 0x004fe2000f8ec0ff */
[----:B-----5:R2:W-:Y:S04]  /*7e50*/  STS.64 [R17+-0x8], R6 ;  /* 0xfffff80611007388 */ /* 0x0205e80000000a00 */
[----:B------:R4:W-:Y:S01]  /*7e60*/  STS.64 [R16+-0x8], R8 ;  /* 0xfffff80810007388 */ /* 0x0009e20000000a00 */
[C---:B------:R-:W-:Y:S01]  /*7e70*/  LEA R0, R23.reuse, UR4, 0x2 ;  /* 0x0000000417007c11 */ /* 0x040fe2000f8e10ff */
[----:B---3--:R-:W-:Y:S01]  /*7e80*/  ULEA UR6, UR7, UR6, 0x18 ;  /* 0x0000000607067291 */ /* 0x008fe2000f8ec0ff */
[----:B01----:R-:W-:Y:S01]  /*7e90*/  LEA R5, R24, UR4, 0x2 ;  /* 0x0000000418057c11 */ /* 0x003fe2000f8e10ff */
[----:B------:R4:W-:Y:S01]  /*7ea0*/  STS.64 [R14+-0x8], R10 ;  /* 0xfffff80a0e007388 */ /* 0x0009e20000000a00 */
[----:B------:R-:W-:Y:S01]  /*7eb0*/  LEA R29, R22, UR4, 0x2 ;  /* 0x00000004161d7c11 */ /* 0x000fe2000f8e10ff */
[----:B------:R-:W-:Y:S01]  /*7ec0*/  IMAD R23, R23, 0x4, R0 ;  /* 0x0000000417177824 */ /* 0x000fe200078e0200 */
[----:B------:R-:W-:Y:S01]  /*7ed0*/  LEA R0, R21, UR4, 0x2 ;  /* 0x0000000415007c11 */ /* 0x000fe2000f8e10ff */
[----:B------:R-:W-:Y:S01]  /*7ee0*/  IMAD R24, R24, 0x4, R5 ;  /* 0x0000000418187824 */ /* 0x000fe200078e0205 */
[C---:B------:R-:W-:Y:S01]  /*7ef0*/  LEA R4, R25.reuse, UR6, 0x2 ;  /* 0x0000000619047c11 */ /* 0x040fe2000f8e10ff */
[----:B------:R4:W-:Y:S01]  /*7f00*/  STS.64 [R12+-0x8], R34 ;  /* 0xfffff8220c007388 */ /* 0x0009e20000000a00 */
[----:B------:R-:W-:Y:S01]  /*7f10*/  LEA R5, R20, UR6, 0x2 ;  /* 0x0000000614057c11 */ /* 0x000fe2000f8e10ff */
[----:B------:R-:W-:Y:S01]  /*7f20*/  IMAD R22, R22, 0x4, R29 ;  /* 0x0000000416167824 */ /* 0x000fe200078e021d */
[----:B--2---:R-:W-:Y:S01]  /*7f30*/  LEA R7, R18, UR6, 0x2 ;  /* 0x0000000612077c11 */ /* 0x004fe2000f8e10ff */
[----:B------:R-:W-:Y:S01]  /*7f40*/  IMAD R25, R25, 0x4, R4 ;  /* 0x0000000419197824 */ /* 0x000fe200078e0204 */
[----:B------:R-:W-:Y:S01]  /*7f50*/  LEA R4, R19, UR6, 0x2 ;  /* 0x0000000613047c11 */ /* 0x000fe2000f8e10ff */
[----:B------:R4:W-:Y:S01]  /*7f60*/  STS.64 [R27+-0x8], R36 ;  /* 0xfffff8241b007388 */ /* 0x0009e20000000a00 */
[----:B------:R-:W-:-:S02]  /*7f70*/  IMAD R21, R21, 0x4, R0 ;  /* 0x0000000415157824 */ /* 0x000fc400078e0200 */
[----:B------:R-:W-:Y:S01]  /*7f80*/  IMAD R20, R20, 0x4, R5 ;  /* 0x0000000414147824 */ /* 0x000fe200078e0205 */
[----:B------:R4:W-:Y:S01]  /*7f90*/  STS.64 [R26+-0x8], R38 ;  /* 0xfffff8261a007388 */ /* 0x0009e20000000a00 */
[----:B------:R-:W-:Y:S02]  /*7fa0*/  IMAD R19, R19, 0x4, R4 ;  /* 0x0000000413137824 */ /* 0x000fe400078e0204 */
[----:B------:R-:W-:Y:S01]  /*7fb0*/  IMAD R18, R18, 0x4, R7 ;  /* 0x0000000412127824 */ /* 0x000fe200078e0207 */
[----:B------:R4:W-:Y:S04]  /*7fc0*/  STS.64 [R25+-0x8], R42 ;  /* 0xfffff82a19007388 */ /* 0x0009e80000000a00 */
[----:B------:R4:W-:Y:S04]  /*7fd0*/  STS.64 [R24+-0x8], R44 ;  /* 0xfffff82c18007388 */ /* 0x0009e80000000a00 */
[----:B------:R4:W-:Y:S04]  /*7fe0*/  STS.64 [R23+-0x8], R46 ;  /* 0xfffff82e17007388 */ /* 0x0009e80000000a00 */
[----:B------:R4:W-:Y:S04]  /*7ff0*/  STS.64 [R22+-0x8], R48 ;  /* 0xfffff83016007388 */ /* 0x0009e80000000a00 */
[----:B------:R4:W-:Y:S04]  /*8000*/  STS.64 [R21+-0x8], R50 ;  /* 0xfffff83215007388 */ /* 0x0009e80000000a00 */
[----:B------:R4:W-:Y:S04]  /*8010*/  STS.64 [R20+-0x8], R52 ;  /* 0xfffff83414007388 */ /* 0x0009e80000000a00 */
[----:B------:R4:W-:Y:S04]  /*8020*/  STS.64 [R19+-0x8], R54 ;  /* 0xfffff83613007388 */ /* 0x0009e80000000a00 */
[----:B------:R4:W-:Y:S01]  /*8030*/  STS.64 [R18+-0x8], R40 ;  /* 0xfffff82812007388 */ /* 0x0009e20000000a00 */
[----:B------:R-:W-:Y:S06]  /*8040*/  BAR.SYNC.DEFER_BLOCKING 0x0 ;  /* 0x0000000000007b1d */ /* 0x000fec0000010000 */
[----:B------:R-:W-:Y:S05]  /*8050*/  @P5 BRA `(.L_x_1446) ;  /* 0x00000008003c5947 */ /* 0x000fea0003800000 */
[----:B------:R-:W-:Y:S01]  /*8060*/  LEA R70, R70, UR4, 0x3 ;  /* 0x0000000446467c11 */ /* 0x000fe2000f8e18ff */
[----:B------:R-:W-:Y:S01]  /*8070*/  IMAD R13, R3, 0x4, R13 ;  /* 0x00000004030d7824 */ /* 0x000fe200078e020d */
[----:B------:R-:W0:Y:S01]  /*8080*/  LDCU.64 UR6, c[0x0][0x3b0] ;  /* 0x00007600ff0677ac */ /* 0x000e220008000a00 */
[----:B------:R-:W-:Y:S02]  /*8090*/  LEA R69, R69, UR4, 0x3 ;  /* 0x0000000445457c11 */ /* 0x000fe4000f8e18ff */
[----:B------:R-:W1:Y:S01]  /*80a0*/  LDS.64 R4, [R70+0xa800] ;  /* 0x00a8000046047984 */ /* 0x000e620000000a00 */
[----:B------:R-:W-:Y:S02]  /*80b0*/  LEA R68, R68, UR4, 0x3 ;  /* 0x0000000444447c11 */ /* 0x000fe4000f8e18ff */
[----:B------:R-:W-:Y:S01]  /*80c0*/  LEA R67, R67, UR4, 0x3 ;  /* 0x0000000443437c11 */ /* 0x000fe2000f8e18ff */
[----:B----4-:R-:W2:Y:S01]  /*80d0*/  LDS.64 R8, [R13] ;  /* 0x000000000d087984 */ /* 0x010ea20000000a00 */
[----:B------:R-:W-:-:S02]  /*80e0*/  LEA R66, R66, UR4, 0x3 ;  /* 0x0000000442427c11 */ /* 0x000fc4000f8e18ff */
[----:B------:R-:W-:Y:S02]  /*80f0*/  LEA R65, R65, UR4, 0x3 ;  /* 0x0000000441417c11 */ /* 0x000fe4000f8e18ff */
[----:B------:R-:W-:Y:S02]  /*8100*/  LEA R64, R64, UR4, 0x3 ;  /* 0x0000000440407c11 */ /* 0x000fe4000f8e18ff */
[----:B------:R-:W-:Y:S02]  /*8110*/  LEA R63, R63, UR4, 0x3 ;  /* 0x000000043f3f7c11 */ /* 0x000fe4000f8e18ff */
[----:B------:R-:W-:Y:S02]  /*8120*/  LEA R62, R62, UR4, 0x3 ;  /* 0x000000043e3e7c11 */ /* 0x000fe4000f8e18ff */
[----:B------:R-:W-:Y:S02]  /*8130*/  LEA R61, R61, UR4, 0x3 ;  /* 0x000000043d3d7c11 */ /* 0x000fe4000f8e18ff */
[----:B------:R-:W-:-:S02]  /*8140*/  LEA R60, R60, UR4, 0x3 ;  /* 0x000000043c3c7c11 */ /* 0x000fc4000f8e18ff */
[----:B------:R-:W-:Y:S02]  /*8150*/  LEA R59, R59, UR4, 0x3 ;  /* 0x000000043b3b7c11 */ /* 0x000fe4000f8e18ff */
[----:B------:R-:W-:Y:S02]  /*8160*/  LEA R58, R58, UR4, 0x3 ;  /* 0x000000043a3a7c11 */ /* 0x000fe4000f8e18ff */
[----:B------:R-:W-:Y:S02]  /*8170*/  LEA R30, R30, UR4, 0x3 ;  /* 0x000000041e1e7c11 */ /* 0x000fe4000f8e18ff */
[----:B-1----:R-:W-:-:S05]  /*8180*/  IADD3 R0, P0, PT, R4, R3, RZ ;  /* 0x0000000304007210 */ /* 0x002fca0007f1e0ff */
[----:B------:R-:W-:Y:S01]  /*8190*/  IMAD.X R5, RZ, RZ, R5, P0 ;  /* 0x000000ffff057224 */ /* 0x000fe200000e0605 */
[----:B0-----:R-:W-:-:S04]  /*81a0*/  LEA R4, P0, R0, UR6, 0x3 ;  /* 0x0000000600047c11 */ /* 0x001fc8000f8018ff */
[----:B------:R-:W-:-:S05]  /*81b0*/  LEA.HI.X R5, R0, UR7, R5, 0x3, P0 ;  /* 0x0000000700057c11 */ /* 0x000fca00080f1c05 */
[----:B--2---:R-:W-:Y:S04]  /*81c0*/  STG.E desc[UR8][R4.64], R8 ;  /* 0x0000000804007986 */ /* 0x004fe8000c101908 */
[----:B------:R-:W-:Y:S01]  /*81d0*/  STG.E desc[UR8][R4.64+0x4], R9 ;  /* 0x0000040904007986 */ /* 0x000fe2000c101908 */
[----:B------:R-:W-:-:S03]  /*81e0*/  NOP ;  /* 0x0000000000007918 */ /* 0x000fc60000000000 */
[----:B------:R-:W0:Y:S04]  /*81f0*/  LDS.64 R6, [R69+0xa800] ;  /* 0x00a8000045067984 */ /* 0x000e280000000a00 */
[----:B------:R-:W1:Y:S01]  /*8200*/  LDS.64 R10, [R13+0xc00] ;  /* 0x000c00000d0a7984 */ /* 0x000e620000000a00 */
[----:B0-----:R-:W-:-:S05]  /*8210*/  IADD3 R0, P0, PT, R6, R3, RZ ;  /* 0x0000000306007210 */ /* 0x001fca0007f1e0ff */
[----:B------:R-:W-:Y:S01]  /*8220*/  IMAD.X R7, RZ, RZ, R7, P0 ;  /* 0x000000ffff077224 */ /* 0x000fe200000e0607 */
[----:B------:R-:W-:-:S04]  /*8230*/  LEA R6, P0, R0, UR6, 0x3 ;  /* 0x0000000600067c11 */ /* 0x000fc8000f8018ff */
[----:B------:R-:W-:-:S05]  /*8240*/  LEA.HI.X R7, R0, UR7, R7, 0x3, P0 ;  /* 0x0000000700077c11 */ /* 0x000fca00080f1c07 */
[----:B-1----:R-:W-:Y:S04]  /*8250*/  STG.E desc[UR8][R6.64+0xc00], R10 ;  /* 0x000c000a06007986 */ /* 0x002fe8000c101908 */
        /* <DEDUP_REMOVED lines=109> */
[----:B------:R-:W-:Y:S01]  /*8930*/  NOP ;  /* 0x0000000000007918 */ /* 0x000fe20000000000 */
[----:B------:R-:W-:Y:S05]  /*8940*/  EXIT ;  /* 0x000000000000794d */ /* 0x000fea0003800000 */
.L_x_1446:
[----:B------:R-:W-:Y:S01]  /*8950*/  IMAD R15, R15, -0x1500, R32 ;  /* 0xffffeb000f0f7824 */ /* 0x000fe200078e0220 */
[----:B------:R-:W-:Y:S01]  /*8960*/  BSSY.RECONVERGENT B0, `(.L_x_1447) ;  /* 0x000001b000007945 */ /* 0x000fe20003800200 */
[C---:B------:R-:W-:Y:S01]  /*8970*/  VIADD R0, R3.reuse, 0x180 ;  /* 0x0000018003007836 */ /* 0x040fe20000000000 */
[----:B------:R-:W-:Y:S01]  /*8980*/  LEA R70, R70, UR4, 0x3 ;  /* 0x0000000446467c11 */ /* 0x000fe2000f8e18ff */
        /* <DEDUP_REMOVED lines=8> */
[C---:B------:R-:W-:Y:S01]  /*8a10*/  VIADD R6, R3.reuse, 0x900 ;  /* 0x0000090003067836 */ /* 0x040fe20000000000 */
[-C--:B------:R-:W-:Y:S01]  /*8a20*/  ISETP.GE.AND P0, PT, R0, R15.reuse, PT ;  /* 0x0000000f0000720c */ /* 0x080fe20003f06270 */
[----:B----4-:R-:W-:Y:S01]  /*8a30*/  VIADD R8, R3, 0xa80 ;  /* 0x00000a8003087836 */ /* 0x010fe20000000000 */
[----:B------:R-:W-:-:S02]  /*8a40*/  ISETP.GE.AND P1, PT, R4, R15, PT ;  /* 0x0000000f0400720c */ /* 0x000fc40003f26270 */
[----:B------:R-:W-:Y:S01]  /*8a50*/  ISETP.GE.AND P2, PT, R6, R15, PT ;  /* 0x0000000f0600720c */ /* 0x000fe20003f46270 */
[----:B------:R-:W-:-:S12]  /*8a60*/  @P3 BRA `(.L_x_1448) ;  /* 0x0000000000283947 */ /* 0x000fd80003800000 */
[----:B------:R-:W0:Y:S01]  /*8a70*/  LDS.64 R4, [R70+0xa800] ;  /* 0x00a8000046047984 */ /* 0x000e220000000a00 */
[----:B------:R-:W-:Y:S01]  /*8a80*/  IMAD R6, R3, 0x4, R13 ;  /* 0x0000000403067824 */ /* 0x000fe200078e020d */
[----:B------:R-:W1:Y:S05]  /*8a90*/  LDCU.64 UR6, c[0x0][0x3b0] ;  /* 0x00007600ff0677ac */ /* 0x000e6a0008000a00 */
[----:B------:R-:W2:Y:S01]  /*8aa0*/  LDS.64 R6, [R6] ;  /* 0x0000000006067984 */ /* 0x000ea20000000a00 */
[----:B0-----:R-:W-:-:S05]  /*8ab0*/  IADD3 R0, P3, PT, R4, R3, RZ ;  /* 0x0000000304007210 */ /* 0x001fca0007f7e0ff */
[----:B------:R-:W-:Y:S01]  /*8ac0*/  IMAD.X R5, RZ, RZ, R5, P3 ;  /* 0x000000ffff057224 */ /* 0x000fe200018e0605 */
[----:B-1----:R-:W-:-:S04]  /*8ad0*/  LEA R4, P3, R0, UR6, 0x3 ;  /* 0x0000000600047c11 */ /* 0x002fc8000f8618ff */
[----:B------:R-:W-:-:S05]  /*8ae0*/  LEA.HI.X R5, R0, UR7, R5, 0x3, P3 ;  /* 0x0000000700057c11 */ /* 0x000fca00098f1c05 */
[----:B--2---:R0:W-:Y:S04]  /*8af0*/  STG.E desc[UR8][R4.64], R6 ;  /* 0x0000000604007986 */ /* 0x0041e8000c101908 */
[----:B------:R0:W-:Y:S02]  /*8b00*/  STG.E desc[UR8][R4.64+0x4], R7 ;  /* 0x0000040704007986 */ /* 0x0001e4000c101908 */
.L_x_1448:
[----:B------:R-:W-:Y:S05]  /*8b10*/  BSYNC.RECONVERGENT B0 ;  /* 0x0000000000007941 */ /* 0x000fea0003800200 */
.L_x_1447:
[----:B------:R-:W-:Y:S01]  /*8b20*/  NOP ;  /* 0x0000000000007918 */ /* 0x000fe20000000000 */
[----:B------:R-:W-:Y:S01]  /*8b30*/  BSSY.RECONVERGENT B0, `(.L_x_1449) ;  /* 0x000000f000007945 */ /* 0x000fe20003800200 */
[----:B------:R-:W-:Y:S02]  /*8b40*/  ISETP.GE.AND P3, PT, R8, R15, PT ;  /* 0x0000000f0800720c */ /* 0x000fe40003f66270 */
[----:B------:R-:W-:Y:S02]  /*8b50*/  LEA R69, R69, UR4, 0x3 ;  /* 0x0000000445457c11 */ /* 0x000fe4000f8e18ff */
[----:B------:R-:W-:Y:S01]  /*8b60*/  LOP3.LUT R8, R3, 0xc00, RZ, 0xfc, !PT ;  /* 0x00000c0003087812 */ /* 0x000fe200078efcff */
[----:B------:R-:W-:Y:S08]  /*8b70*/  @P4 BRA `(.L_x_1450) ;  /* 0x0000000000284947 */ /* 0x000ff00003800000 */
[----:B0-----:R-:W0:Y:S01]  /*8b80*/  LDS.64 R4, [R69+0xa800] ;  /* 0x00a8000045047984 */ /* 0x001e220000000a00 */
[----:B------:R-:W-:Y:S01]  /*8b90*/  IMAD R6, R3, 0x4, R13 ;  /* 0x0000000403067824 */ /* 0x000fe200078e020d */
[----:B------:R-:W1:Y:S05]  /*8ba0*/  LDCU.64 UR6, c[0x0][0x3b0] ;  /* 0x00007600ff0677ac */ /* 0x000e6a0008000a00 */
[----:B------:R-:W2:Y:S01]  /*8bb0*/  LDS.64 R6, [R6+0xc00] ;  /* 0x000c000006067984 */ /* 0x000ea20000000a00 */
[----:B0-----:R-:W-:-:S05]  /*8bc0*/  IADD3 R0, P4, PT, R4, R3, RZ ;  /* 0x0000000304007210 */ /* 0x001fca0007f9e0ff */
[----:B------:R-:W-:Y:S01]  /*8bd0*/  IMAD.X R5, RZ, RZ, R5, P4 ;  /* 0x000000ffff057224 */ /* 0x000fe200020e0605 */
[----:B-1----:R-:W-:-:S04]  /*8be0*/  LEA R4, P4, R0, UR6, 0x3 ;  /* 0x0000000600047c11 */ /* 0x002fc8000f8818ff */
[----:B------:R-:W-:-:S05]  /*8bf0*/  LEA.HI.X R5, R0, UR7, R5, 0x3, P4 ;  /* 0x0000000700057c11 */ /* 0x000fca000a0f1c05 */
[----:B--2---:R1:W-:Y:S04]  /*8c00*/  STG.E desc[UR8][R4.64+0xc00], R6 ;  /* 0x000c000604007986 */ /* 0x0043e8000c101908 */
[----:B------:R1:W-:Y:S02]  /*8c10*/  STG.E desc[UR8][R4.64+0xc04], R7 ;  /* 0x000c040704007986 */ /* 0x0003e4000c101908 */
.L_x_1450:
[----:B------:R-:W-:Y:S05]  /*8c20*/  BSYNC.RECONVERGENT B0 ;  /* 0x0000000000007941 */ /* 0x000fea0003800200 */
.L_x_1449:
[----:B------:R-:W-:Y:S01]  /*8c30*/  NOP ;  /* 0x0000000000007918 */ /* 0x000fe20000000000 */
[----:B------:R-:W-:Y:S01]  /*8c40*/  BSSY.RECONVERGENT B0, `(.L_x_1451) ;  /* 0x000000f000007945 */ /* 0x000fe20003800200 */
[----:B------:R-:W-:Y:S01]  /*8c50*/  ISETP.GE.AND P4, PT, R8, R15, PT ;  /* 0x0000000f0800720c */ /* 0x000fe20003f86270 */
[----:B------:R-:W-:Y:S01]  /*8c60*/  VIADD R8, R3, 0xd80 ;  /* 0x00000d8003087836 */ /* 0x000fe20000000000 */
[----:B------:R-:W-:Y:S01]  /*8c70*/  LEA R68, R68, UR4, 0x3 ;  /* 0x0000000444447c11 */ /* 0x000fe2000f8e18ff */
[----:B------:R-:W-:Y:S10]  /*8c80*/  @P5 BRA `(.L_x_1452) ;  /* 0x0000000000285947 */ /* 0x000ff40003800000 */
[----:B01----:R-:W0:Y:S01]  /*8c90*/  LDS.64 R4, [R68+0xa800] ;  /* 0x00a8000044047984 */ /* 0x003e220000000a00 */
        /* <DEDUP_REMOVED lines=9> */
.L_x_1452:
[----:B------:R-:W-:Y:S05]  /*8d30*/  BSYNC.RECONVERGENT B0 ;  /* 0x0000000000007941 */ /* 0x000fea0003800200 */
.L_x_1451:
[----:B------:R-:W-:Y:S01]  /*8d40*/  NOP ;  /* 0x0000000000007918 */ /* 0x000fe20000000000 */
[----:B------:R-:W-:Y:S01]  /*8d50*/  BSSY.RECONVERGENT B0, `(.L_x_1453) ;  /* 0x000000f000007945 */ /* 0x000fe20003800200 */
[----:B------:R-:W-:Y:S01]  /*8d60*/  ISETP.GE.AND P5, PT, R8, R15, PT ;  /* 0x0000000f0800720c */ /* 0x000fe20003fa6270 */
[----:B------:R-:W-:Y:S01]  /*8d70*/  VIADD R8, R3, 0xf00 ;  /* 0x00000f0003087836 */ /* 0x000fe20000000000 */
[----:B------:R-:W-:Y:S01]  /*8d80*/  LEA R67, R67, UR4, 0x3 ;  /* 0x0000000443437c11 */ /* 0x000fe2000f8e18ff */
[----:B------:R-:W-:Y:S10]  /*8d90*/  @P6 BRA `(.L_x_1454) ;  /* 0x0000000000286947 */ /* 0x000ff40003800000 */
[----:B012---:R-:W0:Y:S01]  /*8da0*/  LDS.64 R4, [R67+0xa800] ;  /* 0x00a8000043047984 */ /* 0x007e220000000a00 */
        /* <DEDUP_REMOVED lines=9> */
.L_x_1454:
[----:B------:R-:W-:Y:S05]  /*8e40*/  BSYNC.RECONVERGENT B0 ;  /* 0x0000000000007941 */ /* 0x000fea0003800200 */
.L_x_1453:
[----:B------:R-:W-:Y:S01]  /*8e50*/  NOP ;  /* 0x0000000000007918 */ /* 0x000fe20000000000 */
[----:B------:R-:W-:Y:S01]  /*8e60*/  BSSY.RECONVERGENT B0, `(.L_x_1455) ;  /* 0x000000f000007945 */ /* 0x000fe20003800200 */
[----:B------:R-:W-:Y:S01]  /*8e70*/  ISETP.GE.AND P6, PT, R8, R15, PT ;  /* 0x0000000f0800720c */ /* 0x000fe20003fc6270 */
[----:B------:R-:W-:Y:S01]  /*8e80*/  VIADD R8, R3, 0x1080 ;  /* 0x0000108003087836 */ /* 0x000fe20000000000 */
[----:B------:R-:W-:Y:S01]  /*8e90*/  LEA R66, R66, UR4, 0x3 ;  /* 0x0000000442427c11 */ /* 0x000fe2000f8e18ff */
[----:B------:R-:W-:Y:S10]  /*8ea0*/  @P0 BRA `(.L_x_1456) ;  /* 0x0000000000280947 */ /* 0x000ff40003800000 */
[----:B0123--:R-:W0:Y:S01]  /*8eb0*/  LDS.64 R4, [R66+0xa800] ;  /* 0x00a8000042047984 */ /* 0x00fe220000000a00 */
        /* <DEDUP_REMOVED lines=9> */
.L_x_1456:
[----:B------:R-:W-:Y:S05]  /*8f50*/  BSYNC.RECONVERGENT B0 ;  /* 0x0000000000007941 */ /* 0x000fea0003800200 */
.L_x_1455:
[----:B------:R-:W-:Y:S01]  /*8f60*/  NOP ;  /* 0x0000000000007918 */ /* 0x000fe20000000000 */
[----:B------:R-:W-:Y:S01]  /*8f70*/  BSSY.RECONVERGENT B0, `(.L_x_1457) ;  /* 0x000000f000007945 */ /* 0x000fe20003800200 */
[----:B------:R-:W-:Y:S01]  /*8f80*/  ISETP.GE.AND P0, PT, R8, R15, PT ;  /* 0x0000000f0800720c */ /* 0x000fe20003f06270 */
[----:B------:R-:W-:Y:S01]  /*8f90*/  VIADD R8, R3, 0x1200 ;  /* 0x0000120003087836 */ /* 0x000fe20000000000 */
[----:B------:R-:W-:Y:S01]  /*8fa0*/  LEA R65, R65, UR4, 0x3 ;  /* 0x0000000441417c11 */ /* 0x000fe2000f8e18ff */
[----:B------:R-:W-:Y:S10]  /*8fb0*/  @P1 BRA `(.L_x_1458) ;  /* 0x0000000000281947 */ /* 0x000ff40003800000 */
[----:B01234-:R-:W0:Y:S01]  /*8fc0*/  LDS.64 R4, [R65+0xa800] ;  /* 0x00a8000041047984 */ /* 0x01fe220000000a00 */
        /* <DEDUP_REMOVED lines=9> */
.L_x_1458:
[----:B------:R-:W-:Y:S05]  /*9060*/  BSYNC.RECONVERGENT B0 ;  /* 0x0000000000007941 */ /* 0x000fea0003800200 */
.L_x_1457:
        /* <DEDUP_REMOVED lines=16> */
.L_x_1460:
[----:B------:R-:W-:Y:S05]  /*9170*/  BSYNC.RECONVERGENT B0 ;  /* 0x0000000000007941 */ /* 0x000fea0003800200 */
.L_x_1459:
[----:B------:R-:W-:Y:S01]  /*9180*/  NOP ;  /* 0x0000000000007918 */ /* 0x000fe20000000000 */
[----:B------:R-:W-:Y:S01]  /*9190*/  BSSY.RECONVERGENT B0, `(.L_x_1461) ;  /* 0x000000e000007945 */ /* 0x000fe20003800200 */
[----:B------:R-:W-:Y:S02]  /*91a0*/  ISETP.GE.AND P2, PT, R8, R15, PT ;  /* 0x0000000f0800720c */ /* 0x000fe40003f46270 */
        /* <DEDUP_REMOVED lines=12> */
.L_x_1462:
[----:B------:R-:W-:Y:S05]  /*9270*/  BSYNC.RECONVERGENT B0 ;  /* 0x0000000000007941 */ /* 0x000fea0003800200 */
.L_x_1461:
[----:B------:R-:W-:Y:S01]  /*9280*/  NOP ;  /* 0x0000000000007918 */ /* 0x000fe20000000000 */
[----:B------:R-:W-:Y:S01]  /*9290*/  BSSY.RECONVERGENT B0, `(.L_x_1463) ;  /* 0x000000d000007945 */ /* 0x000fe20003800200 */
[----:B------:R-:W-:-:S03]  /*92a0*/  LEA R62, R62, UR4, 0x3 ;  /* 0x000000043e3e7c11 */ /* 0x000fc6000f8e18ff */
[----:B------:R-:W-:Y:S05]  /*92b0*/  @P4 BRA `(.L_x_1464) ;  /* 0x0000000000284947 */ /* 0x000fea0003800000 */
        /* <DEDUP_REMOVED lines=10> */
.L_x_1464:
[----:B------:R-:W-:Y:S05]  /*9360*/  BSYNC.RECONVERGENT B0 ;  /* 0x0000000000007941 */ /* 0x000fea0003800200 */
.L_x_1463:
        /* <DEDUP_REMOVED lines=14> */
.L_x_1466:
[----:B------:R-:W-:Y:S05]  /*9450*/  BSYNC.RECONVERGENT B0 ;  /* 0x0000000000007941 */ /* 0x000fea0003800200 */
.L_x_1465:
        /* <DEDUP_REMOVED lines=14> */
.L_x_1468:
[----:B------:R-:W-:Y:S05]  /*9540*/  BSYNC.RECONVERGENT B0 ;  /* 0x0000000000007941 */ /* 0x000fea0003800200 */
.L_x_1467:
        /* <DEDUP_REMOVED lines=14> */
.L_x_1470:
[----:B------:R-:W-:Y:S05]  /*9630*/  BSYNC.RECONVERGENT B0 ;  /* 0x0000000000007941 */ /* 0x000fea0003800200 */
.L_x_1469:
[----:B------:R-:W-:Y:S01]  /*9640*/  NOP ;  /* 0x0000000000007918 */ /* 0x000fe20000000000 */
[----:B------:R-:W-:Y:S01]  /*9650*/  BSSY.RECONVERGENT B0, `(.L_x_1471) ;  /* 0x000000e000007945 */ /* 0x000fe20003800200 */
[----:B------:R-:W-:Y:S02]  /*9660*/  LEA R58, R58, UR4, 0x3 ;  /* 0x000000043a3a7c11 */ /* 0x000fe4000f8e18ff */
[----:B------:R-:W-:Y:S01]  /*9670*/  LEA R30, R30, UR4, 0x3 ;  /* 0x000000041e1e7c11 */ /* 0x000fe2000f8e18ff */
[----:B------:R-:W-:Y:S06]  /*9680*/  @P1 BRA `(.L_x_1472) ;  /* 0x0000000000281947 */ /* 0x000fec0003800000 */
        /* <DEDUP_REMOVED lines=10> */
.L_x_1472:
[----:B------:R-:W-:Y:S05]  /*9730*/  BSYNC.RECONVERGENT B0 ;  /* 0x0000000000007941 */ /* 0x000fea0003800200 */
.L_x_1471:
[----:B------:R-:W-:Y:S01]  /*9740*/  NOP ;  /* 0x0000000000007918 */ /* 0x000fe20000000000 */
[----:B01234-:R-:W0:Y:S01]  /*9750*/  LDS.64 R4, [R30+0xa800] ;  /* 0x00a800001e047984 */ /* 0x01fe220000000a00 */
[----:B------:R-:W-:Y:S01]  /*9760*/  @!P2 IMAD R6, R3, 0x4, R13 ;  /* 0x000000040306a824 */ /* 0x000fe200078e020d */
[----:B------:R-:W1:Y:S05]  /*9770*/  @!P2 LDC.64 R8, c[0x0][0x3b0] ;  /* 0x0000ec00ff08ab82 */ /* 0x000e6a0000000a00 */
[----:B------:R-:W2:Y:S01]  /*9780*/  @!P2 LDS.64 R6, [R6+0x9c00] ;  /* 0x009c00000606a984 */ /* 0x000ea20000000a00 */
[----:B0-----:R-:W-:-:S05]  /*9790*/  IADD3 R3, P0, PT, R4, R3, RZ ;  /* 0x0000000304037210 */ /* 0x001fca0007f1e0ff */
[----:B------:R-:W-:Y:S01]  /*97a0*/  IMAD.X R4, RZ, RZ, R5, P0 ;  /* 0x000000ffff047224 */ /* 0x000fe200000e0605 */
[----:B-1----:R-:W-:-:S04]  /*97b0*/  @!P2 LEA R2, P0, R3, R8, 0x3 ;  /* 0x000000080302a211 */ /* 0x002fc800078018ff */
[----:B------:R-:W-:-:S05]  /*97c0*/  @!P2 LEA.HI.X R3, R3, R9, R4, 0x3, P0 ;  /* 0x000000090303a211 */ /* 0x000fca00000f1c04 */
[----:B--2---:R-:W-:Y:S04]  /*97d0*/  @!P2 STG.E desc[UR8][R2.64+0x9c00], R6 ;  /* 0x009c00060200a986 */ /* 0x004fe8000c101908 */
[----:B------:R-:W-:Y:S01]  /*97e0*/  @!P2 STG.E desc[UR8][R2.64+0x9c04], R7 ;  /* 0x009c04070200a986 */ /* 0x000fe2000c101908 */
[----:B------:R-:W-:Y:S01]  /*97f0*/  NOP ;  /* 0x0000000000007918 */ /* 0x000fe20000000000 */
[----:B------:R-:W-:Y:S05]  /*9800*/  EXIT ;  /* 0x000000000000794d */ /* 0x000fea0003800000 */
.L_x_1375:
[----:B------:R-:W-:Y:S02]  /*9810*/  IMAD.MOV.U32 R74, RZ, RZ, R33 ;  /* 0x000000ffff4a7224 */ /* 0x000fe400078e0021 */
[----:B------:R-:W-:Y:S02]  /*9820*/  IMAD.MOV.U32 R61, RZ, RZ, 0x1 ;  /* 0x00000001ff3d7424 */ /* 0x000fe400078e00ff */
[----:B------:R-:W-:Y:S02]  /*9830*/  IMAD.MOV.U32 R76, RZ, RZ, RZ ;  /* 0x000000ffff4c7224 */ /* 0x000fe400078e00ff */
[----:B------:R-:W-:-:S07]  /*9840*/  IMAD.MOV.U32 R59, RZ, RZ, -0x1 ;  /* 0xffffffffff3b7424 */ /* 0x000fce00078e00ff */
[----:B------:R-:W-:Y:S05]  /*9850*/  WARPSYNC.COLLECTIVE R59, `(.L_x_1473) ;  /* 0x000000003b087348 */ /* 0x000fea0003c00000 */
[----:B------:R0:W1:Y:S02]  /*9860*/  SHFL.UP P0, R72, R74, R61, R76 ;  /* 0x0400003d4a487389 */ /* 0x000064000000004c */
[----:B01----:R-:W-:Y:S05]  /*9870*/  ENDCOLLECTIVE ;  /* 0x000000000000791b */ /* 0x003fea0003800000 */
.L_x_1473:
[----:B------:R-:W-:Y:S02]  /*9880*/  IMAD.MOV.U32 R61, RZ, RZ, 0x2 ;  /* 0x00000002ff3d7424 */ /* 0x000fe400078e00ff */
[----:B------:R-:W-:-:S04]  /*9890*/  IMAD.MOV.U32 R68, RZ, RZ, R72 ;  /* 0x000000ffff447224 */ /* 0x000fc800078e0048 */
[----:B------:R-:W-:-:S04]  /*98a0*/  @P0 IMAD.IADD R68, R33, 0x1, R68 ;  /* 0x0000000121440824 */ /* 0x000fc800078e0244 */
[----:B------:R-:W-:-:S07]  /*98b0*/  IMAD.MOV.U32 R74, RZ, RZ, R68 ;  /* 0x000000ffff4a7224 */ /* 0x000fce00078e0044 */
[----:B------:R-:W-:Y:S05]  /*98c0*/  WARPSYNC.COLLECTIVE R59, `(.L_x_1474) ;  /* 0x000000003b087348 */ /* 0x000fea0003c00000 */
[----:B------:R0:W1:Y:S02]  /*98d0*/  SHFL.UP P0, R72, R74, R61, R76 ;  /* 0x0400003d4a487389 */ /* 0x000064000000004c */
[----:B01----:R-:W-:Y:S05]  /*98e0*/  ENDCOLLECTIVE ;  /* 0x000000000000791b */ /* 0x003fea0003800000 */
.L_x_1474:
[----:B------:R-:W-:Y:S02]  /*98f0*/  IMAD.MOV.U32 R61, RZ, RZ, 0x4 ;  /* 0x00000004ff3d7424 */ /* 0x000fe400078e00ff */
[----:B------:R-:W-:-:S04]  /*9900*/  IMAD.MOV.U32 R55, RZ, RZ, R72 ;  /* 0x000000ffff377224 */ /* 0x000fc800078e0048 */
[----:B------:R-:W-:-:S04]  /*9910*/  @P0 IMAD.IADD R55, R68, 0x1, R55 ;  /* 0x0000000144370824 */ /* 0x000fc800078e0237 */
[----:B------:R-:W-:-:S07]  /*9920*/  IMAD.MOV.U32 R74, RZ, RZ, R55 ;  /* 0x000000ffff4a7224 */ /* 0x000fce00078e0037 */
[----:B------:R-:W-:Y:S05]  /*9930*/  WARPSYNC.COLLECTIVE R59, `(.L_x_1475) ;  /* 0x000000003b087348 */ /* 0x000fea0003c00000 */
[----:B------:R0:W1:Y:S02]  /*9940*/  SHFL.UP P0, R72, R74, R61, R76 ;  /* 0x0400003d4a487389 */ /* 0x000064000000004c */
[----:B01----:R-:W-:Y:S05]  /*9950*/  ENDCOLLECTIVE ;  /* 0x000000000000791b */ /* 0x003fea0003800000 */
.L_x_1475:
[----:B------:R-:W-:Y:S02]  /*9960*/  IMAD.MOV.U32 R61, RZ, RZ, 0x8 ;  /* 0x00000008ff3d7424 */ /* 0x000fe400078e00ff */
[----:B------:R-:W-:-:S04]  /*9970*/  IMAD.MOV.U32 R70, RZ, RZ, R72 ;  /* 0x000000ffff467224 */ /* 0x000fc800078e0048 */
[----:B------:R-:W-:-:S04]  /*9980*/  @P0 IMAD.IADD R70, R55, 0x1, R70 ;  /* 0x0000000137460824 */ /* 0x000fc800078e0246 */
[----:B------:R-:W-:-:S07]  /*9990*/  IMAD.MOV.U32 R74, RZ, RZ, R70 ;  /* 0x000000ffff4a7224 */ /* 0x000fce00078e0046 */
[----:B------:R-:W-:Y:S05]  /*99a0*/  WARPSYNC.COLLECTIVE R59, `(.L_x_1476) ;  /* 0x000000003b087348 */ /* 0x000fea0003c00000 */
[----:B------:R0:W1:Y:S02]  /*99b0*/  SHFL.UP P0, R72, R74, R61, R76 ;  /* 0x0400003d4a487389 */ /* 0x000064000000004c */
[----:B01----:R-:W-:Y:S05]  /*99c0*/  ENDCOLLECTIVE ;  /* 0x000000000000791b */ /* 0x003fea0003800000 */
.L_x_1476:
[----:B------:R-:W-:Y:S02]  /*99d0*/  IMAD.MOV.U32 R61, RZ, RZ, 0x10 ;  /* 0x00000010ff3d7424 */ /* 0x000fe400078e00ff */
[----:B------:R-:W-:-:S04]  /*99e0*/  IMAD.MOV.U32 R57, RZ, RZ, R72 ;  /* 0x000000ffff397224 */ /* 0x000fc800078e0048 */
[----:B------:R-:W-:-:S04]  /*99f0*/  @P0 IMAD.IADD R57, R70, 0x1, R57 ;  /* 0x0000000146390824 */ /* 0x000fc800078e0239 */
[----:B------:R-:W-:-:S07]  /*9a00*/  IMAD.MOV.U32 R74, RZ, RZ, R57 ;  /* 0x000000ffff4a7224 */ /* 0x000fce00078e0039 */
[----:B------:R-:W-:Y:S05]  /*9a10*/  WARPSYNC.COLLECTIVE R59, `(.L_x_1477) ;  /* 0x000000003b087348 */ /* 0x000fea0003c00000 */
[----:B------:R0:W1:Y:S02]  /*9a20*/  SHFL.UP P0, R72, R74, R61, R76 ;  /* 0x0400003d4a487389 */ /* 0x000064000000004c */
[----:B01----:R-:W-:Y:S05]  /*9a30*/  ENDCOLLECTIVE ;  /* 0x000000000000791b */ /* 0x003fea0003800000 */
.L_x_1477:
[----:B------:R-:W-:Y:S05]  /*9a40*/  BRA `(.L_x_1478) ;  /* 0xffffff90006c7947 */ /* 0x000fea000383ffff */
.L_x_1479:
        /* <DEDUP_REMOVED lines=11> */
.L_x_1607:


//--------------------- .text._ZN3cub18CUB_300001_SM_10006detail10radix_sort33DeviceRadixSortExclusiveSumKernelINS1_5radix10policy_hubIiN4cuda3std3__45tupleIJfiEEEyE10Policy1000EyEEvPT0_ --------------------------
	.section	.text._ZN3cub18CUB_300001_SM_10006detail10radix_sort33DeviceRadixSortExclusiveSumKernelINS1_5radix10policy_hubIiN4cuda3std3__45tupleIJfiEEEyE10Policy1000EyEEvPT0_,"ax",@progbits
	.align	128
        .global         _ZN3cub18CUB_300001_SM_10006detail10radix_sort33DeviceRadixSortExclusiveSumKernelINS1_5radix10policy_hubIiN4cuda3std3__45tupleIJfiEEEyE10Policy1000EyEEvPT0_
        .type           _ZN3cub18CUB_300001_SM_10006detail10radix_sort33DeviceRadixSortExclusiveSumKernelINS1_5radix10policy_hubIiN4cuda3std3__45tupleIJfiEEEyE10Policy1000EyEEvPT0_,@function
        .size           _ZN3cub18CUB_300001_SM_10006detail10radix_sort33DeviceRadixSortExclusiveSumKernelINS1_5radix10policy_hubIiN4cuda3std3__45tupleIJfiEEEyE10Policy1000EyEEvPT0_,(.L_x_1608 - _ZN3cub18CUB_300001_SM_10006detail10radix_sort33DeviceRadixSortExclusiveSumKernelINS1_5radix10policy_hubIiN4cuda3std3__45tupleIJfiEEEyE10Policy1000EyEEvPT0_)
        .other          _ZN3cub18CUB_300001_SM_10006detail10radix_sort33DeviceRadixSortExclusiveSumKernelINS1_5radix10policy_hubIiN4cuda3std3__45tupleIJfiEEEyE10Policy1000EyEEvPT0_,@"STO_CUDA_ENTRY STV_DEFAULT"
_ZN3cub18CUB_300001_SM_10006detail10radix_sort33DeviceRadixSortExclusiveSumKernelINS1_5radix10policy_hubIiN4cuda3std3__45tupleIJfiEEEyE10Policy1000EyEEvPT0_:
.text._ZN3cub18CUB_300001_SM_10006detail10radix_sort33DeviceRadixSortExclusiveSumKernelINS1_5radix10policy_hubIiN4cuda3std3__45tupleIJfiEEEyE10Policy1000EyEEvPT0_:
        /* <DEDUP_REMOVED lines=63> */
.L_x_1492:
        /* <DEDUP_REMOVED lines=28> */
.L_x_1480:
[----:B------:R-:W-:Y:S05]  /*05b0*/  WARPSYNC.ALL ;  /* 0x0000000000007948 */ /* 0x000fea0003800000 */
[----:B------:R-:W-:Y:S06]  /*05c0*/  BAR.SYNC.DEFER_BLOCKING 0x0 ;  /* 0x0000000000007b1d */ /* 0x000fec0000010000 */
[----:B------:R-:W-:Y:S05]  /*05d0*/  @P1 EXIT ;  /* 0x000000000000194d */ /* 0x000fea0003800000 */
[----:B01----:R-:W0:Y:S04]  /*05e0*/  LDS.64 R2, [R0+0x10] ;  /* 0x0000100000027984 */ /* 0x003e280000000a00 */
[----:B0-----:R-:W-:Y:S01]  /*05f0*/  STG.E.64 desc[UR4][R16.64], R2 ;  /* 0x0000000210007986 */ /* 0x001fe2000c101b04 */
[----:B------:R-:W-:Y:S05]  /*0600*/  EXIT ;  /* 0x000000000000794d */ /* 0x000fea0003800000 */
.L_x_1481:
[----:B------:R-:W-:Y:S02]  /*0610*/  IMAD.MOV.U32 R24, RZ, RZ, R20 ;  /* 0x000000ffff187224 */ /* 0x000fe400078e0014 */
[----:B------:R-:W-:Y:S02]  /*0620*/  IMAD.MOV.U32 R23, RZ, RZ, 0x1 ;  /* 0x00000001ff177424 */ /* 0x000fe400078e00ff */
[----:B------:R-:W-:Y:S02]  /*0630*/  IMAD.MOV.U32 R22, RZ, RZ, RZ ;  /* 0x000000ffff167224 */ /* 0x000fe400078e00ff */
[----:B------:R-:W-:-:S07]  /*0640*/  IMAD.MOV.U32 R21, RZ, RZ, -0x1 ;  /* 0xffffffffff157424 */ /* 0x000fce00078e00ff */
[----:B------:R-:W-:Y:S05]  /*0650*/  WARPSYNC.COLLECTIVE R21, `(.L_x_1482) ;  /* 0x0000000015087348 */ /* 0x000fea0003c00000 */
[----:B------:R0:W1:Y:S02]  /*0660*/  SHFL.UP P0, R25, R24, R23, R22 ;  /* 0x0400001718197389 */ /* 0x0000640000000016 */
[----:B01----:R-:W-:Y:S05]  /*0670*/  ENDCOLLECTIVE ;  /* 0x000000000000791b */ /* 0x003fea0003800000 */
.L_x_1482:
[----:B------:R-:W-:Y:S02]  /*0680*/  IMAD.MOV.U32 R24, RZ, RZ, R19 ;  /* 0x000000ffff187224 */ /* 0x000fe400078e0013 */
[----:B------:R-:W-:-:S07]  /*0690*/  IMAD.MOV.U32 R27, RZ, RZ, R25 ;  /* 0x000000ffff1b7224 */ /* 0x000fce00078e0019 */
[----:B------:R-:W-:Y:S05]  /*06a0*/  WARPSYNC.COLLECTIVE R21, `(.L_x_1483) ;  /* 0x0000000015087348 */ /* 0x000fea0003c00000 */
[----:B------:R0:W1:Y:S02]  /*06b0*/  SHFL.UP P0, R25, R24, R23, R22 ;  /* 0x0400001718197389 */ /* 0x0000640000000016 */
[----:B01----:R-:W-:Y:S05]  /*06c0*/  ENDCOLLECTIVE ;  /* 0x000000000000791b */ /* 0x003fea0003800000 */
.L_x_1483:
        /* <DEDUP_REMOVED lines=9> */
.L_x_1484:
[----:B------:R-:W-:Y:S02]  /*0760*/  IMAD.MOV.U32 R24, RZ, RZ, R26 ;  /* 0x000000ffff187224 */ /* 0x000fe400078e001a */
[----:B------:R-:W-:-:S07]  /*0770*/  IMAD.MOV.U32 R28, RZ, RZ, R25 ;  /* 0x000000ffff1c7224 */ /* 0x000fce00078e0019 */
[----:B------:R-:W-:Y:S05]  /*0780*/  WARPSYNC.COLLECTIVE R21, `(.L_x_1485) ;  /* 0x0000000015087348 */ /* 0x000fea0003c00000 */
[----:B------:R0:W1:Y:S02]  /*0790*/  SHFL.UP P0, R25, R24, R23, R22 ;  /* 0x0400001718197389 */ /* 0x0000640000000016 */
[----:B01----:R-:W-:Y:S05]  /*07a0*/  ENDCOLLECTIVE ;  /* 0x000000000000791b */ /* 0x003fea0003800000 */
.L_x_1485:
        /* <DEDUP_REMOVED lines=9> */
.L_x_1486:
[----:B------:R-:W-:Y:S02]  /*0840*/  IMAD.MOV.U32 R24, RZ, RZ, R29 ;  /* 0x000000ffff187224 */ /* 0x000fe400078e001d */
[----:B------:R-:W-:-:S07]  /*0850*/  IMAD.MOV.U32 R27, RZ, RZ, R25 ;  /* 0x000000ffff1b7224 */ /* 0x000fce00078e0019 */
[----:B------:R-:W-:Y:S05]  /*0860*/  WARPSYNC.COLLECTIVE R21, `(.L_x_1487) ;  /* 0x0000000015087348 */ /* 0x000fea0003c00000 */
[----:B------:R0:W1:Y:S02]  /*0870*/  SHFL.UP P0, R25, R24, R23, R22 ;  /* 0x0400001718197389 */ /* 0x0000640000000016 */
[----:B01----:R-:W-:Y:S05]  /*0880*/  ENDCOLLECTIVE ;  /* 0x000000000000791b */ /* 0x003fea0003800000 */
.L_x_1487:
        /* <DEDUP_REMOVED lines=9> */
.L_x_1488:
[----:B------:R-:W-:Y:S02]  /*0920*/  IMAD.MOV.U32 R24, RZ, RZ, R29 ;  /* 0x000000ffff187224 */ /* 0x000fe400078e001d */
[----:B------:R-:W-:-:S07]  /*0930*/  IMAD.MOV.U32 R27, RZ, RZ, R25 ;  /* 0x000000ffff1b7224 */ /* 0x000fce00078e0019 */
[----:B------:R-:W-:Y:S05]  /*0940*/  WARPSYNC.COLLECTIVE R21, `(.L_x_1489) ;  /* 0x0000000015087348 */ /* 0x000fea0003c00000 */
[----:B------:R0:W1:Y:S02]  /*0950*/  SHFL.UP P0, R25, R24, R23, R22 ;  /* 0x0400001718197389 */ /* 0x0000640000000016 */
[----:B01----:R-:W-:Y:S05]  /*0960*/  ENDCOLLECTIVE ;  /* 0x000000000000791b */ /* 0x003fea0003800000 */
.L_x_1489:
        /* <DEDUP_REMOVED lines=9> */
.L_x_1490:
[----:B------:R-:W-:Y:S02]  /*0a00*/  IMAD.MOV.U32 R24, RZ, RZ, R26 ;  /* 0x000000ffff187224 */ /* 0x000fe400078e001a */
[----:B------:R-:W-:-:S07]  /*0a10*/  IMAD.MOV.U32 R28, RZ, RZ, R25 ;  /* 0x000000ffff1c7224 */ /* 0x000fce00078e0019 */
[----:B------:R-:W-:Y:S05]  /*0a20*/  WARPSYNC.COLLECTIVE R21, `(.L_x_1491) ;  /* 0x0000000015087348 */ /* 0x000fea0003c00000 */
[----:B------:R0:W1:Y:S02]  /*0a30*/  SHFL.UP P0, R25, R24, R23, R22 ;  /* 0x0400001718197389 */ /* 0x0000640000000016 */
[----:B01----:R-:W-:Y:S05]  /*0a40*/  ENDCOLLECTIVE ;  /* 0x000000000000791b */ /* 0x003fea0003800000 */
.L_x_1491:
[----:B------:R-:W-:Y:S05]  /*0a50*/  BRA `(.L_x_1492) ;  /* 0xfffffff800647947 */ /* 0x000fea000383ffff */
.L_x_1493:
        /* <DEDUP_REMOVED lines=10> */
.L_x_1608:


//--------------------- .text._ZN3cub18CUB_300001_SM_10006detail10radix_sort30DeviceRadixSortHistogramKernelINS1_5radix10policy_hubIiN4cuda3std3__45tupleIJfiEEEyE10Policy1000ELNS0_9SortOrderE0EiyNS1_21identity_decomposer_tEEEvPT2_PKT1_SF_iiT3_ --------------------------
	.section	.text._ZN3cub18CUB_300001_SM_10006detail10radix_sort30DeviceRadixSortHistogramKernelINS1_5radix10policy_hubIiN4cuda3std3__45tupleIJfiEEEyE10Policy1000ELNS0_9SortOrderE0EiyNS1_21identity_decomposer_tEEEvPT2_PKT1_SF_iiT3_,"ax",@progbits
	.align	128
        .global         _ZN3cub18CUB_300001_SM_10006detail10radix_sort30DeviceRadixSortHistogramKernelINS1_5radix10policy_hubIiN4cuda3std3__45tupleIJfiEEEyE10Policy1000ELNS0_9SortOrderE0EiyNS1_21identity_decomposer_tEEEvPT2_PKT1_SF_iiT3_
        .type           _ZN3cub18CUB_300001_SM_10006detail10radix_sort30DeviceRadixSortHistogramKernelINS1_5radix10policy_hubIiN4cuda3std3__45tupleIJfiEEEyE10Policy1000ELNS0_9SortOrderE0EiyNS1_21identity_decomposer_tEEEvPT2_PKT1_SF_iiT3_,@function
        .size           _ZN3cub18CUB_300001_SM_10006detail10radix_sort30DeviceRadixSortHistogramKernelINS1_5radix10policy_hubIiN4cuda3std3__45tupleIJfiEEEyE10Policy1000ELNS0_9SortOrderE0EiyNS1_21identity_decomposer_tEEEvPT2_PKT1_SF_iiT3_,(.L_x_1609 - _ZN3cub18CUB_300001_SM_10006detail10radix_sort30DeviceRadixSortHistogramKernelINS1_5radix10policy_hubIiN4cuda3std3__45tupleIJfiEEEyE10Policy1000ELNS0_9SortOrderE0EiyNS1_21identity_decomposer_tEEEvPT2_PKT1_SF_iiT3_)
        .other          _ZN3cub18CUB_300001_SM_10006detail10radix_sort30DeviceRadixSortHistogramKernelINS1_5radix10policy_hubIiN4cuda3std3__45tupleIJfiEEEyE10Policy1000ELNS0_9SortOrderE0EiyNS1_21identity_decomposer_tEEEvPT2_PKT1_SF_iiT3_,@"STO_CUDA_ENTRY STV_DEFAULT"
_ZN3cub18CUB_300001_SM_10006detail10radix_sort30DeviceRadixSortHistogramKernelINS1_5radix10policy_hubIiN4cuda3std3__45tupleIJfiEEEyE10Policy1000ELNS0_9SortOrderE0EiyNS1_21identity_decomposer_tEEEvPT2_PKT1_SF_iiT3_:
.text._ZN3cub18CUB_300001_SM_10006detail10radix_sort30DeviceRadixSortHistogramKernelINS1_5radix10policy_hubIiN4cuda3std3__45tupleIJfiEEEyE10Policy1000ELNS0_9SortOrderE0EiyNS1_21identity_decomposer_tEEEvPT2_PKT1_SF_iiT3_:
        /* <DEDUP_REMOVED lines=42> */
.L_x_1577:
        /* <DEDUP_REMOVED lines=9> */
.L_x_1497:
        /* <DEDUP_REMOVED lines=21> */
.L_x_1496:
        /* <DEDUP_REMOVED lines=19> */
.L_x_1499:
        /* <DEDUP_REMOVED lines=18> */
.L_x_1498:
[----:B------:R-:W-:-:S13]  /*06d0*/  ISETP.GT.U32.AND P2, PT, R4, 0x7f, PT ;  /* 0x0000007f0400780c */ /* 0x000fda0003f44070 */
[----:B------:R-:W-:Y:S05]  /*06e0*/  @P2 BRA `(.L_x_1495) ;  /* 0x0000000000e02947 */ /* 0x000fea0003800000 */
[----:B--23--:R-:W-:Y:S01]  /*06f0*/  HFMA2 R3, -RZ, RZ, 0, 0 ;  /* 0x00000000ff037431 */ /* 0x00cfe200000001ff */
[----:B------:R-:W-:Y:S06]  /*0700*/  @!P1 BRA `(.L_x_1500) ;  /* 0x0000000000589947 */ /* 0x000fec0003800000 */
[----:B------:R-:W-:-:S07]  /*0710*/  IMAD.MOV.U32 R3, RZ, RZ, RZ ;  /* 0x000000ffff037224 */ /* 0x000fce00078e00ff */
.L_x_1501:
        /* <DEDUP_REMOVED lines=21> */
.L_x_1500:
        /* <DEDUP_REMOVED lines=14> */
.L_x_1502:
        /* <DEDUP_REMOVED lines=18> */
.L_x_1495:
[----:B------:R-:W-:Y:S05]  /*0a70*/  BSYNC.RECONVERGENT B0 ;  /* 0x0000000000007941 */ /* 0x000fea0003800200 */
.L_x_1494:
        /* <DEDUP_REMOVED lines=16> */
.L_x_1508:
        /* <DEDUP_REMOVED lines=36> */
.L_x_1504:
        /* <DEDUP_REMOVED lines=67> */
.L_x_1505:
        /* <DEDUP_REMOVED lines=24> */
.L_x_1507:
        /* <DEDUP_REMOVED lines=73> */
.L_x_1506:
[----:B------:R-:W-:Y:S05]  /*1800*/  BRA.U !UP0, `(.L_x_1508) ;  /* 0xfffffff108dc7547 */ /* 0x000fea000b83ffff */
.L_x_1503:
        /* <DEDUP_REMOVED lines=9> */
.L_x_1528:
        /* <DEDUP_REMOVED lines=16> */
.L_x_1513:
[----:B------:R-:W-:Y:S05]  /*19a0*/  BSYNC.RECONVERGENT B1 ;  /* 0x0000000000017941 */ /* 0x000fea0003800200 */
.L_x_1512:
        /* <DEDUP_REMOVED lines=15> */
.L_x_1515:
[----:B------:R-:W-:Y:S05]  /*1aa0*/  BSYNC.RECONVERGENT B1 ;  /* 0x0000000000017941 */ /* 0x000fea0003800200 */
.L_x_1514:
[----:B------:R-:W-:Y:S04]  /*1ab0*/  BSSY.RECONVERGENT B1, `(.L_x_1516) ;  /* 0x0000007000017945 */ /* 0x000fe80003800200 */
[----:B------:R-:W-:Y:S05]  /*1ac0*/  @!P0 BRA `(.L_x_1517) ;  /* 0x0000000000148947 */ /* 0x000fea0003800000 */
[----:B01----:R-:W-:Y:S02]  /*1ad0*/  IMAD R17, R5, 0x100, R4 ;  /* 0x0000010005117824 */ /* 0x003fe400078e0204 */
[----:B------:R-:W-:-:S03]  /*1ae0*/  IMAD.MOV.U32 R23, RZ, RZ, RZ ;  /* 0x000000ffff177224 */ /* 0x000fc600078e00ff */
[----:B------:R-:W-:-:S05]  /*1af0*/  IADD3 R17, PT, PT, R17, 0x200, RZ ;  /* 0x0000020011117810 */ /* 0x000fca0007ffe0ff */
[----:B------:R-:W-:-:S05]  /*1b00*/  IMAD.WIDE.U32 R16, R17, 0x8, R2 ;  /* 0x0000000811107825 */ /* 0x000fca00078e0002 */
[----:B------:R2:W-:Y:S02]  /*1b10*/  REDG.E.ADD.64.STRONG.GPU desc[UR20][R16.64], R22 ;  /* 0x000000161000798e */ /* 0x0005e4000c12e514 */
.L_x_1517:
[----:B------:R-:W-:Y:S05]  /*1b20*/  BSYNC.RECONVERGENT B1 ;  /* 0x0000000000017941 */ /* 0x000fea0003800200 */
.L_x_1516:
[----:B------:R-:W-:Y:S04]  /*1b30*/  BSSY.RECONVERGENT B1, `(.L_x_1518) ;  /* 0x0000007000017945 */ /* 0x000fe80003800200 */
[----:B------:R-:W-:Y:S05]  /*1b40*/  @!P1 BRA `(.L_x_1519) ;  /* 0x0000000000149947 */ /* 0x000fea0003800000 */
[----:B012---:R-:W-:Y:S02]  /*1b50*/  IMAD R17, R5, 0x100, R4 ;  /* 0x0000010005117824 */ /* 0x007fe400078e0204 */
[----:B------:R-:W-:Y:S02]  /*1b60*/  IMAD.MOV.U32 R15, RZ, RZ, RZ ;  /* 0x000000ffff0f7224 */ /* 0x000fe400078e00ff */
[----:B------:R-:W-:-:S04]  /*1b70*/  VIADD R17, R17, 0x300 ;  /* 0x0000030011117836 */ /* 0x000fc80000000000 */
[----:B------:R-:W-:-:S05]  /*1b80*/  IMAD.WIDE.U32 R16, R17, 0x8, R2 ;  /* 0x0000000811107825 */ /* 0x000fca00078e0002 */
[----:B------:R3:W-:Y:S02]  /*1b90*/  REDG.E.ADD.64.STRONG.GPU desc[UR20][R16.64], R14 ;  /* 0x0000000e1000798e */ /* 0x0007e4000c12e514 */
.L_x_1519:
[----:B------:R-:W-:Y:S05]  /*1ba0*/  BSYNC.RECONVERGENT B1 ;  /* 0x0000000000017941 */ /* 0x000fea0003800200 */
.L_x_1518:
[----:B------:R-:W-:Y:S04]  /*1bb0*/  BSSY.RECONVERGENT B1, `(.L_x_1520) ;  /* 0x0000007000017945 */ /* 0x000fe80003800200 */
[----:B------:R-:W-:Y:S05]  /*1bc0*/  @!P2 BRA `(.L_x_1521) ;  /* 0x000000000014a947 */ /* 0x000fea0003800000 */
[----:B---3--:R-:W-:Y:S02]  /*1bd0*/  IMAD R15, R5, 0x100, R4 ;  /* 0x00000100050f7824 */ /* 0x008fe400078e0204 */
[----:B------:R-:W-:Y:S02]  /*1be0*/  HFMA2 R13, -RZ, RZ, 0, 0 ;  /* 0x00000000ff0d7431 */ /* 0x000fe400000001ff */
[----:B------:R-:W-:-:S04]  /*1bf0*/  VIADD R15, R15, 0x400 ;  /* 0x000004000f0f7836 */ /* 0x000fc80000000000 */
[----:B------:R-:W-:-:S05]  /*1c00*/  IMAD.WIDE.U32 R14, R15, 0x8, R2 ;  /* 0x000000080f0e7825 */ /* 0x000fca00078e0002 */
[----:B------:R4:W-:Y:S02]  /*1c10*/  REDG.E.ADD.64.STRONG.GPU desc[UR20][R14.64], R12 ;  /* 0x0000000c0e00798e */ /* 0x0009e4000c12e514 */
.L_x_1521:
[----:B------:R-:W-:Y:S05]  /*1c20*/  BSYNC.RECONVERGENT B1 ;  /* 0x0000000000017941 */ /* 0x000fea0003800200 */
.L_x_1520:
[----:B------:R-:W-:Y:S04]  /*1c30*/  BSSY.RECONVERGENT B1, `(.L_x_1522) ;  /* 0x0000007000017945 */ /* 0x000fe80003800200 */
[----:B------:R-:W-:Y:S05]  /*1c40*/  @!P3 BRA `(.L_x_1523) ;  /* 0x000000000014b947 */ /* 0x000fea0003800000 */
[----:B----4-:R-:W-:Y:S02]  /*1c50*/  IMAD R13, R5, 0x100, R4 ;  /* 0x00000100050d7824 */ /* 0x010fe400078e0204 */
[----:B------:R-:W-:Y:S02]  /*1c60*/  IMAD.MOV.U32 R7, RZ, RZ, RZ ;  /* 0x000000ffff077224 */ /* 0x000fe400078e00ff */
[----:B------:R-:W-:-:S04]  /*1c70*/  VIADD R13, R13, 0x500 ;  /* 0x000005000d0d7836 */ /* 0x000fc80000000000 */
[----:B------:R-:W-:-:S05]  /*1c80*/  IMAD.WIDE.U32 R12, R13, 0x8, R2 ;  /* 0x000000080d0c7825 */ /* 0x000fca00078e0002 */
[----:B------:R4:W-:Y:S02]  /*1c90*/  REDG.E.ADD.64.STRONG.GPU desc[UR20][R12.64], R6 ;  /* 0x000000060c00798e */ /* 0x0009e4000c12e514 */
.L_x_1523:
[----:B------:R-:W-:Y:S05]  /*1ca0*/  BSYNC.RECONVERGENT B1 ;  /* 0x0000000000017941 */ /* 0x000fea0003800200 */
.L_x_1522:
[----:B------:R-:W-:Y:S04]  /*1cb0*/  BSSY.RECONVERGENT B1, `(.L_x_1524) ;  /* 0x0000007000017945 */ /* 0x000fe80003800200 */
[----:B------:R-:W-:Y:S05]  /*1cc0*/  @!P4 BRA `(.L_x_1525) ;  /* 0x000000000014c947 */ /* 0x000fea0003800000 */
[----:B----4-:R-:W-:Y:S02]  /*1cd0*/  IMAD R7, R5, 0x100, R4 ;  /* 0x0000010005077824 */ /* 0x010fe400078e0204 */
[----:B------:R-:W-:Y:S02]  /*1ce0*/  IMAD.MOV.U32 R9, RZ, RZ, RZ ;  /* 0x000000ffff097224 */ /* 0x000fe400078e00ff */
[----:B------:R-:W-:-:S04]  /*1cf0*/  VIADD R7, R7, 0x600 ;  /* 0x0000060007077836 */ /* 0x000fc80000000000 */
[----:B------:R-:W-:-:S05]  /*1d00*/  IMAD.WIDE.U32 R6, R7, 0x8, R2 ;  /* 0x0000000807067825 */ /* 0x000fca00078e0002 */
[----:B------:R4:W-:Y:S02]  /*1d10*/  REDG.E.ADD.64.STRONG.GPU desc[UR20][R6.64], R8 ;  /* 0x000000080600798e */ /* 0x0009e4000c12e514 */
.L_x_1525:
[----:B------:R-:W-:Y:S05]  /*1d20*/  BSYNC.RECONVERGENT B1 ;  /* 0x0000000000017941 */ /* 0x000fea0003800200 */
.L_x_1524:
[----:B------:R-:W-:Y:S04]  /*1d30*/  BSSY.RECONVERGENT B1, `(.L_x_1526) ;  /* 0x0000007000017945 */ /* 0x000fe80003800200 */
[----:B------:R-:W-:Y:S05]  /*1d40*/  @!P5 BRA `(.L_x_1527) ;  /* 0x000000000014d947 */ /* 0x000fea0003800000 */
[----:B----4-:R-:W-:Y:S01]  /*1d50*/  LEA R7, R5, R4, 0x8 ;  /* 0x0000000405077211 */ /* 0x010fe200078e40ff */
[----:B------:R-:W-:-:S04]  /*1d60*/  IMAD.MOV.U32 R11, RZ, RZ, RZ ;  /* 0x000000ffff0b7224 */ /* 0x000fc800078e00ff */
[----:B------:R-:W-:-:S04]  /*1d70*/  VIADD R7, R7, 0x700 ;  /* 0x0000070007077836 */ /* 0x000fc80000000000 */
[----:B------:R-:W-:-:S05]  /*1d80*/  IMAD.WIDE.U32 R6, R7, 0x8, R2 ;  /* 0x0000000807067825 */ /* 0x000fca00078e0002 */
[----:B------:R4:W-:Y:S02]  /*1d90*/  REDG.E.ADD.64.STRONG.GPU desc[UR20][R6.64], R10 ;  /* 0x0000000a0600798e */ /* 0x0009e4000c12e514 */
.L_x_1527:
[----:B------:R-:W-:Y:S05]  /*1da0*/  BSYNC.RECONVERGENT B1 ;  /* 0x0000000000017941 */ /* 0x000fea0003800200 */
.L_x_1526:
[----:B------:R-:W-:-:S05]  /*1db0*/  VIADD R5, R5, 0x8 ;  /* 0x0000000805057836 */ /* 0x000fca0000000000 */
[----:B------:R-:W-:-:S13]  /*1dc0*/  ISETP.NE.AND P0, PT, R5, UR27, PT ;  /* 0x0000001b05007c0c */ /* 0x000fda000bf05270 */
[----:B------:R-:W-:Y:S05]  /*1dd0*/  @P0 BRA `(.L_x_1528) ;  /* 0xfffffff800b00947 */ /* 0x000fea000383ffff */
[----:B------:R-:W-:-:S07]  /*1de0*/  IMAD.U32 R3, RZ, RZ, UR27 ;  /* 0x0000001bff037e24 */ /* 0x000fce000f8e00ff */
.L_x_1511:
        /* <DEDUP_REMOVED lines=24> */
.L_x_1532:
[----:B------:R-:W-:Y:S05]  /*1f70*/  BSYNC.RECONVERGENT B1 ;  /* 0x0000000000017941 */ /* 0x000fea0003800200 */
.L_x_1531:
        /* <DEDUP_REMOVED lines=9> */
.L_x_1534:
[----:B------:R-:W-:Y:S05]  /*2010*/  BSYNC.RECONVERGENT B1 ;  /* 0x0000000000017941 */ /* 0x000fea0003800200 */
.L_x_1533:
        /* <DEDUP_REMOVED lines=8> */
.L_x_1536:
[----:B------:R-:W-:Y:S05]  /*20a0*/  BSYNC.RECONVERGENT B1 ;  /* 0x0000000000017941 */ /* 0x000fea0003800200 */
.L_x_1535:
        /* <DEDUP_REMOVED lines=9> */
.L_x_1538:
[----:B------:R-:W-:Y:S05]  /*2140*/  BSYNC.RECONVERGENT B1 ;  /* 0x0000000000017941 */ /* 0x000fea0003800200 */
.L_x_1537:
[----:B------:R-:W-:-:S07]  /*2150*/  VIADD R3, R3, 0x4 ;  /* 0x0000000403037836 */ /* 0x000fce0000000000 */
.L_x_1530:
        /* <DEDUP_REMOVED lines=18> */
.L_x_1542:
[----:B------:R-:W-:Y:S05]  /*2280*/  BSYNC.RECONVERGENT B2 ;  /* 0x0000000000027941 */ /* 0x000fea0003800200 */
.L_x_1541:
        /* <DEDUP_REMOVED lines=9> */
.L_x_1544:
[----:B------:R-:W-:Y:S05]  /*2320*/  BSYNC.RECONVERGENT B2 ;  /* 0x0000000000027941 */ /* 0x000fea0003800200 */
.L_x_1543:
[----:B------:R-:W-:-:S07]  /*2330*/  VIADD R3, R3, 0x2 ;  /* 0x0000000203037836 */ /* 0x000fce0000000000 */
.L_x_1540:
        /* <DEDUP_REMOVED lines=12> */
.L_x_1539:
[----:B------:R-:W-:Y:S05]  /*2400*/  BSYNC.RECONVERGENT B1 ;  /* 0x0000000000017941 */ /* 0x000fea0003800200 */
.L_x_1529:
[----:B------:R-:W-:-:S13]  /*2410*/  ISETP.GT.U32.AND P0, PT, R4, 0x7f, PT ;  /* 0x0000007f0400780c */ /* 0x000fda0003f04070 */
[----:B------:R-:W-:Y:S05]  /*2420*/  @P0 BRA `(.L_x_1510) ;  /* 0x0000000800900947 */ /* 0x000fea0003800000 */
[----:B------:R-:W-:Y:S01]  /*2430*/  UISETP.GE.U32.AND UP0, UPT, UR22, 0x7, UPT ;  /* 0x000000071600788c */ /* 0x000fe2000bf06070 */
[----:B0-----:R-:W-:-:S08]  /*2440*/  IMAD.MOV.U32 R3, RZ, RZ, RZ ;  /* 0x000000ffff037224 */ /* 0x001fd000078e00ff */
[----:B------:R-:W-:Y:S05]  /*2450*/  BRA.U !UP0, `(.L_x_1545) ;  /* 0x0000000508147547 */ /* 0x000fea000b800000 */
[----:B------:R-:W0:Y:S01]  /*2460*/  LDC.64 R2, c[0x0][0x380] ;  /* 0x0000e000ff027b82 */ /* 0x000e220000000a00 */
[----:B------:R-:W-:-:S07]  /*2470*/  IMAD.MOV.U32 R9, RZ, RZ, RZ ;  /* 0x000000ffff097224 */ /* 0x000fce00078e00ff */
.L_x_1562:
        /* <DEDUP_REMOVED lines=18> */
.L_x_1547:
[----:B------:R-:W-:Y:S05]  /*25a0*/  BSYNC.RECONVERGENT B1 ;  /* 0x0000000000017941 */ /* 0x000fea0003800200 */
.L_x_1546:
[----:B------:R-:W-:Y:S04]  /*25b0*/  BSSY.RECONVERGENT B1, `(.L_x_1548) ;  /* 0x0000005000017945 */ /* 0x000fe80003800200 */
[----:B------:R-:W-:Y:S05]  /*25c0*/  @!P1 BRA `(.L_x_1549) ;  /* 0x00000000000c9947 */ /* 0x000fea0003800000 */
[----:B0-----:R-:W-:Y:S02]  /*25d0*/  IMAD.MOV.U32 R14, RZ, RZ, R13 ;  /* 0x000000ffff0e7224 */ /* 0x001fe400078e000d */
[----:B------:R-:W-:-:S05]  /*25e0*/  IMAD.MOV.U32 R15, RZ, RZ, RZ ;  /* 0x000000ffff0f7224 */ /* 0x000fca00078e00ff */
[----:B------:R1:W-:Y:S02]  /*25f0*/  REDG.E.ADD.64.STRONG.GPU desc[UR20][R6.64+0xc00], R14 ;  /* 0x000c000e0600798e */ /* 0x0003e4000c12e514 */
.L_x_1549:
[----:B------:R-:W-:Y:S05]  /*2600*/  BSYNC.RECONVERGENT B1 ;  /* 0x0000000000017941 */ /* 0x000fea0003800200 */
.L_x_1548:
        /* <DEDUP_REMOVED lines=12> */
.L_x_1551:
[----:B------:R-:W-:Y:S05]  /*26d0*/  BSYNC.RECONVERGENT B1 ;  /* 0x0000000000017941 */ /* 0x000fea0003800200 */
.L_x_1550:
[----:B------:R-:W-:Y:S04]  /*26e0*/  BSSY.RECONVERGENT B1, `(.L_x_1552) ;  /* 0x0000005000017945 */ /* 0x000fe80003800200 */
[----:B------:R-:W-:Y:S05]  /*26f0*/  @!P1 BRA `(.L_x_1553) ;  /* 0x00000000000c9947 */ /* 0x000fea0003800000 */
[----:B012---:R-:W-:Y:S02]  /*2700*/  IMAD.MOV.U32 R14, RZ, RZ, R18 ;  /* 0x000000ffff0e7224 */ /* 0x007fe400078e0012 */
[----:B------:R-:W-:-:S05]  /*2710*/  IMAD.MOV.U32 R15, RZ, RZ, RZ ;  /* 0x000000ffff0f7224 */ /* 0x000fca00078e00ff */
[----:B------:R3:W-:Y:S02]  /*2720*/  REDG.E.ADD.64.STRONG.GPU desc[UR20][R6.64+0x1c00], R14 ;  /* 0x001c000e0600798e */ /* 0x0007e4000c12e514 */
.L_x_1553:
[----:B------:R-:W-:Y:S05]  /*2730*/  BSYNC.RECONVERGENT B1 ;  /* 0x0000000000017941 */ /* 0x000fea0003800200 */
.L_x_1552:
[----:B------:R-:W-:Y:S04]  /*2740*/  BSSY.RECONVERGENT B1, `(.L_x_1554) ;  /* 0x0000005000017945 */ /* 0x000fe80003800200 */
[----:B------:R-:W-:Y:S05]  /*2750*/  @!P2 BRA `(.L_x_1555) ;  /* 0x00000000000ca947 */ /* 0x000fea0003800000 */
[----:B0123--:R-:W-:Y:S01]  /*2760*/  MOV R14, R19 ;  /* 0x00000013000e7202 */ /* 0x00ffe20000000f00 */
[----:B------:R-:W-:-:S05]  /*2770*/  IMAD.MOV.U32 R15, RZ, RZ, RZ ;  /* 0x000000ffff0f7224 */ /* 0x000fca00078e00ff */
[----:B------:R4:W-:Y:S02]  /*2780*/  REDG.E.ADD.64.STRONG.GPU desc[UR20][R6.64+0x2400], R14 ;  /* 0x0024000e0600798e */ /* 0x0009e4000c12e514 */
.L_x_1555:
[----:B------:R-:W-:Y:S05]  /*2790*/  BSYNC.RECONVERGENT B1 ;  /* 0x0000000000017941 */ /* 0x000fea0003800200 */
.L_x_1554:
[----:B------:R-:W-:Y:S04]  /*27a0*/  BSSY.RECONVERGENT B1, `(.L_x_1556) ;  /* 0x0000004000017945 */ /* 0x000fe80003800200 */
[----:B------:R-:W-:Y:S05]  /*27b0*/  @!P3 BRA `(.L_x_1557) ;  /* 0x000000000008b947 */ /* 0x000fea0003800000 */
[----:B------:R-:W-:-:S05]  /*27c0*/  IMAD.MOV.U32 R17, RZ, RZ, RZ ;  /* 0x000000ffff117224 */ /* 0x000fca00078e00ff */
[----:B------:R0:W-:Y:S02]  /*27d0*/  REDG.E.ADD.64.STRONG.GPU desc[UR20][R6.64+0x2c00], R16 ;  /* 0x002c00100600798e */ /* 0x0001e4000c12e514 */
.L_x_1557:
[----:B------:R-:W-:Y:S05]  /*27e0*/  BSYNC.RECONVERGENT B1 ;  /* 0x0000000000017941 */ /* 0x000fea0003800200 */
.L_x_1556:
[----:B------:R-:W-:Y:S04]  /*27f0*/  BSSY.RECONVERGENT B1, `(.L_x_1558) ;  /* 0x0000004000017945 */ /* 0x000fe80003800200 */
[----:B------:R-:W-:Y:S05]  /*2800*/  @!P4 BRA `(.L_x_1559) ;  /* 0x000000000008c947 */ /* 0x000fea0003800000 */
[----:B------:R-:W-:-:S05]  /*2810*/  IMAD.MOV.U32 R13, RZ, RZ, RZ ;  /* 0x000000ffff0d7224 */ /* 0x000fca00078e00ff */
[----:B------:R0:W-:Y:S02]  /*2820*/  REDG.E.ADD.64.STRONG.GPU desc[UR20][R6.64+0x3400], R12 ;  /* 0x0034000c0600798e */ /* 0x0001e4000c12e514 */
.L_x_1559:
[----:B------:R-:W-:Y:S05]  /*2830*/  BSYNC.RECONVERGENT B1 ;  /* 0x0000000000017941 */ /* 0x000fea0003800200 */
.L_x_1558:
[----:B------:R-:W-:Y:S04]  /*2840*/  BSSY.RECONVERGENT B1, `(.L_x_1560) ;  /* 0x0000004000017945 */ /* 0x000fe80003800200 */
[----:B------:R-:W-:Y:S05]  /*2850*/  @!P5 BRA `(.L_x_1561) ;  /* 0x000000000008d947 */ /* 0x000fea0003800000 */
[----:B------:R-:W-:-:S05]  /*2860*/  IMAD.MOV.U32 R11, RZ, RZ, RZ ;  /* 0x000000ffff0b7224 */ /* 0x000fca00078e00ff */
[----:B------:R0:W-:Y:S02]  /*2870*/  REDG.E.ADD.64.STRONG.GPU desc[UR20][R6.64+0x3c00], R10 ;  /* 0x003c000a0600798e */ /* 0x0001e4000c12e514 */
.L_x_1561:
[----:B------:R-:W-:Y:S05]  /*2880*/  BSYNC.RECONVERGENT B1 ;  /* 0x0000000000017941 */ /* 0x000fea0003800200 */
.L_x_1560:
[----:B------:R-:W-:Y:S05]  /*2890*/  @P0 BRA `(.L_x_1562) ;  /* 0xfffffff800f80947 */ /* 0x000fea000383ffff */
[----:B------:R-:W-:-:S07]  /*28a0*/  IMAD.U32 R3, RZ, RZ, UR27 ;  /* 0x0000001bff037e24 */ /* 0x000fce000f8e00ff */
.L_x_1545:
        /* <DEDUP_REMOVED lines=20> */
.L_x_1565:
[----:B------:R-:W-:Y:S05]  /*29f0*/  BSYNC.RECONVERGENT B1 ;  /* 0x0000000000017941 */ /* 0x000fea0003800200 */
.L_x_1564:
        /* <DEDUP_REMOVED lines=9> */
.L_x_1567:
[----:B------:R-:W-:Y:S05]  /*2a90*/  BSYNC.RECONVERGENT B1 ;  /* 0x0000000000017941 */ /* 0x000fea0003800200 */
.L_x_1566:
        /* <DEDUP_REMOVED lines=8> */
.L_x_1569:
[----:B------:R-:W-:Y:S05]  /*2b20*/  BSYNC.RECONVERGENT B1 ;  /* 0x0000000000017941 */ /* 0x000fea0003800200 */
.L_x_1568:
        /* <DEDUP_REMOVED lines=9> */
.L_x_1571:
[----:B------:R-:W-:Y:S05]  /*2bc0*/  BSYNC.RECONVERGENT B1 ;  /* 0x0000000000017941 */ /* 0x000fea0003800200 */
.L_x_1570:
[----:B------:R-:W-:-:S07]  /*2bd0*/  VIADD R3, R3, 0x4 ;  /* 0x0000000403037836 */ /* 0x000fce0000000000 */
.L_x_1563:
        /* <DEDUP_REMOVED lines=17> */
.L_x_1574:
[----:B------:R-:W-:Y:S05]  /*2cf0*/  BSYNC.RECONVERGENT B1 ;  /* 0x0000000000017941 */ /* 0x000fea0003800200 */
.L_x_1573:
        /* <DEDUP_REMOVED lines=9> */
.L_x_1576:
[----:B------:R-:W-:Y:S05]  /*2d90*/  BSYNC.RECONVERGENT B1 ;  /* 0x0000000000017941 */ /* 0x000fea0003800200 */
.L_x_1575:
[----:B------:R-:W-:-:S07]  /*2da0*/  VIADD R3, R3, 0x2 ;  /* 0x0000000203037836 */ /* 0x000fce0000000000 */
.L_x_1572:
        /* <DEDUP_REMOVED lines=12> */
.L_x_1510:
[----:B------:R-:W-:Y:S05]  /*2e70*/  BSYNC.RECONVERGENT B0 ;  /* 0x0000000000007941 */ /* 0x000fea0003800200 */
.L_x_1509:
[----:B------:R-:W-:Y:S01]  /*2e80*/  BAR.SYNC.DEFER_BLOCKING 0x0 ;  /* 0x0000000000007b1d */ /* 0x000fe20000010000 */
[----:B------:R-:W-:-:S04]  /*2e90*/  UIADD3 UR6, UP0, UPT, UR6, 0x1, URZ ;  /* 0x0000000106067890 */ /* 0x000fc8000ff1e0ff */
[----:B------:R-:W-:Y:S02]  /*2ea0*/  UIADD3.X UR7, UPT, UPT, URZ, UR7, URZ, UP0, !UPT ;  /* 0x00000007ff077290 */ /* 0x000fe400087fe4ff */
[----:B------:R-:W-:-:S04]  /*2eb0*/  UISETP.NE.U32.AND UP0, UPT, UR6, UR11, UPT ;  /* 0x0000000b0600728c */ /* 0x000fc8000bf05070 */
[----:B------:R-:W-:-:S09]  /*2ec0*/  UISETP.NE.AND.EX UP0, UPT, UR7, UR12, UPT, UP0 ;  /* 0x0000000c0700728c */ /* 0x000fd2000bf05300 */
[----:B------:R-:W-:Y:S05]  /*2ed0*/  BRA.U UP0, `(.L_x_1577) ;  /* 0xffffffd100f07547 */ /* 0x000fea000b83ffff */
[----:B------:R-:W-:Y:S05]  /*2ee0*/  EXIT ;  /* 0x000000000000794d */ /* 0x000fea0003800000 */
.L_x_1578:
        /* <DEDUP_REMOVED lines=9> */
.L_x_1609:


//--------------------- .text._ZN3cub18CUB_300001_SM_10006detail10radix_sort31DeviceRadixSortSingleTileKernelINS1_5radix10policy_hubIiN4cuda3std3__45tupleIJfiEEEyE10Policy1000ELNS0_9SortOrderE0EiSA_yNS1_21identity_decomposer_tEEEvPKT1_PSF_PKT2_PSJ_T3_iiT4_ --------------------------
	.section	.text._ZN3cub18CUB_300001_SM_10006detail10radix_sort31DeviceRadixSortSingleTileKernelINS1_5radix10policy_hubIiN4cuda3std3__45tupleIJfiEEEyE10Policy1000ELNS0_9SortOrderE0EiSA_yNS1_21identity_decomposer_tEEEvPKT1_PSF_PKT2_PSJ_T3_iiT4_,"ax",@progbits
	.align	128
        .global         _ZN3cub18CUB_300001_SM_10006detail10radix_sort31DeviceRadixSortSingleTileKernelINS1_5radix10policy_hubIiN4cuda3std3__45tupleIJfiEEEyE10Policy1000ELNS0_9SortOrderE0EiSA_yNS1_21identity_decomposer_tEEEvPKT1_PSF_PKT2_PSJ_T3_iiT4_
        .type           _ZN3cub18CUB_300001_SM_10006detail10radix_sort31DeviceRadixSortSingleTileKernelINS1_5radix10policy_hubIiN4cuda3std3__45tupleIJfiEEEyE10Policy1000ELNS0_9SortOrderE0EiSA_yNS1_21identity_decomposer_tEEEvPKT1_PSF_PKT2_PSJ_T3_iiT4_,@function
        .size           _ZN3cub18CUB_300001_SM_10006detail10radix_sort31DeviceRadixSortSingleTileKernelINS1_5radix10policy_hubIiN4cuda3std3__45tupleIJfiEEEyE10Policy1000ELNS0_9SortOrderE0EiSA_yNS1_21identity_decomposer_tEEEvPKT1_PSF_PKT2_PSJ_T3_iiT4_,(.L_x_1610 - _ZN3cub18CUB_300001_SM_10006detail10radix_sort31DeviceRadixSortSingleTileKernelINS1_5radix10policy_hubIiN4cuda3std3__45tupleIJfiEEEyE10Policy1000ELNS0_9SortOrderE0EiSA_yNS1_21identity_decomposer_tEEEvPKT1_PSF_PKT2_PSJ_T3_iiT4_)
        .other          _ZN3cub18CUB_300001_SM_10006detail10radix_sort31DeviceRadixSortSingleTileKernelINS1_5radix10policy_hubIiN4cuda3std3__45tupleIJfiEEEyE10Policy1000ELNS0_9SortOrderE0EiSA_yNS1_21identity_decomposer_tEEEvPKT1_PSF_PKT2_PSJ_T3_iiT4_,@"STO_CUDA_ENTRY STV_DEFAULT"
_ZN3cub18CUB_300001_SM_10006detail10radix_sort31DeviceRadixSortSingleTileKernelINS1_5radix10policy_hubIiN4cuda3std3__45tupleIJfiEEEyE10Policy1000ELNS0_9SortOrderE0EiSA_yNS1_21identity_decomposer_tEEEvPKT1_PSF_PKT2_PSJ_T3_iiT4_:
.text._ZN3cub18CUB_300001_SM_10006detail10radix_sort31DeviceRadixSortSingleTileKernelINS1_5radix10policy_hubIiN4cuda3std3__45tupleIJfiEEEyE10Policy1000ELNS0_9SortOrderE0EiSA_yNS1_21identity_decomposer_tEEEvPKT1_PSF_PKT2_PSJ_T3_iiT4_:
[----:B------:R-:W-:Y:S01]  /*0000*/  LDC R1, c[0x0][0x37c] ;  /* 0x0000df00ff017b82 */ /* 0x000fe20000000800 */
[----:B------:R-:W0:Y:S01]  /*0010*/  S2R R0, SR_TID.X ;  /* 0x0000000000007919 */ /* 0x000e220000002100 */
[----:B------:R-:W1:Y:S06]  /*0020*/  LDCU UR4, c[0x0][0x3a0] ;  /* 0x00007400ff0477ac */ /* 0x000e6c0008000800 */
[----:B------:R-:W2:Y:S01]  /*0030*/  LDC.64 R4, c[0x0][0x380] ;  /* 0x0000e000ff047b82 */ /* 0x000ea20000000a00 */
[----:B------:R-:W3:Y:S07]  /*0040*/  LDCU.64 UR10, c[0x0][0x358] ;  /* 0x00006b00ff0a77ac */ /* 0x000eee0008000a00 */
[----:B------:R-:W4:Y:S01]  /*0050*/  LDC.64 R6, c[0x0][0x390] ;  /* 0x0000e400ff067b82 */ /* 0x000f220000000a00 */
[----:B------:R-:W-:-:S07]  /*0060*/  IMAD.MOV.U32 R28, RZ, RZ, -0x1 ;  /* 0xffffffffff1c7424 */ /* 0x000fce00078e00ff */
[----:B------:R-:W4:Y:S01]  /*0070*/  S2UR UR5, SR_CgaCtaId ;  /* 0x00000000000579c3 */ /* 0x000f220000008800 */
[----:B------:R-:W-:Y:S01]  /*0080*/  IMAD.MOV.U32 R29, RZ, RZ, -0x1 ;  /* 0xffffffffff1d7424 */ /* 0x000fe200078e00ff */
[----:B------:R-:W-:Y:S02]  /*0090*/  CS2R R18, SRZ ;  /* 0x0000000000127805 */ /* 0x000fe4000001ff00 */
[----:B------:R-:W-:Y:S02]  /*00a0*/  CS2R R20, SRZ ;  /* 0x0000000000147805 */ /* 0x000fe4000001ff00 */
[----:B------:R-:W-:Y:S02]  /*00b0*/  CS2R R22, SRZ ;  /* 0x0000000000167805 */ /* 0x000fe4000001ff00 */
[----:B------:R-:W-:Y:S02]  /*00c0*/  CS2R R24, SRZ ;  /* 0x0000000000187805 */ /* 0x000fe4000001ff00 */
[----:B------:R-:W-:Y:S01]  /*00d0*/  CS2R R26, SRZ ;  /* 0x00000000001a7805 */ /* 0x000fe2000001ff00 */
[----:B------:R-:W3:Y:S01]  /*00e0*/  S2R R32, SR_LANEID ;  /* 0x0000000000207919 */ /* 0x000ee20000000000 */
[----:B------:R-:W4:Y:S01]  /*00f0*/  LDCU.64 UR6, c[0x0][0x3a8] ;  /* 0x00007500ff0677ac */ /* 0x000f220008000a00 */
[----:B------:R-:W-:-:S02]  /*0100*/  IMAD.MOV.U32 R35, RZ, RZ, -0x1 ;  /* 0xffffffffff237424 */ /* 0x000fc400078e00ff */
[----:B------:R-:W-:Y:S01]  /*0110*/  IMAD.MOV.U32 R31, RZ, RZ, -0x1 ;  /* 0xffffffffff1f7424 */ /* 0x000fe200078e00ff */
[----:B------:R-:W3:Y:S01]  /*0120*/  LDCU UR9, c[0x0][0x3ac] ;  /* 0x00007580ff0977ac */ /* 0x000ee20008000800 */
[----:B0-----:R-:W-:-:S04]  /*0130*/  IMAD R9, R0, 0x9, RZ ;  /* 0x0000000900097824 */ /* 0x001fc800078e02ff */
[C---:B--2---:R-:W-:Y:S01]  /*0140*/  IMAD.WIDE.U32 R4, R9.reuse, 0x4, R4 ;  /* 0x0000000409047825 */ /* 0x044fe200078e0004 */
[----:B-1----:R-:W-:-:S03]  /*0150*/  ISETP.GE.AND P0, PT, R9, UR4, PT ;  /* 0x0000000409007c0c */ /* 0x002fc6000bf06270 */
[----:B------:R-:W-:-:S05]  /*0160*/  VIADD R2, R9, 0x1 ;  /* 0x0000000109027836 */ /* 0x000fca0000000000 */
[----:B------:R-:W-:Y:S01]  /*0170*/  ISETP.GE.AND P1, PT, R2, UR4, PT ;  /* 0x0000000402007c0c */ /* 0x000fe2000bf26270 */
[----:B------:R-:W-:-:S04]  /*0180*/  VIADD R2, R9, 0x2 ;  /* 0x0000000209027836 */ /* 0x000fc80000000000 */
[----:B---3--:R-:W2:Y:S01]  /*0190*/  @!P0 LDG.E R15, desc[UR10][R4.64] ;  /* 0x0000000a040f8981 */ /* 0x008ea2000c1e1900 */
[----:B------:R-:W-:Y:S01]  /*01a0*/  ISETP.GE.AND P0, PT, R2, UR4, PT ;  /* 0x0000000402007c0c */ /* 0x000fe2000bf06270 */
[----:B------:R-:W-:Y:S01]  /*01b0*/  VIADD R12, R9, 0x6 ;  /* 0x00000006090c7836 */ /* 0x000fe20000000000 */
[----:B------:R-:W-:-:S05]  /*01c0*/  P2R R2, PR, RZ, 0x2 ;  /* 0x00000002ff027803 */ /* 0x000fca0000000000 */
[----:B------:R-:W3:Y:S01]  /*01d0*/  @!P1 LDG.E R8, desc[UR10][R4.64+0x4] ;  /* 0x0000040a04089981 */ /* 0x000ee2000c1e1900 */
[----:B------:R-:W-:Y:S01]  /*01e0*/  P2R R14, PR, RZ, 0x1 ;  /* 0x00000001ff0e7803 */ /* 0x000fe20000000000 */
[----:B------:R-:W-:Y:S01]  /*01f0*/  VIADD R11, R9, 0x5 ;  /* 0x00000005090b7836 */ /* 0x000fe20000000000 */
[----:B------:R-:W-:-:S03]  /*0200*/  ISETP.GE.AND P4, PT, R12, UR4, PT ;  /* 0x000000040c007c0c */ /* 0x000fc6000bf86270 */
[----:B------:R-:W3:Y:S01]  /*0210*/  @!P0 LDG.E R10, desc[UR10][R4.64+0x8] ;  /* 0x0000080a040a8981 */ /* 0x000ee2000c1e1900 */
[----:B------:R-:W-:Y:S01]  /*0220*/  ISETP.NE.AND P0, PT, R2, RZ, PT ;  /* 0x000000ff0200720c */ /* 0x000fe20003f05270 */
[----:B------:R-:W-:Y:S01]  /*0230*/  VIADD R2, R9, 0x3 ;  /* 0x0000000309027836 */ /* 0x000fe20000000000 */
[----:B------:R-:W-:Y:S01]  /*0240*/  ISETP.GE.AND P3, PT, R11, UR4, PT ;  /* 0x000000040b007c0c */ /* 0x000fe2000bf66270 */
[C---:B------:R-:W-:Y:S01]  /*0250*/  VIADD R16, R9.reuse, 0x8 ;  /* 0x0000000809107836 */ /* 0x040fe20000000000 */
[----:B------:R-:W-:Y:S01]  /*0260*/  P2R R13, PR, RZ, 0x1 ;  /* 0x00000001ff0d7803 */ /* 0x000fe20000000000 */
[C---:B------:R-:W-:Y:S01]  /*0270*/  VIADD R3, R9.reuse, 0x4 ;  /* 0x0000000409037836 */ /* 0x040fe20000000000 */
[----:B------:R-:W-:Y:S01]  /*0280*/  ISETP.GE.AND P1, PT, R2, UR4, PT ;  /* 0x0000000402007c0c */ /* 0x000fe2000bf26270 */
[----:B------:R-:W-:Y:S01]  /*0290*/  VIADD R12, R9, 0x7 ;  /* 0x00000007090c7836 */ /* 0x000fe20000000000 */
[----:B------:R-:W-:Y:S01]  /*02a0*/  ISETP.GE.AND P6, PT, R16, UR4, PT ;  /* 0x0000000410007c0c */ /* 0x000fe2000bfc6270 */
[----:B------:R-:W3:Y:S01]  /*02b0*/  @!P4 LDG.E R38, desc[UR10][R4.64+0x18] ;  /* 0x0000180a0426c981 */ /* 0x000ee2000c1e1900 */
[----:B------:R-:W-:Y:S01]  /*02c0*/  ISETP.GE.AND P2, PT, R3, UR4, PT ;  /* 0x0000000403007c0c */ /* 0x000fe2000bf46270 */
[----:B----4-:R-:W-:Y:S01]  /*02d0*/  IMAD.WIDE.U32 R6, R9, 0x8, R6 ;  /* 0x0000000809067825 */ /* 0x010fe200078e0006 */
[----:B------:R-:W-:-:S02]  /*02e0*/  ISETP.GE.AND P5, PT, R12, UR4, PT ;  /* 0x000000040c007c0c */ /* 0x000fc4000bfa6270 */
[----:B------:R-:W-:Y:S02]  /*02f0*/  CS2R R2, SRZ ;  /* 0x0000000000027805 */ /* 0x000fe4000001ff00 */
[----:B------:R-:W-:Y:S01]  /*0300*/  ISETP.GE.AND P0, PT, R9, UR4, PT ;  /* 0x0000000409007c0c */ /* 0x000fe2000bf06270 */
[----:B------:R-:W4:Y:S04]  /*0310*/  @!P3 LDG.E R36, desc[UR10][R4.64+0x14] ;  /* 0x0000140a0424b981 */ /* 0x000f28000c1e1900 */
[----:B------:R-:W4:Y:S04]  /*0320*/  @!P1 LDG.E R33, desc[UR10][R4.64+0xc] ;  /* 0x00000c0a04219981 */ /* 0x000f28000c1e1900 */
[----:B------:R-:W4:Y:S04]  /*0330*/  @!P6 LDG.E R40, desc[UR10][R4.64+0x20] ;  /* 0x0000200a0428e981 */ /* 0x000f28000c1e1900 */
[----:B------:R-:W4:Y:S04]  /*0340*/  @!P2 LDG.E R11, desc[UR10][R4.64+0x10] ;  /* 0x0000100a040ba981 */ /* 0x000f28000c1e1900 */
[----:B------:R-:W4:Y:S01]  /*0350*/  @!P5 LDG.E R9, desc[UR10][R4.64+0x1c] ;  /* 0x00001c0a0409d981 */ /* 0x000f22000c1e1900 */
[----:B------:R-:W-:Y:S01]  /*0360*/  BAR.SYNC.DEFER_BLOCKING 0x0 ;  /* 0x0000000000007b1d */ /* 0x000fe20000010000 */
[----:B------:R-:W-:-:S05]  /*0370*/  CS2R R16, SRZ ;  /* 0x0000000000107805 */ /* 0x000fca000001ff00 */
[----:B------:R0:W5:Y:S04]  /*0380*/  @!P0 LDG.E R2, desc[UR10][R6.64] ;  /* 0x0000000a06028981 */ /* 0x000168000c1e1900 */
[----:B------:R0:W5:Y:S01]  /*0390*/  @!P0 LDG.E R3, desc[UR10][R6.64+0x4] ;  /* 0x0000040a06038981 */ /* 0x000162000c1e1900 */
[----:B------:R-:W-:-:S03]  /*03a0*/  UMOV UR4, 0x400 ;  /* 0x0000040000047882 */ /* 0x000fc60000000000 */
[----:B------:R0:W5:Y:S01]  /*03b0*/  @!P1 LDG.E R16, desc[UR10][R6.64+0x18] ;  /* 0x0000180a06109981 */ /* 0x000162000c1e1900 */
[----:B------:R-:W-:-:S03]  /*03c0*/  ULEA UR4, UR5, UR4, 0x18 ;  /* 0x0000000405047291 */ /* 0x000fc6000f8ec0ff */
        /* <DEDUP_REMOVED lines=10> */
[----:B------:R0:W5:Y:S01]  /*0470*/  @!P6 LDG.E R27, desc[UR10][R6.64+0x44] ;  /* 0x0000440a061be981 */ /* 0x000162000c1e1900 */
[----:B------:R-:W-:-:S05]  /*0480*/  LEA R37, R0, UR4, 0x2 ;  /* 0x0000000400257c11 */ /* 0x000fca000f8e10ff */
[C---:B------:R-:W-:Y:S01]  /*0490*/  IMAD R39, R0.reuse, 0x80, R37 ;  /* 0x0000008000277824 */ /* 0x040fe200078e0225 */
[----:B------:R-:W-:Y:S01]  /*04a0*/  SHF.R.U32.HI R94, RZ, 0x5, R0 ;  /* 0x00000005ff5e7819 */ /* 0x000fe20000011600 */
[----:B------:R-:W-:Y:S02]  /*04b0*/  IMAD.MOV.U32 R34, RZ, RZ, -0x1 ;  /* 0xffffffffff227424 */ /* 0x000fe400078e00ff */
[C---:B------:R-:W-:Y:S02]  /*04c0*/  IMAD R41, R0.reuse, -0x60, R39 ;  /* 0xffffffa000297824 */ /* 0x040fe400078e0227 */
[----:B------:R-:W-:Y:S02]  /*04d0*/  IMAD.MOV.U32 R30, RZ, RZ, -0x1 ;  /* 0xffffffffff1e7424 */ /* 0x000fe400078e00ff */
[----:B------:R-:W-:Y:S01]  /*04e0*/  IMAD R43, R0, 0x24, R41 ;  /* 0x00000024002b7824 */ /* 0x000fe200078e0229 */
[----:B------:R-:W-:Y:S02]  /*04f0*/  UIADD3 UR8, UPT, UPT, UR6, 0x6, URZ ;  /* 0x0000000606087890 */ /* 0x000fe4000fffe0ff */
[----:B------:R-:W-:Y:S01]  /*0500*/  UIADD3 UR5, UPT, UPT, -UR6, UR7, URZ ;  /* 0x0000000706057290 */ /* 0x000fe2000fffe1ff */
[----:B--2---:R-:W-:-:S02]  /*0510*/  @!P0 LOP3.LUT R28, R15, 0x80000000, RZ, 0x3c, !PT ;  /* 0x800000000f1c8812 */ /* 0x004fc400078e3cff */
[----:B------:R-:W-:Y:S02]  /*0520*/  ISETP.NE.AND P0, PT, R13, RZ, PT ;  /* 0x000000ff0d00720c */ /* 0x000fe40003f05270 */
[----:B------:R-:W-:-:S11]  /*0530*/  CS2R R12, SRZ ;  /* 0x00000000000c7805 */ /* 0x000fd6000001ff00 */
[----:B---3--:R-:W-:Y:S01]  /*0540*/  @!P0 LOP3.LUT R29, R8, 0x80000000, RZ, 0x3c, !PT ;  /* 0x80000000081d8812 */ /* 0x008fe200078e3cff */
[----:B------:R0:W5:Y:S04]  /*0550*/  @!P0 LDG.E R12, desc[UR10][R6.64+0x8] ;  /* 0x0000080a060c8981 */ /* 0x000168000c1e1900 */
[----:B------:R0:W5:Y:S01]  /*0560*/  @!P0 LDG.E R13, desc[UR10][R6.64+0xc] ;  /* 0x00000c0a060d8981 */ /* 0x000162000c1e1900 */
[----:B------:R-:W-:Y:S02]  /*0570*/  ISETP.NE.AND P0, PT, R14, RZ, PT ;  /* 0x000000ff0e00720c */ /* 0x000fe40003f05270 */
[----:B------:R-:W-:-:S11]  /*0580*/  CS2R R14, SRZ ;  /* 0x00000000000e7805 */ /* 0x000fd6000001ff00 */
[----:B------:R0:W5:Y:S04]  /*0590*/  @!P0 LDG.E R14, desc[UR10][R6.64+0x10] ;  /* 0x0000100a060e8981 */ /* 0x000168000c1e1900 */
[----:B------:R0:W5:Y:S01]  /*05a0*/  @!P0 LDG.E R15, desc[UR10][R6.64+0x14] ;  /* 0x0000140a060f8981 */ /* 0x000162000c1e1900 */
[----:B------:R-:W-:Y:S01]  /*05b0*/  @!P4 LOP3.LUT R35, R38, 0x80000000, RZ, 0x3c, !PT ;  /* 0x800000002623c812 */ /* 0x000fe200078e3cff */
[----:B------:R-:W-:Y:S01]  /*05c0*/  IMAD.MOV.U32 R38, RZ, RZ, -0x1 ;  /* 0xffffffffff267424 */ /* 0x000fe200078e00ff */
[----:B----4-:R-:W-:Y:S01]  /*05d0*/  @!P1 LOP3.LUT R31, R33, 0x80000000, RZ, 0x3c, !PT ;  /* 0x80000000211f9812 */ /* 0x010fe200078e3cff */
[----:B------:R-:W-:Y:S01]  /*05e0*/  IMAD.MOV.U32 R33, RZ, RZ, -0x1 ;  /* 0xffffffffff217424 */ /* 0x000fe200078e00ff */
[----:B------:R-:W-:Y:S01]  /*05f0*/  @!P3 LOP3.LUT R34, R36, 0x80000000, RZ, 0x3c, !PT ;  /* 0x800000002422b812 */ /* 0x000fe200078e3cff */
[----:B------:R-:W-:Y:S01]  /*0600*/  IMAD.MOV.U32 R36, RZ, RZ, -0x1 ;  /* 0xffffffffff247424 */ /* 0x000fe200078e00ff */
[----:B------:R-:W-:-:S02]  /*0610*/  @!P6 LOP3.LUT R38, R40, 0x80000000, RZ, 0x3c, !PT ;  /* 0x800000002826e812 */ /* 0x000fc400078e3cff */
[----:B------:R-:W-:Y:S02]  /*0620*/  @!P0 LOP3.LUT R30, R10, 0x80000000, RZ, 0x3c, !PT ;  /* 0x800000000a1e8812 */ /* 0x000fe400078e3cff */
[----:B------:R-:W-:Y:S02]  /*0630*/  @!P2 LOP3.LUT R33, R11, 0x80000000, RZ, 0x3c, !PT ;  /* 0x800000000b21a812 */ /* 0x000fe400078e3cff */
[----:B------:R-:W-:Y:S02]  /*0640*/  @!P5 LOP3.LUT R36, R9, 0x80000000, RZ, 0x3c, !PT ;  /* 0x800000000924d812 */ /* 0x000fe400078e3cff */
[----:B------:R-:W-:Y:S01]  /*0650*/  LEA R40, R94, UR4, 0x2 ;  /* 0x000000045e287c11 */ /* 0x000fe2000f8e10ff */
[----:B0-----:R-:W-:Y:S06]  /*0660*/  BAR.SYNC.DEFER_BLOCKING 0x0 ;  /* 0x0000000000007b1d */ /* 0x001fec0000010000 */
.L_x_1580:
[----:B------:R-:W-:Y:S01]  /*0670*/  UISETP.LT.AND UP0, UPT, UR5, 0x6, UPT ;  /* 0x000000060500788c */ /* 0x000fe2000bf01270 */
[----:B------:R-:W-:Y:S01]  /*0680*/  STS [R37], RZ ;  /* 0x000000ff25007388 */ /* 0x000fe20000000800 */
[----:B------:R-:W-:Y:S01]  /*0690*/  UIADD3 UR6, UPT, UPT, UR8, -0x6, URZ ;  /* 0xfffffffa08067890 */ /* 0x000fe2000fffe0ff */
[----:B------:R-:W-:Y:S01]  /*06a0*/  ISETP.NE.AND P1, PT, R32, 0x1f, PT ;  /* 0x0000001f2000780c */ /* 0x000fe20003f25270 */
[----:B------:R-:W-:Y:S01]  /*06b0*/  USEL UR4, UR5, 0x6, UP0 ;  /* 0x0000000605047887 */ /* 0x000fe20008000000 */
[----:B------:R-:W-:Y:S01]  /*06c0*/  STS [R37+0x400], RZ ;  /* 0x000400ff25007388 */ /* 0x000fe20000000800 */
[C---:B------:R-:W-:Y:S01]  /*06d0*/  ISETP.NE.AND P2, PT, R94.reuse, 0x6, PT ;  /* 0x000000065e00780c */ /* 0x040fe20003f45270 */
[----:B------:R-:W-:Y:S01]  /*06e0*/  UISETP.GE.AND UP0, UPT, UR8, UR9, UPT ;  /* 0x000000090800728c */ /* 0x000fe2000bf06270 */
[----:B0--3--:R-:W-:Y:S01]  /*06f0*/  SHF.R.U32.HI R4, RZ, UR6, R28 ;  /* 0x00000006ff047c19 */ /* 0x009fe2000801161c */
        /* <DEDUP_REMOVED lines=142> */
[----:B------:R-:W2:Y:S02]  /*0fe0*/  LDS R75, [R39+0x34] ;  /* 0x00003400274b7984 */ /* 0x000ea40000000800 */
[----:B---3--:R-:W-:Y:S02]  /*0ff0*/  IADD3 R66, PT, PT, R66, R65, RZ ;  /* 0x0000004142427210 */ /* 0x008fe40007ffe0ff */
[----:B------:R-:W3:Y:S04]  /*1000*/  LDS R76, [R39+0x38] ;  /* 0x00003800274c7984 */ /* 0x000ee80000000800 */
        /* <DEDUP_REMOVED lines=21> */
[----:B------:R-:W-:-:S03]  /*1160*/  IMAD.IADD R77, R77, 0x1, R76 ;  /* 0x000000014d4d7824 */ /* 0x000fc600078e024c */
        /* <DEDUP_REMOVED lines=13> */
[----:B0-----:R-:W-:-:S04]  /*1240*/  IMAD.IADD R84, R84, 0x1, R83 ;  /* 0x0000000154547824 */ /* 0x001fc800078e0253 */
[----:B-1----:R-:W-:-:S04]  /*1250*/  IMAD.IADD R85, R85, 0x1, R84 ;  /* 0x0000000155557824 */ /* 0x002fc800078e0254 */
[----:B--2---:R-:W-:-:S04]  /*1260*/  IMAD.IADD R86, R86, 0x1, R85 ;  /* 0x0000000156567824 */ /* 0x004fc800078e0255 */
[----:B---3--:R-:W-:-:S04]  /*1270*/  IMAD.IADD R87, R87, 0x1, R86 ;  /* 0x0000000157577824 */ /* 0x008fc800078e0256 */
[----:B------:R-:W-:-:S04]  /*1280*/  IMAD.IADD R88, R88, 0x1, R87 ;  /* 0x0000000158587824 */ /* 0x000fc800078e0257 */
        /* <DEDUP_REMOVED lines=9> */
[----:B0-----:R-:W-:-:S05]  /*1320*/  @P0 IADD3 R5, PT, PT, R4, R5, RZ ;  /* 0x0000000504050210 */ /* 0x001fca0007ffe0ff */
        /* <DEDUP_REMOVED lines=43> */
[----:B------:R-:W-:Y:S01]  /*15e0*/  IADD3 R104, PT, PT, R77, R4, RZ ;  /* 0x000000044d687210 */ /* 0x000fe20007ffe0ff */
        /* <DEDUP_REMOVED lines=72> */
[----:B------:R-:W4:Y:S01]  /*1a70*/  LDS.U16 R60, [R60] ;  /* 0x000000003c3c7984 */ /* 0x000f220000000400 */
[----:B0-----:R-:W-:-:S02]  /*1a80*/  IMAD.IADD R42, R42, 0x1, R5 ;  /* 0x000000012a2a7824 */ /* 0x001fc400078e0205 */
[----:B-1----:R-:W-:Y:S02]  /*1a90*/  IMAD.IADD R47, R47, 0x1, R46 ;  /* 0x000000012f2f7824 */ /* 0x002fe400078e022e */
[----:B--2---:R-:W-:Y:S02]  /*1aa0*/  IMAD.IADD R44, R49, 0x1, R48 ;  /* 0x00000001312c7824 */ /* 0x004fe400078e0230 */
[----:B---3--:R-:W-:Y:S02]  /*1ab0*/  IMAD.IADD R51, R51, 0x1, R50 ;  /* 0x0000000133337824 */ /* 0x008fe400078e0232 */
[----:B----4-:R-:W-:Y:S02]  /*1ac0*/  IMAD.IADD R53, R53, 0x1, R52 ;  /* 0x0000000135357824 */ /* 0x010fe400078e0234 */
[----:B------:R-:W-:Y:S02]  /*1ad0*/  IMAD.IADD R54, R55, 0x1, R54 ;  /* 0x0000000137367824 */ /* 0x000fe400078e0236 */
[----:B------:R-:W-:-:S02]  /*1ae0*/  IMAD.IADD R57, R57, 0x1, R56 ;  /* 0x0000000139397824 */ /* 0x000fc400078e0238 */
        /* <DEDUP_REMOVED lines=10> */
[----:B------:R-:W-:Y:S01]  /*1b90*/  LEA R6, R51, UR4, 0x2 ;  /* 0x0000000433067c11 */ /* 0x000fe2000f8e10ff */
[----:B------:R-:W-:Y:S01]  /*1ba0*/  IMAD R11, R42, 0x4, R5 ;  /* 0x000000042a0b7824 */ /* 0x000fe200078e0205 */
[----:B------:R-:W-:Y:S01]  /*1bb0*/  LEA R8, R53, UR4, 0x2 ;  /* 0x0000000435087c11 */ /* 0x000fe2000f8e10ff */
[----:B------:R1:W-:Y:S01]  /*1bc0*/  STS [R4], R29 ;  /* 0x0000001d04007388 */ /* 0x0003e20000000800 */
[----:B------:R-:W-:Y:S01]  /*1bd0*/  LEA R10, R57, UR4, 0x2 ;  /* 0x00000004390a7c11 */ /* 0x000fe2000f8e10ff */
[----:B------:R-:W-:Y:S01]  /*1be0*/  IMAD R44, R44, 0x4, R7 ;  /* 0x000000042c2c7824 */ /* 0x000fe200078e0207 */
[----:B------:R-:W-:Y:S01]  /*1bf0*/  LEA R9, R58, UR4, 0x2 ;  /* 0x000000043a097c11 */ /* 0x000fe2000f8e10ff */
[----:B------:R2:W-:Y:S01]  /*1c00*/  STS [R7], R30 ;  /* 0x0000001e07007388 */ /* 0x0005e20000000800 */
[----:B------:R-:W-:Y:S01]  /*1c10*/  IMAD R42, R47, 0x4, R4 ;  /* 0x000000042f2a7824 */ /* 0x000fe200078e0204 */
[----:B0-----:R-:W-:Y:S01]  /*1c20*/  LEA R5, R54, UR4, 0x2 ;  /* 0x0000000436057c11 */ /* 0x001fe2000f8e10ff */
[----:B------:R-:W-:Y:S01]  /*1c30*/  IMAD R47, R53, 0x4, R8 ;  /* 0x00000004352f7824 */ /* 0x000fe200078e0208 */
[----:B------:R0:W-:Y:S01]  /*1c40*/  STS [R6], R31 ;  /* 0x0000001f06007388 */ /* 0x0001e20000000800 */
[----:B------:R-:W-:Y:S01]  /*1c50*/  LEA R46, R51, R6, 0x2 ;  /* 0x00000006332e7211 */ /* 0x000fe200078e10ff */
[----:B------:R-:W-:-:S02]  /*1c60*/  IMAD R48, R57, 0x4, R10 ;  /* 0x0000000439307824 */ /* 0x000fc400078e020a */
[----:B------:R3:W-:Y:S01]  /*1c70*/  STS [R8], R33 ;  /* 0x0000002108007388 */ /* 0x0007e20000000800 */
[----:B-1----:R-:W-:Y:S01]  /*1c80*/  IMAD R4, R54, 0x4, R5 ;  /* 0x0000000436047824 */ /* 0x002fe200078e0205 */
[----:B--2---:R-:W-:Y:S02]  /*1c90*/  LEA R7, R60, UR4, 0x2 ;  /* 0x000000043c077c11 */ /* 0x004fe4000f8e10ff */
[----:B------:R3:W-:Y:S01]  /*1ca0*/  STS [R5], R34 ;  /* 0x0000002205007388 */ /* 0x0007e20000000800 */
[----:B0-----:R-:W-:-:S03]  /*1cb0*/  IMAD R6, R58, 0x4, R9 ;  /* 0x000000043a067824 */ /* 0x001fc600078e0209 */
[----:B------:R3:W-:Y:S01]  /*1cc0*/  STS [R10], R35 ;  /* 0x000000230a007388 */ /* 0x0007e20000000800 */
[----:B------:R-:W-:-:S03]  /*1cd0*/  IMAD R49, R60, 0x4, R7 ;  /* 0x000000043c317824 */ /* 0x000fc600078e0207 */
[----:B------:R3:W-:Y:S04]  /*1ce0*/  STS [R9], R36 ;  /* 0x0000002409007388 */ /* 0x0007e80000000800 */
[----:B------:R3:W-:Y:S01]  /*1cf0*/  STS [R7], R38 ;  /* 0x0000002607007388 */ /* 0x0007e20000000800 */
[----:B------:R-:W-:Y:S06]  /*1d00*/  BAR.SYNC.DEFER_BLOCKING 0x0 ;  /* 0x0000000000007b1d */ /* 0x000fec0000010000 */
[----:B------:R3:W0:Y:S04]  /*1d10*/  LDS R28, [R41] ;  /* 0x00000000291c7984 */ /* 0x0006280000000800 */
[----:B------:R3:W1:Y:S04]  /*1d20*/  LDS R29, [R41+0x4] ;  /* 0x00000400291d7984 */ /* 0x0006680000000800 */
[----:B------:R3:W2:Y:S04]  /*1d30*/  LDS R30, [R41+0x8] ;  /* 0x00000800291e7984 */ /* 0x0006a80000000800 */
[----:B------:R3:W4:Y:S04]  /*1d40*/  LDS R31, [R41+0xc] ;  /* 0x00000c00291f7984 */ /* 0x0007280000000800 */
[----:B------:R3:W0:Y:S04]  /*1d50*/  LDS R33, [R41+0x10] ;  /* 0x0000100029217984 */ /* 0x0006280000000800 */
[----:B------:R3:W0:Y:S04]  /*1d60*/  LDS R34, [R41+0x14] ;  /* 0x0000140029227984 */ /* 0x0006280000000800 */
[----:B------:R3:W0:Y:S04]  /*1d70*/  LDS R35, [R41+0x18] ;  /* 0x0000180029237984 */ /* 0x0006280000000800 */
[----:B------:R3:W0:Y:S04]  /*1d80*/  LDS R36, [R41+0x1c] ;  /* 0x00001c0029247984 */ /* 0x0006280000000800 */
[----:B------:R3:W0:Y:S01]  /*1d90*/  LDS R38, [R41+0x20] ;  /* 0x0000200029267984 */ /* 0x0006220000000800 */
[----:B------:R-:W-:Y:S06]  /*1da0*/  BAR.SYNC.DEFER_BLOCKING 0x0 ;  /* 0x0000000000007b1d */ /* 0x000fec0000010000 */
[----:B-----5:R3:W-:Y:S04]  /*1db0*/  STS.64 [R11], R2 ;  /* 0x000000020b007388 */ /* 0x0207e80000000a00 */
[----:B------:R3:W-:Y:S04]  /*1dc0*/  STS.64 [R42], R12 ;  /* 0x0000000c2a007388 */ /* 0x0007e80000000a00 */
[----:B------:R3:W-:Y:S04]  /*1dd0*/  STS.64 [R44], R14 ;  /* 0x0000000e2c007388 */ /* 0x0007e80000000a00 */
[----:B------:R3:W-:Y:S04]  /*1de0*/  STS.64 [R46], R16 ;  /* 0x000000102e007388 */ /* 0x0007e80000000a00 */
[----:B------:R3:W-:Y:S04]  /*1df0*/  STS.64 [R47], R18 ;  /* 0x000000122f007388 */ /* 0x0007e80000000a00 */
[----:B------:R3:W-:Y:S04]  /*1e00*/  STS.64 [R4], R20 ;  /* 0x0000001404007388 */ /* 0x0007e80000000a00 */
[----:B------:R3:W-:Y:S04]  /*1e10*/  STS.64 [R48], R22 ;  /* 0x0000001630007388 */ /* 0x0007e80000000a00 */
[----:B------:R3:W-:Y:S04]  /*1e20*/  STS.64 [R6], R24 ;  /* 0x0000001806007388 */ /* 0x0007e80000000a00 */
[----:B------:R3:W-:Y:S01]  /*1e30*/  STS.64 [R49], R26 ;  /* 0x0000001a31007388 */ /* 0x0007e20000000a00 */
[----:B------:R-:W-:Y:S06]  /*1e40*/  BAR.SYNC.DEFER_BLOCKING 0x0 ;  /* 0x0000000000007b1d */ /* 0x000fec0000010000 */
[----:B------:R3:W0:Y:S04]  /*1e50*/  LDS.64 R2, [R43] ;  /* 0x000000002b027984 */ /* 0x0006280000000a00 */
[----:B------:R3:W0:Y:S04]  /*1e60*/  LDS.64 R12, [R43+0x8] ;  /* 0x000008002b0c7984 */ /* 0x0006280000000a00 */
[----:B------:R3:W0:Y:S04]  /*1e70*/  LDS.64 R14, [R43+0x10] ;  /* 0x000010002b0e7984 */ /* 0x0006280000000a00 */
[----:B------:R3:W0:Y:S04]  /*1e80*/  LDS.64 R16, [R43+0x18] ;  /* 0x000018002b107984 */ /* 0x0006280000000a00 */
[----:B------:R3:W0:Y:S04]  /*1e90*/  LDS.64 R18, [R43+0x20] ;  /* 0x000020002b127984 */ /* 0x0006280000000a00 */
[----:B------:R3:W0:Y:S04]  /*1ea0*/  LDS.64 R20, [R43+0x28] ;  /* 0x000028002b147984 */ /* 0x0006280000000a00 */
[----:B------:R3:W0:Y:S04]  /*1eb0*/  LDS.64 R22, [R43+0x30] ;  /* 0x000030002b167984 */ /* 0x0006280000000a00 */
[----:B------:R3:W0:Y:S04]  /*1ec0*/  LDS.64 R24, [R43+0x38] ;  /* 0x000038002b187984 */ /* 0x0006280000000a00 */
[----:B------:R3:W0:Y:S01]  /*1ed0*/  LDS.64 R26, [R43+0x40] ;  /* 0x000040002b1a7984 */ /* 0x0006220000000a00 */
[----:B------:R-:W-:Y:S06]  /*1ee0*/  BAR.SYNC.DEFER_BLOCKING 0x0 ;  /* 0x0000000000007b1d */ /* 0x000fec0000010000 */
[----:B-12-4-:R-:W-:Y:S05]  /*1ef0*/  BRA `(.L_x_1580) ;  /* 0xffffffe400dc7947 */ /* 0x016fea000383ffff */
.L_x_1579:
[----:B------:R-:W0:Y:S01]  /*1f00*/  LDCU.64 UR6, c[0x0][0x3a0] ;  /* 0x00007400ff0677ac */ /* 0x000e220008000a00 */
[----:B------:R-:W-:Y:S01]  /*1f10*/  LEA R5, R42, UR4, 0x2 ;  /* 0x000000042a057c11 */ /* 0x000fe2000f8e10ff */
[----:B------:R-:W-:Y:S01]  /*1f20*/  IMAD R43, R0, -0x44, R43 ;  /* 0xffffffbc002b7824 */ /* 0x000fe200078e022b */
[----:B------:R-:W-:Y:S02]  /*1f30*/  LEA R4, R47, UR4, 0x2 ;  /* 0x000000042f047c11 */ /* 0x000fe4000f8e10ff */
[----:B------:R-:W-:Y:S01]  /*1f40*/  LEA R7, R44, UR4, 0x2 ;  /* 0x000000042c077c11 */ /* 0x000fe2000f8e10ff */
[----:B------:R1:W-:Y:S01]  /*1f50*/  STS [R5], R28 ;  /* 0x0000001c05007388 */ /* 0x0003e20000000800 */
[----:B------:R-:W-:Y:S01]  /*1f60*/  IMAD R42, R42, 0x4, R5 ;  /* 0x000000042a2a7824 */ /* 0x000fe200078e0205 */
[----:B------:R-:W-:Y:S01]  /*1f70*/  LEA R8, R53, UR4, 0x2 ;  /* 0x0000000435087c11 */ /* 0x000fe2000f8e10ff */
[----:B------:R-:W-:Y:S01]  /*1f80*/  IMAD R47, R47, 0x4, R4 ;  /* 0x000000042f2f7824 */ /* 0x000fe200078e0204 */
[----:B------:R2:W-:Y:S01]  /*1f90*/  STS [R4], R29 ;  /* 0x0000001d04007388 */ /* 0x0005e20000000800 */
[----:B------:R-:W-:Y:S01]  /*1fa0*/  LEA R37, R60, UR4, 0x2 ;  /* 0x000000043c257c11 */ /* 0x000fe2000f8e10ff */
[----:B------:R-:W-:-:S02]  /*1fb0*/  IMAD R44, R44, 0x4, R7 ;  /* 0x000000042c2c7824 */ /* 0x000fc400078e0207 */
[----:B------:R-:W-:Y:S01]  /*1fc0*/  STS [R7], R30 ;  /* 0x0000001e07007388 */ /* 0x000fe20000000800 */
[----:B------:R-:W-:Y:S01]  /*1fd0*/  IMAD R53, R53, 0x4, R8 ;  /* 0x0000000435357824 */ /* 0x000fe200078e0208 */
[----:B-1----:R-:W-:Y:S01]  /*1fe0*/  LEA R5, R54, UR4, 0x2 ;  /* 0x0000000436057c11 */ /* 0x002fe2000f8e10ff */
[----:B------:R-:W-:Y:S01]  /*1ff0*/  IMAD R60, R60, 0x4, R37 ;  /* 0x000000043c3c7824 */ /* 0x000fe200078e0225 */
[----:B0-----:R-:W-:Y:S01]  /*2000*/  ISETP.LT.U32.AND P2, PT, R0, UR6, PT ;  /* 0x0000000600007c0c */ /* 0x001fe2000bf41070 */
[----:B------:R-:W-:Y:S01]  /*2010*/  IMAD.U32 R6, RZ, RZ, UR7 ;  /* 0x00000007ff067e24 */ /* 0x000fe2000f8e00ff */
[C---:B--2---:R-:W-:Y:S01]  /*2020*/  LEA R4, R57.reuse, UR4, 0x2 ;  /* 0x0000000439047c11 */ /* 0x044fe2000f8e10ff */
[----:B------:R-:W-:Y:S01]  /*2030*/  IMAD R54, R54, 0x4, R5 ;  /* 0x0000000436367824 */ /* 0x000fe200078e0205 */
[----:B------:R-:W-:Y:S02]  /*2040*/  LEA R29, R58, UR4, 0x2 ;  /* 0x000000043a1d7c11 */ /* 0x000fe4000f8e10ff */
[----:B------:R-:W-:Y:S01]  /*2050*/  ISETP.GT.U32.AND.EX P2, PT, R6, RZ, PT, P2 ;  /* 0x000000ff0600720c */ /* 0x000fe20003f44120 */
[----:B------:R-:W-:Y:S01]  /*2060*/  IMAD R57, R57, 0x4, R4 ;  /* 0x0000000439397824 */ /* 0x000fe200078e0204 */
[----:B------:R-:W-:Y:S01]  /*2070*/  LEA R6, R51, UR4, 0x2 ;  /* 0x0000000433067c11 */ /* 0x000fe2000f8e10ff */
[----:B------:R-:W-:-:S04]  /*2080*/  IMAD R58, R58, 0x4, R29 ;  /* 0x000000043a3a7824 */ /* 0x000fc800078e021d */
[----:B------:R0:W-:Y:S01]  /*2090*/  STS [R6], R31 ;  /* 0x0000001f06007388 */ /* 0x0001e20000000800 */
[----:B------:R-:W-:-:S03]  /*20a0*/  IMAD R51, R51, 0x4, R6 ;  /* 0x0000000433337824 */ /* 0x000fc600078e0206 */
[----:B------:R-:W-:Y:S04]  /*20b0*/  STS [R8], R33 ;  /* 0x0000002108007388 */ /* 0x000fe80000000800 */
[----:B------:R-:W-:Y:S01]  /*20c0*/  STS [R5], R34 ;  /* 0x0000002205007388 */ /* 0x000fe20000000800 */
[----:B0-----:R-:W-:-:S03]  /*20d0*/  IMAD R31, R0, 0x4, R43 ;  /* 0x00000004001f7824 */ /* 0x001fc600078e022b */
[----:B------:R0:W-:Y:S04]  /*20e0*/  STS [R4], R35 ;  /* 0x0000002304007388 */ /* 0x0001e80000000800 */
[----:B------:R-:W-:Y:S04]  /*20f0*/  STS [R29], R36 ;  /* 0x000000241d007388 */ /* 0x000fe80000000800 */
[----:B------:R-:W-:Y:S01]  /*2100*/  STS [R37], R38 ;  /* 0x0000002625007388 */ /* 0x000fe20000000800 */
[----:B0-----:R-:W0:Y:S08]  /*2110*/  LDC.64 R4, c[0x0][0x398] ;  /* 0x0000e600ff047b82 */ /* 0x001e300000000a00 */
[----:B------:R-:W-:Y:S01]  /*2120*/  BAR.SYNC.DEFER_BLOCKING 0x0 ;  /* 0x0000000000007b1d */ /* 0x000fe20000010000 */
[----:B0-----:R-:W-:-:S05]  /*2130*/  IMAD.WIDE.U32 R4, R0, 0x8, R4 ;  /* 0x0000000800047825 */ /* 0x001fca00078e0004 */
[----:B------:R-:W0:Y:S04]  /*2140*/  LDS R6, [R43] ;  /* 0x000000002b067984 */ /* 0x000e280000000800 */
[----:B------:R-:W1:Y:S04]  /*2150*/  LDS R7, [R43+0x400] ;  /* 0x000400002b077984 */ /* 0x000e680000000800 */
[----:B------:R-:W-:Y:S04]  /*2160*/  LDS R8, [R43+0x800] ;  /* 0x000800002b087984 */ /* 0x000fe80000000800 */
[----:B------:R-:W2:Y:S04]  /*2170*/  LDS R9, [R43+0xc00] ;  /* 0x000c00002b097984 */ /* 0x000ea80000000800 */
[----:B------:R-:W-:Y:S04]  /*2180*/  LDS R10, [R43+0x1000] ;  /* 0x001000002b0a7984 */ /* 0x000fe80000000800 */
[----:B------:R-:W-:Y:S04]  /*2190*/  LDS R11, [R43+0x1400] ;  /* 0x001400002b0b7984 */ /* 0x000fe80000000800 */
[----:B------:R-:W-:Y:S04]  /*21a0*/  LDS R28, [R43+0x1800] ;  /* 0x001800002b1c7984 */ /* 0x000fe80000000800 */
[----:B------:R-:W-:Y:S04]  /*21b0*/  LDS R29, [R43+0x1c00] ;  /* 0x001c00002b1d7984 */ /* 0x000fe80000000800 */
[----:B------:R-:W-:Y:S01]  /*21c0*/  LDS R30, [R43+0x2000] ;  /* 0x002000002b1e7984 */ /* 0x000fe20000000800 */
[----:B------:R-:W-:Y:S06]  /*21d0*/  BAR.SYNC.DEFER_BLOCKING 0x0 ;  /* 0x0000000000007b1d */ /* 0x000fec0000010000 */
[----:B-----5:R3:W-:Y:S04]  /*21e0*/  STS.64 [R42], R2 ;  /* 0x000000022a007388 */ /* 0x0207e80000000a00 */
[----:B------:R-:W-:Y:S04]  /*21f0*/  STS.64 [R47], R12 ;  /* 0x0000000c2f007388 */ /* 0x000fe80000000a00 */
[----:B------:R4:W-:Y:S04]  /*2200*/  STS.64 [R44], R14 ;  /* 0x0000000e2c007388 */ /* 0x0009e80000000a00 */
[----:B------:R0:W-:Y:S01]  /*2210*/  STS.64 [R51], R16 ;  /* 0x0000001033007388 */ /* 0x0001e20000000a00 */
[----:B---3--:R-:W3:Y:S03]  /*2220*/  LDC.64 R2, c[0x0][0x388] ;  /* 0x0000e200ff027b82 */ /* 0x008ee60000000a00 */
[----:B------:R1:W-:Y:S04]  /*2230*/  STS.64 [R53], R18 ;  /* 0x0000001235007388 */ /* 0x0003e80000000a00 */
[----:B------:R-:W-:Y:S01]  /*2240*/  STS.64 [R54], R20 ;  /* 0x0000001436007388 */ /* 0x000fe20000000a00 */
[----:B----4-:R-:W-:-:S02]  /*2250*/  VIADD R14, R0, 0x100 ;  /* 0x00000100000e7836 */ /* 0x010fc40000000000 */
[----:B------:R-:W-:Y:S01]  /*2260*/  VIADD R15, R0, 0x300 ;  /* 0x00000300000f7836 */ /* 0x000fe20000000000 */
[----:B------:R-:W-:Y:S01]  /*2270*/  STS.64 [R57], R22 ;  /* 0x0000001639007388 */ /* 0x000fe20000000a00 */
[----:B0-----:R-:W-:Y:S01]  /*2280*/  IMAD.U32 R17, RZ, RZ, UR7 ;  /* 0x00000007ff117e24 */ /* 0x001fe2000f8e00ff */
[----:B------:R-:W-:Y:S01]  /*2290*/  ISETP.LT.U32.AND P1, PT, R14, UR6, PT ;  /* 0x000000060e007c0c */ /* 0x000fe2000bf21070 */
[C---:B------:R-:W-:Y:S01]  /*22a0*/  VIADD R14, R0.reuse, 0x200 ;  /* 0x00000200000e7836 */ /* 0x040fe20000000000 */
[----:B------:R0:W-:Y:S01]  /*22b0*/  STS.64 [R58], R24 ;  /* 0x000000183a007388 */ /* 0x0001e20000000a00 */
[C---:B------:R-:W-:Y:S01]  /*22c0*/  LOP3.LUT R16, R0.reuse, 0x400, RZ, 0xfc, !PT ;  /* 0x0000040000107812 */ /* 0x040fe200078efcff */
[C---:B-1----:R-:W-:Y:S01]  /*22d0*/  VIADD R19, R0.reuse, 0x500 ;  /* 0x0000050000137836 */ /* 0x042fe20000000000 */
[----:B------:R-:W-:Y:S01]  /*22e0*/  ISETP.GT.U32.AND.EX P1, PT, R17, RZ, PT, P1 ;  /* 0x000000ff1100720c */ /* 0x000fe20003f24110 */
[----:B------:R1:W-:Y:S01]  /*22f0*/  STS.64 [R60], R26 ;  /* 0x0000001a3c007388 */ /* 0x0003e20000000a00 */
[----:B------:R-:W-:Y:S01]  /*2300*/  VIADD R18, R0, 0x600 ;  /* 0x0000060000127836 */ /* 0x000fe20000000000 */
[----:B------:R-:W-:Y:S01]  /*2310*/  ISETP.LT.U32.AND P0, PT, R14, UR6, PT ;  /* 0x000000060e007c0c */ /* 0x000fe2000bf01070 */
[----:B------:R-:W-:Y:S01]  /*2320*/  BAR.SYNC.DEFER_BLOCKING 0x0 ;  /* 0x0000000000007b1d */ /* 0x000fe20000010000 */
[----:B------:R-:W-:Y:S01]  /*2330*/  ISETP.LT.U32.AND P4, PT, R15, UR6, PT ;  /* 0x000000060f007c0c */ /* 0x000fe2000bf81070 */
[----:B---3--:R-:W-:Y:S01]  /*2340*/  IMAD.WIDE.U32 R2, R0, 0x4, R2 ;  /* 0x0000000400027825 */ /* 0x008fe200078e0002 */
[----:B------:R-:W-:-:S02]  /*2350*/  ISETP.LT.U32.AND P6, PT, R16, UR6, PT ;  /* 0x0000000610007c0c */ /* 0x000fc4000bfc1070 */
[----:B0-----:R-:W-:Y:S01]  /*2360*/  @P2 LOP3.LUT R25, R6, 0x80000000, RZ, 0x3c, !PT ;  /* 0x8000000006192812 */ /* 0x001fe200078e3cff */
[----:B------:R-:W-:Y:S01]  /*2370*/  VIADD R6, R0, 0x700 ;  /* 0x0000070000067836 */ /* 0x000fe20000000000 */
[----:B------:R-:W-:Y:S01]  /*2380*/  ISETP.LT.U32.AND P5, PT, R19, UR6, PT ;  /* 0x0000000613007c0c */ /* 0x000fe2000bfa1070 */
[----:B------:R-:W-:Y:S01]  /*2390*/  IMAD.U32 R24, RZ, RZ, UR7 ;  /* 0x00000007ff187e24 */ /* 0x000fe2000f8e00ff */
[----:B------:R-:W-:Y:S01]  /*23a0*/  ISETP.LT.U32.AND P3, PT, R18, UR6, PT ;  /* 0x0000000612007c0c */ /* 0x000fe2000bf61070 */
[----:B-1----:R-:W-:Y:S01]  /*23b0*/  IMAD.U32 R26, RZ, RZ, UR7 ;  /* 0x00000007ff1a7e24 */ /* 0x002fe2000f8e00ff */
[----:B------:R-:W-:Y:S02]  /*23c0*/  @P1 LOP3.LUT R27, R7, 0x80000000, RZ, 0x3c, !PT ;  /* 0x80000000071b1812 */ /* 0x000fe400078e3cff */
[----:B------:R-:W-:Y:S02]  /*23d0*/  LOP3.LUT R0, R0, 0x800, RZ, 0xfc, !PT ;  /* 0x0000080000007812 */ /* 0x000fe400078efcff */
[----:B------:R-:W-:-:S02]  /*23e0*/  ISETP.GT.U32.AND.EX P0, PT, R24, RZ, PT, P0 ;  /* 0x000000ff1800720c */ /* 0x000fc40003f04100 */
[----:B------:R-:W-:Y:S02]  /*23f0*/  ISETP.GT.U32.AND.EX P4, PT, R26, RZ, PT, P4 ;  /* 0x000000ff1a00720c */ /* 0x000fe40003f84140 */
[----:B------:R-:W-:Y:S01]  /*2400*/  ISETP.GT.U32.AND.EX P6, PT, R24, RZ, PT, P6 ;  /* 0x000000ff1800720c */ /* 0x000fe20003fc4160 */
[----:B------:R-:W0:Y:S04]  /*2410*/  @P2 LDS.64 R32, [R31] ;  /* 0x000000001f202984 */ /* 0x000e280000000a00 */
[----:B------:R-:W1:Y:S06]  /*2420*/  LDS.64 R12, [R31+0x800] ;  /* 0x000800001f0c7984 */ /* 0x000e6c0000000a00 */
[----:B--2---:R-:W-:Y:S01]  /*2430*/  @P4 LOP3.LUT R9, R9, 0x80000000, RZ, 0x3c, !PT ;  /* 0x8000000009094812 */ /* 0x004fe200078e3cff */
[----:B------:R-:W2:Y:S04]  /*2440*/  LDS.64 R14, [R31+0x1000] ;  /* 0x001000001f0e7984 */ /* 0x000ea80000000a00 */
[----:B------:R-:W3:Y:S04]  /*2450*/  LDS.64 R16, [R31+0x1800] ;  /* 0x001800001f107984 */ /* 0x000ee80000000a00 */
[----:B------:R-:W4:Y:S04]  /*2460*/  LDS.64 R18, [R31+0x2000] ;  /* 0x002000001f127984 */ /* 0x000f280000000a00 */
[----:B------:R-:W4:Y:S04]  /*2470*/  LDS.64 R20, [R31+0x2800] ;  /* 0x002800001f147984 */ /* 0x000f280000000a00 */
[----:B------:R0:W-:Y:S04]  /*2480*/  @P2 STG.E desc[UR10][R2.64], R25 ;  /* 0x0000001902002986 */ /* 0x0001e8000c10190a */
[----:B------:R-:W4:Y:S01]  /*2490*/  LDS.64 R22, [R31+0x3000] ;  /* 0x003000001f167984 */ /* 0x000f220000000a00 */
[----:B0-----:R-:W-:-:S03]  /*24a0*/  IMAD.U32 R25, RZ, RZ, UR7 ;  /* 0x00000007ff197e24 */ /* 0x001fc6000f8e00ff */
[----:B------:R-:W-:Y:S02]  /*24b0*/  @P2 STG.E desc[UR10][R4.64], R32 ;  /* 0x0000002004002986 */ /* 0x000fe4000c10190a */
[----:B------:R-:W-:Y:S02]  /*24c0*/  ISETP.GT.U32.AND.EX P5, PT, R25, RZ, PT, P5 ;  /* 0x000000ff1900720c */ /* 0x000fe40003fa4150 */
[----:B------:R-:W-:Y:S01]  /*24d0*/  @P0 LOP3.LUT R25, R8, 0x80000000, RZ, 0x3c, !PT ;  /* 0x8000000008190812 */ /* 0x000fe200078e3cff */
[----:B------:R-:W-:Y:S01]  /*24e0*/  @P2 STG.E desc[UR10][R4.64+0x4], R33 ;  /* 0x0000042104002986 */ /* 0x000fe2000c10190a */
[----:B------:R-:W-:-:S03]  /*24f0*/  ISETP.LT.U32.AND P2, PT, R6, UR6, PT ;  /* 0x0000000606007c0c */ /* 0x000fc6000bf41070 */
[----:B------:R-:W0:Y:S01]  /*2500*/  LDS.64 R6, [R31+0x3800] ;  /* 0x003800001f067984 */ /* 0x000e220000000a00 */
[----:B------:R-:W-:-:S03]  /*2510*/  ISETP.GT.U32.AND.EX P2, PT, R24, RZ, PT, P2 ;  /* 0x000000ff1800720c */ /* 0x000fc60003f44120 */
[----:B------:R-:W-:Y:S02]  /*2520*/  @P1 STG.E desc[UR10][R2.64+0x400], R27 ;  /* 0x0004001b02001986 */ /* 0x000fe4000c10190a */
[----:B------:R-:W-:Y:S02]  /*2530*/  @P5 LOP3.LUT R11, R11, 0x80000000, RZ, 0x3c, !PT ;  /* 0x800000000b0b5812 */ /* 0x000fe400078e3cff */
[----:B-1----:R-:W-:Y:S04]  /*2540*/  @P1 STG.E desc[UR10][R4.64+0x800], R12 ;  /* 0x0008000c04001986 */ /* 0x002fe8000c10190a */
[----:B------:R1:W-:Y:S01]  /*2550*/  @P1 STG.E desc[UR10][R4.64+0x804], R13 ;  /* 0x0008040d04001986 */ /* 0x0003e2000c10190a */
[----:B------:R-:W-:Y:S01]  /*2560*/  ISETP.LT.U32.AND P1, PT, R0, UR6, PT ;  /* 0x0000000600007c0c */ /* 0x000fe2000bf21070 */
[----:B------:R-:W-:Y:S01]  /*2570*/  IMAD.U32 R0, RZ, RZ, UR7 ;  /* 0x00000007ff007e24 */ /* 0x000fe2000f8e00ff */
[----:B------:R-:W-:Y:S01]  /*2580*/  @P2 LOP3.LUT R29, R29, 0x80000000, RZ, 0x3c, !PT ;  /* 0x800000001d1d2812 */ /* 0x000fe200078e3cff */
[----:B------:R3:W-:Y:S01]  /*2590*/  @P0 STG.E desc[UR10][R2.64+0x800], R25 ;  /* 0x0008001902000986 */ /* 0x0007e2000c10190a */
[----:B------:R-:W-:-:S02]  /*25a0*/  ISETP.GT.U32.AND.EX P1, PT, R26, RZ, PT, P1 ;  /* 0x000000ff1a00720c */ /* 0x000fc40003f24110 */
[----:B------:R-:W-:Y:S01]  /*25b0*/  ISETP.GT.U32.AND.EX P3, PT, R0, RZ, PT, P3 ;  /* 0x000000ff0000720c */ /* 0x000fe20003f64130 */
[----:B--2---:R2:W-:Y:S01]  /*25c0*/  @P0 STG.E desc[UR10][R4.64+0x1000], R14 ;  /* 0x0010000e04000986 */ /* 0x0045e2000c10190a */
[----:B-1----:R-:W-:-:S03]  /*25d0*/  @P6 LOP3.LUT R13, R10, 0x80000000, RZ, 0x3c, !PT ;  /* 0x800000000a0d6812 */ /* 0x002fc600078e3cff */
[----:B------:R2:W-:Y:S04]  /*25e0*/  @P0 STG.E desc[UR10][R4.64+0x1004], R15 ;  /* 0x0010040f04000986 */ /* 0x0005e8000c10190a */
[----:B------:R2:W-:Y:S04]  /*25f0*/  @P4 STG.E desc[UR10][R2.64+0xc00], R9 ;  /* 0x000c000902004986 */ /* 0x0005e8000c10190a */
[----:B---3--:R-:W-:Y:S01]  /*2600*/  @P3 LOP3.LUT R25, R28, 0x80000000, RZ, 0x3c, !PT ;  /* 0x800000001c193812 */ /* 0x008fe200078e3cff */
[----:B------:R2:W-:Y:S04]  /*2610*/  @P4 STG.E desc[UR10][R4.64+0x1800], R16 ;  /* 0x0018001004004986 */ /* 0x0005e8000c10190a */
[----:B------:R2:W-:Y:S04]  /*2620*/  @P4 STG.E desc[UR10][R4.64+0x1804], R17 ;  /* 0x0018041104004986 */ /* 0x0005e8000c10190a */
[----:B------:R2:W-:Y:S04]  /*2630*/  @P6 STG.E desc[UR10][R2.64+0x1000], R13 ;  /* 0x0010000d02006986 */ /* 0x0005e8000c10190a */
[----:B----4-:R2:W-:Y:S04]  /*2640*/  @P6 STG.E desc[UR10][R4.64+0x2000], R18 ;  /* 0x0020001204006986 */ /* 0x0105e8000c10190a */
[----:B------:R2:W-:Y:S04]  /*2650*/  @P6 STG.E desc[UR10][R4.64+0x2004], R19 ;  /* 0x0020041304006986 */ /* 0x0005e8000c10190a */
[----:B------:R2:W-:Y:S04]  /*2660*/  @P5 STG.E desc[UR10][R2.64+0x1400], R11 ;  /* 0x0014000b02005986 */ /* 0x0005e8000c10190a */
[----:B------:R2:W-:Y:S04]  /*2670*/  @P5 STG.E desc[UR10][R4.64+0x2800], R20 ;  /* 0x0028001404005986 */ /* 0x0005e8000c10190a */
[----:B------:R2:W-:Y:S04]  /*2680*/  @P5 STG.E desc[UR10][R4.64+0x2804], R21 ;  /* 0x0028041504005986 */ /* 0x0005e8000c10190a */
[----:B------:R2:W-:Y:S04]  /*2690*/  @P3 STG.E desc[UR10][R2.64+0x1800], R25 ;  /* 0x0018001902003986 */ /* 0x0005e8000c10190a */
[----:B------:R2:W-:Y:S04]  /*26a0*/  @P3 STG.E desc[UR10][R4.64+0x3000], R22 ;  /* 0x0030001604003986 */ /* 0x0005e8000c10190a */
[----:B------:R2:W-:Y:S04]  /*26b0*/  @P3 STG.E desc[UR10][R4.64+0x3004], R23 ;  /* 0x0030041704003986 */ /* 0x0005e8000c10190a */
[----:B------:R2:W-:Y:S04]  /*26c0*/  @P2 STG.E desc[UR10][R2.64+0x1c00], R29 ;  /* 0x001c001d02002986 */ /* 0x0005e8000c10190a */
[----:B0-----:R2:W-:Y:S04]  /*26d0*/  @P2 STG.E desc[UR10][R4.64+0x3800], R6 ;  /* 0x0038000604002986 */ /* 0x0015e8000c10190a */
[----:B------:R2:W-:Y:S01]  /*26e0*/  @P2 STG.E desc[UR10][R4.64+0x3804], R7 ;  /* 0x0038040704002986 */ /* 0x0005e2000c10190a */
[----:B------:R-:W-:Y:S05]  /*26f0*/  @!P1 EXIT ;  /* 0x000000000000994d */ /* 0x000fea0003800000 */
[----:B--2---:R-:W0:Y:S01]  /*2700*/  LDS.64 R6, [R31+0x4000] ;  /* 0x004000001f067984 */ /* 0x004e220000000a00 */
[----:B------:R-:W-:-:S05]  /*2710*/  LOP3.LUT R9, R30, 0x80000000, RZ, 0x3c, !PT ;  /* 0x800000001e097812 */ /* 0x000fca00078e3cff */
[----:B------:R-:W-:Y:S04]  /*2720*/  STG.E desc[UR10][R2.64+0x2000], R9 ;  /* 0x0020000902007986 */ /* 0x000fe8000c10190a */
[----:B0-----:R-:W-:Y:S04]  /*2730*/  STG.E desc[UR10][R4.64+0x4000], R6 ;  /* 0x0040000604007986 */ /* 0x001fe8000c10190a */
[----:B------:R-:W-:Y:S01]  /*2740*/  STG.E desc[UR10][R4.64+0x4004], R7 ;  /* 0x0040040704007986 */ /* 0x000fe2000c10190a */
[----:B------:R-:W-:Y:S05]  /*2750*/  EXIT ;  /* 0x000000000000794d */ /* 0x000fea0003800000 */
.L_x_1581:
        /* <DEDUP_REMOVED lines=10> */
.L_x_1610:


//--------------------- .text._ZN3cub18CUB_300001_SM_10006detail4scan23DeviceCompactInitKernelINS0_24ReduceByKeyScanTileStateIfyLb1EEEPiEEvT_iT0_ --------------------------
	.section	.text._ZN3cub18CUB_300001_SM_10006detail4scan23DeviceCompactInitKernelINS0_24ReduceByKeyScanTileStateIfyLb1EEEPiEEvT_iT0_,"ax",@progbits
	.align	128
        .global         _ZN3cub18CUB_300001_SM_10006detail4scan23DeviceCompactInitKernelINS0_24ReduceByKeyScanTileStateIfyLb1EEEPiEEvT_iT0_
        .type           _ZN3cub18CUB_300001_SM_10006detail4scan23DeviceCompactInitKernelINS0_24ReduceByKeyScanTileStateIfyLb1EEEPiEEvT_iT0_,@function
        .size           _ZN3cub18CUB_300001_SM_10006detail4scan23DeviceCompactInitKernelINS0_24ReduceByKeyScanTileStateIfyLb1EEEPiEEvT_iT0_,(.L_x_1611 - _ZN3cub18CUB_300001_SM_10006detail4scan23DeviceCompactInitKernelINS0_24ReduceByKeyScanTileStateIfyLb1EEEPiEEvT_iT0_)
        .other          _ZN3cub18CUB_300001_SM_10006detail4scan23DeviceCompactInitKernelINS0_24ReduceByKeyScanTileStateIfyLb1EEEPiEEvT_iT0_,@"STO_CUDA_ENTRY STV_DEFAULT"
_ZN3cub18CUB_300001_SM_10006detail4scan23DeviceCompactInitKernelINS0_24ReduceByKeyScanTileStateIfyLb1EEEPiEEvT_iT0_:
.text._ZN3cub18CUB_300001_SM_10006detail4scan23DeviceCompactInitKernelINS0_24ReduceByKeyScanTileStateIfyLb1EEEPiEEvT_iT0_:
[----:B------:R-:W-:Y:S01]  /*0000*/  LDC R1, c[0x0][0x37c] ;  /* 0x0000df00ff017b82 */ /* 0x000fe20000000800 */
[----:B------:R-:W0:Y:S07]  /*0010*/  S2R R0, SR_TID.X ;  /* 0x0000000000007919 */ /* 0x000e2e0000002100 */
[----:B------:R-:W1:Y:S01]  /*0020*/  S2UR UR6, SR_CTAID.X ;  /* 0x00000000000679c3 */ /* 0x000e620000002500 */
[----:B------:R-:W2:Y:S01]  /*0030*/  LDCU UR4, c[0x0][0x388] ;  /* 0x00007100ff0477ac */ /* 0x000ea20008000800 */
[----:B------:R-:W-:-:S06]  /*0040*/  CS2R R10, SRZ ;  /* 0x00000000000a7805 */ /* 0x000fcc000001ff00 */
[----:B------:R-:W1:Y:S01]  /*0050*/  LDC R7, c[0x0][0x360] ;  /* 0x0000d800ff077b82 */ /* 0x000e620000000800 */
[C---:B0-----:R-:W-:Y:S01]  /*0060*/  ISETP.GT.U32.AND P0, PT, R0.reuse, 0x1f, PT ;  /* 0x0000001f0000780c */ /* 0x041fe20003f04070 */
[----:B-1----:R-:W-:Y:S01]  /*0070*/  IMAD R7, R7, UR6, R0 ;  /* 0x0000000607077c24 */ /* 0x002fe2000f8e0200 */
[----:B------:R-:W-:Y:S02]  /*0080*/  LOP3.LUT P2, RZ, R0, UR6, RZ, 0xfc, !PT ;  /* 0x0000000600ff7c12 */ /* 0x000fe4000f84fcff */
[----:B------:R-:W-:Y:S02]  /*0090*/  ISETP.NE.OR P0, PT, RZ, UR6, P0 ;  /* 0x00000006ff007c0c */ /* 0x000fe40008705670 */
[----:B--2---:R-:W-:Y:S01]  /*00a0*/  ISETP.GE.AND P1, PT, R7, UR4, PT ;  /* 0x0000000407007c0c */ /* 0x004fe2000bf26270 */
[----:B------:R-:W0:Y:S10]  /*00b0*/  LDCU.64 UR4, c[0x0][0x358] ;  /* 0x00006b00ff0477ac */ /* 0x000e340008000a00 */
[----:B------:R-:W1:Y:S02]  /*00c0*/  @!P0 LDC.64 R4, c[0x0][0x380] ;  /* 0x0000e000ff048b82 */ /* 0x000e640000000a00 */
[----:B------:R-:W-:-:S02]  /*00d0*/  @!P1 IMAD.MOV.U32 R8, RZ, RZ, 0x0 ;  /* 0x00000000ff089424 */ /* 0x000fc400078e00ff */
[----:B------:R-:W-:-:S04]  /*00e0*/  @!P1 IMAD.MOV.U32 R9, RZ, RZ, 0x63 ;  /* 0x00000063ff099424 */ /* 0x000fc800078e00ff */
[----:B------:R-:W2:Y:S01]  /*00f0*/  @!P1 LDC.64 R2, c[0x0][0x380] ;  /* 0x0000e000ff029b82 */ /* 0x000ea20000000a00 */
[----:B-1----:R-:W-:-:S04]  /*0100*/  @!P0 IMAD.WIDE.U32 R4, R0, 0x10, R4 ;  /* 0x0000001000048825 */ /* 0x002fc800078e0004 */
[----:B--2---:R-:W-:-:S05]  /*0110*/  @!P1 IMAD.WIDE R2, R7, 0x10, R2 ;  /* 0x0000001007029825 */ /* 0x004fca00078e0202 */
[----:B0-----:R0:W-:Y:S04]  /*0120*/  @!P1 STG.E.128 desc[UR4][R2.64+0x200], R8 ;  /* 0x0002000802009986 */ /* 0x0011e8000c101d04 */
[----:B------:R0:W-:Y:S01]  /*0130*/  @!P0 STG.E.128 desc[UR4][R4.64], RZ ;  /* 0x000000ff04008986 */ /* 0x0001e2000c101d04 */
[----:B------:R-:W-:Y:S05]  /*0140*/  @P2 EXIT ;  /* 0x000000000000294d */ /* 0x000fea0003800000 */
[----:B0-----:R-:W0:Y:S02]  /*0150*/  LDC.64 R2, c[0x0][0x390] ;  /* 0x0000e400ff027b82 */ /* 0x001e240000000a00 */
[----:B0-----:R-:W-:Y:S01]  /*0160*/  STG.E desc[UR4][R2.64], RZ ;  /* 0x000000ff02007986 */ /* 0x001fe2000c101904 */
[----:B------:R-:W-:Y:S05]  /*0170*/  EXIT ;  /* 0x000000000000794d */ /* 0x000fea0003800000 */
.L_x_1582:
        /* <DEDUP_REMOVED lines=16> */
.L_x_1611:


//--------------------- .text._ZN3cub18CUB_300001_SM_10006detail8for_each13static_kernelINS2_12policy_hub_t12policy_500_tElN6thrust24THRUST_300001_SM_1000_NS8cuda_cub10__tabulate7functorINS7_6detail15normal_iteratorINS7_10device_ptrIiEEEENS7_6system6detail7generic6detail22compute_sequence_valueIivEElEEEEvT0_T1_ --------------------------
	.section	.text._ZN3cub18CUB_300001_SM_10006detail8for_each13static_kernelINS2_12policy_hub_t12policy_500_tElN6thrust24THRUST_300001_SM_1000_NS8cuda_cub10__tabulate7functorINS7_6detail15normal_iteratorINS7_10device_ptrIiEEEENS7_6system6detail7generic6detail22compute_sequence_valueIivEElEEEEvT0_T1_,"ax",@progbits
	.align	128
        .global         _ZN3cub18CUB_300001_SM_10006detail8for_each13static_kernelINS2_12policy_hub_t12policy_500_tElN6thrust24THRUST_300001_SM_1000_NS8cuda_cub10__tabulate7functorINS7_6detail15normal_iteratorINS7_10device_ptrIiEEEENS7_6system6detail7generic6detail22compute_sequence_valueIivEElEEEEvT0_T1_
        .type           _ZN3cub18CUB_300001_SM_10006detail8for_each13static_kernelINS2_12policy_hub_t12policy_500_tElN6thrust24THRUST_300001_SM_1000_NS8cuda_cub10__tabulate7functorINS7_6detail15normal_iteratorINS7_10device_ptrIiEEEENS7_6system6detail7generic6detail22compute_sequence_valueIivEElEEEEvT0_T1_,@function
        .size           _ZN3cub18CUB_300001_SM_10006detail8for_each13static_kernelINS2_12policy_hub_t12policy_500_tElN6thrust24THRUST_300001_SM_1000_NS8cuda_cub10__tabulate7functorINS7_6detail15normal_iteratorINS7_10device_ptrIiEEEENS7_6system6detail7generic6detail22compute_sequence_valueIivEElEEEEvT0_T1_,(.L_x_1612 - _ZN3cub18CUB_300001_SM_10006detail8for_each13static_kernelINS2_12policy_hub_t12policy_500_tElN6thrust24THRUST_300001_SM_1000_NS8cuda_cub10__tabulate7functorINS7_6detail15normal_iteratorINS7_10device_ptrIiEEEENS7_6system6detail7generic6detail22compute_sequence_valueIivEElEEEEvT0_T1_)
        .other          _ZN3cub18CUB_300001_SM_10006detail8for_each13static_kernelINS2_12policy_hub_t12policy_500_tElN6thrust24THRUST_300001_SM_1000_NS8cuda_cub10__tabulate7functorINS7_6detail15normal_iteratorINS7_10device_ptrIiEEEENS7_6system6detail7generic6detail22compute_sequence_valueIivEElEEEEvT0_T1_,@"STO_CUDA_ENTRY STV_DEFAULT"
_ZN3cub18CUB_300001_SM_10006detail8for_each13static_kernelINS2_12policy_hub_t12policy_500_tElN6thrust24THRUST_300001_SM_1000_NS8cuda_cub10__tabulate7functorINS7_6detail15normal_iteratorINS7_10device_ptrIiEEEENS7_6system6detail7generic6detail22compute_sequence_valueIivEElEEEEvT0_T1_:
.text._ZN3cub18CUB_300001_SM_10006detail8for_each13static_kernelINS2_12policy_hub_t12policy_500_tElN6thrust24THRUST_300001_SM_1000_NS8cuda_cub10__tabulate7functorINS7_6detail15normal_iteratorINS7_10device_ptrIiEEEENS7_6system6detail7generic6detail22compute_sequence_valueIivEElEEEEvT0_T1_:
[----:B------:R-:W-:Y:S08]  /*0000*/  LDC R1, c[0x0][0x37c] ;  /* 0x0000df00ff017b82 */ /* 0x000ff00000000800 */
[----:B------:R-:W0:Y:S01]  /*0010*/  S2UR UR4, SR_CTAID.X ;  /* 0x00000000000479c3 */ /* 0x000e220000002500 */
[----:B------:R-:W1:Y:S01]  /*0020*/  LDCU.64 UR6, c[0x0][0x380] ;  /* 0x00007000ff0677ac */ /* 0x000e620008000a00 */
[----:B------:R-:W2:Y:S01]  /*0030*/  LDCU.64 UR8, c[0x0][0x358] ;  /* 0x00006b00ff0877ac */ /* 0x000ea20008000a00 */
[----:B0-----:R-:W-:-:S04]  /*0040*/  UIMAD.WIDE.U32 UR4, UR4, 0x200, URZ ;  /* 0x00000200040478a5 */ /* 0x001fc8000f8e00ff */
[----:B-1----:R-:W-:-:S04]  /*0050*/  UIADD3 UR6, UP0, UPT, -UR4, UR6, URZ ;  /* 0x0000000604067290 */ /* 0x002fc8000ff1e1ff */
[----:B------:R-:W-:Y:S02]  /*0060*/  UIADD3.X UR7, UPT, UPT, ~UR5, UR7, URZ, UP0, !UPT ;  /* 0x0000000705077290 */ /* 0x000fe400087fe5ff */
[----:B------:R-:W-:-:S04]  /*0070*/  UISETP.GE.U32.AND UP0, UPT, UR6, 0x200, UPT ;  /* 0x000002000600788c */ /* 0x000fc8000bf06070 */
[----:B------:R-:W-:-:S09]  /*0080*/  UISETP.GE.AND.EX UP0, UPT, UR7, URZ, UPT, UP0 ;  /* 0x000000ff0700728c */ /* 0x000fd2000bf06300 */
[----:B--2---:R-:W-:Y:S05]  /*0090*/  BRA.U !UP0, `(.L_x_1583) ;  /* 0x0000000108347547 */ /* 0x004fea000b800000 */
[----:B------:R-:W0:Y:S01]  /*00a0*/  S2R R0, SR_TID.X ;  /* 0x0000000000007919 */ /* 0x000e220000002100 */
[----:B------:R-:W1:Y:S01]  /*00b0*/  LDC.64 R6, c[0x0][0x390] ;  /* 0x0000e400ff067b82 */ /* 0x000e620000000a00 */
[----:B------:R-:W2:Y:S01]  /*00c0*/  LDCU.64 UR10, c[0x0][0x388] ;  /* 0x00007100ff0a77ac */ /* 0x000ea20008000a00 */
[----:B0-----:R-:W-:-:S05]  /*00d0*/  IADD3 R5, P0, PT, R0, UR4, RZ ;  /* 0x0000000400057c10 */ /* 0x001fca000ff1e0ff */
[----:B------:R-:W-:Y:S01]  /*00e0*/  IMAD.X R4, RZ, RZ, UR5, P0 ;  /* 0x00000005ff047e24 */ /* 0x000fe200080e06ff */
[C---:B--2---:R-:W-:Y:S01]  /*00f0*/  LEA R2, P0, R5.reuse, UR10, 0x2 ;  /* 0x0000000a05027c11 */ /* 0x044fe2000f8010ff */
[----:B------:R-:W-:-:S03]  /*0100*/  VIADD R0, R5, 0x100 ;  /* 0x0000010005007836 */ /* 0x000fc60000000000 */
[C---:B------:R-:W-:Y:S01]  /*0110*/  LEA.HI.X R3, R5.reuse, UR11, R4, 0x2, P0 ;  /* 0x0000000b05037c11 */ /* 0x040fe200080f1404 */
[-CC-:B-1----:R-:W-:Y:S02]  /*0120*/  IMAD R5, R5, R7.reuse, R6.reuse ;  /* 0x0000000705057224 */ /* 0x182fe400078e0206 */
[----:B------:R-:W-:-:S03]  /*0130*/  IMAD R7, R0, R7, R6 ;  /* 0x0000000700077224 */ /* 0x000fc600078e0206 */
[----:B------:R-:W-:Y:S04]  /*0140*/  STG.E desc[UR8][R2.64], R5 ;  /* 0x0000000502007986 */ /* 0x000fe8000c101908 */
[----:B------:R-:W-:Y:S01]  /*0150*/  STG.E desc[UR8][R2.64+0x400], R7 ;  /* 0x0004000702007986 */ /* 0x000fe2000c101908 */
[----:B------:R-:W-:Y:S05]  /*0160*/  EXIT ;  /* 0x000000000000794d */ /* 0x000fea0003800000 */
.L_x_1583:
[----:B------:R-:W0:Y:S01]  /*0170*/  S2R R2, SR_TID.X ;  /* 0x0000000000027919 */ /* 0x000e220000002100 */
[----:B------:R-:W-:Y:S01]  /*0180*/  USHF.R.S32.HI UR7, URZ, 0x1f, UR6 ;  /* 0x0000001fff077899 */ /* 0x000fe20008011406 */
[----:B------:R-:W-:Y:S05]  /*0190*/  BSSY.RECONVERGENT B0, `(.L_x_1584) ;  /* 0x0000011000007945 */ /* 0x000fea0003800200 */
[----:B------:R-:W-:Y:S02]  /*01a0*/  IMAD.U32 R3, RZ, RZ, UR7 ;  /* 0x00000007ff037e24 */ /* 0x000fe4000f8e00ff */
[----:B------:R-:W-:Y:S01]  /*01b0*/  IMAD.U32 R4, RZ, RZ, UR7 ;  /* 0x00000007ff047e24 */ /* 0x000fe2000f8e00ff */
[C---:B0-----:R-:W-:Y:S01]  /*01c0*/  ISETP.LT.U32.AND P0, PT, R2.reuse, UR6, PT ;  /* 0x0000000602007c0c */ /* 0x041fe2000bf01070 */
[----:B------:R-:W-:-:S03]  /*01d0*/  VIADD R0, R2, 0x100 ;  /* 0x0000010002007836 */ /* 0x000fc60000000000 */
[----:B------:R-:W-:Y:S02]  /*01e0*/  ISETP.GT.AND.EX P0, PT, R3, RZ, PT, P0 ;  /* 0x000000ff0300720c */ /* 0x000fe40003f04300 */
[----:B------:R-:W-:-:S04]  /*01f0*/  ISETP.LT.U32.AND P1, PT, R0, UR6, PT ;  /* 0x0000000600007c0c */ /* 0x000fc8000bf21070 */
[----:B------:R-:W-:-:S07]  /*0200*/  ISETP.GT.AND.EX P1, PT, R4, RZ, PT, P1 ;  /* 0x000000ff0400720c */ /* 0x000fce0003f24310 */
[----:B------:R-:W-:Y:S06]  /*0210*/  @!P0 BRA `(.L_x_1585) ;  /* 0x0000000000208947 */ /* 0x000fec0003800000 */
[----:B------:R-:W0:Y:S01]  /*0220*/  LDC.64 R6, c[0x0][0x390] ;  /* 0x0000e400ff067b82 */ /* 0x000e220000000a00 */
[----:B------:R-:W1:Y:S01]  /*0230*/  LDCU.64 UR10, c[0x0][0x388] ;  /* 0x00007100ff0a77ac */ /* 0x000e620008000a00 */
[----:B------:R-:W-:-:S05]  /*0240*/  IADD3 R4, P0, PT, R2, UR4, RZ ;  /* 0x0000000402047c10 */ /* 0x000fca000ff1e0ff */
[----:B------:R-:W-:Y:S01]  /*0250*/  IMAD.X R3, RZ, RZ, UR5, P0 ;  /* 0x00000005ff037e24 */ /* 0x000fe200080e06ff */
[----:B-1----:R-:W-:-:S04]  /*0260*/  LEA R2, P0, R4, UR10, 0x2 ;  /* 0x0000000a04027c11 */ /* 0x002fc8000f8010ff */
[C---:B------:R-:W-:Y:S01]  /*0270*/  LEA.HI.X R3, R4.reuse, UR11, R3, 0x2, P0 ;  /* 0x0000000b04037c11 */ /* 0x040fe200080f1403 */
[----:B0-----:R-:W-:-:S05]  /*0280*/  IMAD R7, R4, R7, R6 ;  /* 0x0000000704077224 */ /* 0x001fca00078e0206 */
[----:B------:R0:W-:Y:S03]  /*0290*/  STG.E desc[UR8][R2.64], R7 ;  /* 0x0000000702007986 */ /* 0x0001e6000c101908 */
.L_x_1585:
[----:B------:R-:W-:Y:S05]  /*02a0*/  BSYNC.RECONVERGENT B0 ;  /* 0x0000000000007941 */ /* 0x000fea0003800200 */
.L_x_1584:
[----:B------:R-:W-:Y:S05]  /*02b0*/  @!P1 EXIT ;  /* 0x000000000000994d */ /* 0x000fea0003800000 */
[----:B------:R-:W1:Y:S01]  /*02c0*/  LDC.64 R4, c[0x0][0x390] ;  /* 0x0000e400ff047b82 */ /* 0x000e620000000a00 */
[----:B------:R-:W2:Y:S01]  /*02d0*/  LDCU.64 UR6, c[0x0][0x388] ;  /* 0x00007100ff0677ac */ /* 0x000ea20008000a00 */
[----:B------:R-:W-:-:S05]  /*02e0*/  IADD3 R0, P0, PT, R0, UR4, RZ ;  /* 0x0000000400007c10 */ /* 0x000fca000ff1e0ff */
[----:B0-----:R-:W-:Y:S01]  /*02f0*/  IMAD.X R3, RZ, RZ, UR5, P0 ;  /* 0x00000005ff037e24 */ /* 0x001fe200080e06ff */
[----:B--2---:R-:W-:-:S04]  /*0300*/  LEA R2, P0, R0, UR6, 0x2 ;  /* 0x0000000600027c11 */ /* 0x004fc8000f8010ff */
[C---:B------:R-:W-:Y:S01]  /*0310*/  LEA.HI.X R3, R0.reuse, UR7, R3, 0x2, P0 ;  /* 0x0000000700037c11 */ /* 0x040fe200080f1403 */
[----:B-1----:R-:W-:-:S05]  /*0320*/  IMAD R5, R0, R5, R4 ;  /* 0x0000000500057224 */ /* 0x002fca00078e0204 */
[----:B------:R-:W-:Y:S01]  /*0330*/  STG.E desc[UR8][R2.64], R5 ;  /* 0x0000000502007986 */ /* 0x000fe2000c101908 */
[----:B------:R-:W-:Y:S05]  /*0340*/  EXIT ;  /* 0x000000000000794d */ /* 0x000fea0003800000 */
.L_x_1586:
        /* <DEDUP_REMOVED lines=11> */
.L_x_1612:


//--------------------- .text._ZN3cub18CUB_300001_SM_10006detail8for_each13static_kernelINS2_12policy_hub_t12policy_500_tEmN6thrust24THRUST_300001_SM_1000_NS8cuda_cub20__uninitialized_fill7functorINS7_10device_ptrIiEEiEEEEvT0_T1_ --------------------------
	.section	.text._ZN3cub18CUB_300001_SM_10006detail8for_each13static_kernelINS2_12policy_hub_t12policy_500_tEmN6thrust24THRUST_300001_SM_1000_NS8cuda_cub20__uninitialized_fill7functorINS7_10device_ptrIiEEiEEEEvT0_T1_,"ax",@progbits
	.align	128
        .global         _ZN3cub18CUB_300001_SM_10006detail8for_each13static_kernelINS2_12policy_hub_t12policy_500_tEmN6thrust24THRUST_300001_SM_1000_NS8cuda_cub20__uninitialized_fill7functorINS7_10device_ptrIiEEiEEEEvT0_T1_
        .type           _ZN3cub18CUB_300001_SM_10006detail8for_each13static_kernelINS2_12policy_hub_t12policy_500_tEmN6thrust24THRUST_300001_SM_1000_NS8cuda_cub20__uninitialized_fill7functorINS7_10device_ptrIiEEiEEEEvT0_T1_,@function
        .size           _ZN3cub18CUB_300001_SM_10006detail8for_each13static_kernelINS2_12policy_hub_t12policy_500_tEmN6thrust24THRUST_300001_SM_1000_NS8cuda_cub20__uninitialized_fill7functorINS7_10device_ptrIiEEiEEEEvT0_T1_,(.L_x_1613 - _ZN3cub18CUB_300001_SM_10006detail8for_each13static_kernelINS2_12policy_hub_t12policy_500_tEmN6thrust24THRUST_300001_SM_1000_NS8cuda_cub20__uninitialized_fill7functorINS7_10device_ptrIiEEiEEEEvT0_T1_)
        .other          _ZN3cub18CUB_300001_SM_10006detail8for_each13static_kernelINS2_12policy_hub_t12policy_500_tEmN6thrust24THRUST_300001_SM_1000_NS8cuda_cub20__uninitialized_fill7functorINS7_10device_ptrIiEEiEEEEvT0_T1_,@"STO_CUDA_ENTRY STV_DEFAULT"
_ZN3cub18CUB_300001_SM_10006detail8for_each13static_kernelINS2_12policy_hub_t12policy_500_tEmN6thrust24THRUST_300001_SM_1000_NS8cuda_cub20__uninitialized_fill7functorINS7_10device_ptrIiEEiEEEEvT0_T1_:
.text._ZN3cub18CUB_300001_SM_10006detail8for_each13static_kernelINS2_12policy_hub_t12policy_500_tEmN6thrust24THRUST_300001_SM_1000_NS8cuda_cub20__uninitialized_fill7functorINS7_10device_ptrIiEEiEEEEvT0_T1_:
        /* <DEDUP_REMOVED lines=8> */
[----:B------:R-:W-:-:S09]  /*0080*/  UISETP.GE.U32.AND.EX UP0, UPT, UR7, URZ, UPT, UP0 ;  /* 0x000000ff0700728c */ /* 0x000fd2000bf06100 */
[----:B--2---:R-:W-:Y:S05]  /*0090*/  BRA.U !UP0, `(.L_x_1587) ;  /* 0x0000000108287547 */ /* 0x004fea000b800000 */
[----:B------:R-:W0:Y:S01]  /*00a0*/  S2R R0, SR_TID.X ;  /* 0x0000000000007919 */ /* 0x000e220000002100 */
[----:B------:R-:W1:Y:S01]  /*00b0*/  LDCU.64 UR6, c[0x0][0x388] ;  /* 0x00007100ff0677ac */ /* 0x000e620008000a00 */
[----:B------:R-:W2:Y:S01]  /*00c0*/  LDC R5, c[0x0][0x390] ;  /* 0x0000e400ff057b82 */ /* 0x000ea20000000800 */
[----:B0-----:R-:W-:-:S05]  /*00d0*/  IADD3 R0, P0, PT, R0, UR4, RZ ;  /* 0x0000000400007c10 */ /* 0x001fca000ff1e0ff */
[----:B------:R-:W-:Y:S01]  /*00e0*/  IMAD.X R3, RZ, RZ, UR5, P0 ;  /* 0x00000005ff037e24 */ /* 0x000fe200080e06ff */
[----:B-1----:R-:W-:-:S04]  /*00f0*/  LEA R2, P0, R0, UR6, 0x2 ;  /* 0x0000000600027c11 */ /* 0x002fc8000f8010ff */
[----:B------:R-:W-:-:S05]  /*0100*/  LEA.HI.X R3, R0, UR7, R3, 0x2, P0 ;  /* 0x0000000700037c11 */ /* 0x000fca00080f1403 */
[----:B--2---:R-:W-:Y:S04]  /*0110*/  STG.E desc[UR8][R2.64], R5 ;  /* 0x0000000502007986 */ /* 0x004fe8000c101908 */
[----:B------:R-:W-:Y:S01]  /*0120*/  STG.E desc[UR8][R2.64+0x400], R5 ;  /* 0x0004000502007986 */ /* 0x000fe2000c101908 */
[----:B------:R-:W-:Y:S05]  /*0130*/  EXIT ;  /* 0x000000000000794d */ /* 0x000fea0003800000 */
.L_x_1587:
[----:B------:R-:W0:Y:S01]  /*0140*/  S2R R0, SR_TID.X ;  /* 0x0000000000007919 */ /* 0x000e220000002100 */
[----:B------:R-:W-:Y:S01]  /*0150*/  IMAD.U32 R2, RZ, RZ, UR7 ;  /* 0x00000007ff027e24 */ /* 0x000fe2000f8e00ff */
[----:B------:R-:W1:Y:S01]  /*0160*/  LDCU.64 UR10, c[0x0][0x388] ;  /* 0x00007100ff0a77ac */ /* 0x000e620008000a00 */
[----:B------:R-:W-:Y:S01]  /*0170*/  IMAD.U32 R4, RZ, RZ, UR7 ;  /* 0x00000007ff047e24 */ /* 0x000fe2000f8e00ff */
[----:B0-----:R-:W-:-:S04]  /*0180*/  ISETP.LT.U32.AND P0, PT, R0, UR6, PT ;  /* 0x0000000600007c0c */ /* 0x001fc8000bf01070 */
[----:B------:R-:W-:Y:S01]  /*0190*/  ISETP.GT.U32.AND.EX P0, PT, R2, RZ, PT, P0 ;  /* 0x000000ff0200720c */ /* 0x000fe20003f04100 */
[C---:B------:R-:W-:Y:S01]  /*01a0*/  VIADD R2, R0.reuse, 0x100 ;  /* 0x0000010000027836 */ /* 0x040fe20000000000 */
[----:B------:R-:W-:-:S04]  /*01b0*/  IADD3 R0, P2, PT, R0, UR4, RZ ;  /* 0x0000000400007c10 */ /* 0x000fc8000ff5e0ff */
[----:B------:R-:W-:Y:S01]  /*01c0*/  ISETP.LT.U32.AND P1, PT, R2, UR6, PT ;  /* 0x0000000602007c0c */ /* 0x000fe2000bf21070 */
[----:B------:R-:W-:Y:S01]  /*01d0*/  IMAD.X R3, RZ, RZ, UR5, P2 ;  /* 0x00000005ff037e24 */ /* 0x000fe200090e06ff */
[----:B-1----:R-:W-:Y:S02]  /*01e0*/  LEA R2, P2, R0, UR10, 0x2 ;  /* 0x0000000a00027c11 */ /* 0x002fe4000f8410ff */
[----:B------:R-:W-:Y:S02]  /*01f0*/  ISETP.GT.U32.AND.EX P1, PT, R4, RZ, PT, P1 ;  /* 0x000000ff0400720c */ /* 0x000fe40003f24110 */
[----:B------:R-:W-:Y:S01]  /*0200*/  LEA.HI.X R3, R0, UR11, R3, 0x2, P2 ;  /* 0x0000000b00037c11 */ /* 0x000fe200090f1403 */
[----:B------:R-:W0:Y:S04]  /*0210*/  @P0 LDC R5, c[0x0][0x390] ;  /* 0x0000e400ff050b82 */ /* 0x000e280000000800 */
[----:B0-----:R0:W-:Y:S06]  /*0220*/  @P0 STG.E desc[UR8][R2.64], R5 ;  /* 0x0000000502000986 */ /* 0x0011ec000c101908 */
[----:B------:R-:W-:Y:S05]  /*0230*/  @!P1 EXIT ;  /* 0x000000000000994d */ /* 0x000fea0003800000 */
[----:B0-----:R-:W0:Y:S02]  /*0240*/  LDC R5, c[0x0][0x390] ;  /* 0x0000e400ff057b82 */ /* 0x001e240000000800 */
[----:B0-----:R-:W-:Y:S01]  /*0250*/  STG.E desc[UR8][R2.64+0x400], R5 ;  /* 0x0004000502007986 */ /* 0x001fe2000c101908 */
[----:B------:R-:W-:Y:S05]  /*0260*/  EXIT ;  /* 0x000000000000794d */ /* 0x000fea0003800000 */
.L_x_1588:
        /* <DEDUP_REMOVED lines=9> */
.L_x_1613:


//--------------------- .text._ZN3cub18CUB_300001_SM_10006detail8for_each13static_kernelINS2_12policy_hub_t12policy_500_tEmN6thrust24THRUST_300001_SM_1000_NS8cuda_cub20__uninitialized_fill7functorINS7_10device_ptrIfEEfEEEEvT0_T1_ --------------------------
	.section	.text._ZN3cub18CUB_300001_SM_10006detail8for_each13static_kernelINS2_12policy_hub_t12policy_500_tEmN6thrust24THRUST_300001_SM_1000_NS8cuda_cub20__uninitialized_fill7functorINS7_10device_ptrIfEEfEEEEvT0_T1_,"ax",@progbits
	.align	128
        .global         _ZN3cub18CUB_300001_SM_10006detail8for_each13static_kernelINS2_12policy_hub_t12policy_500_tEmN6thrust24THRUST_300001_SM_1000_NS8cuda_cub20__uninitialized_fill7functorINS7_10device_ptrIfEEfEEEEvT0_T1_
        .type           _ZN3cub18CUB_300001_SM_10006detail8for_each13static_kernelINS2_12policy_hub_t12policy_500_tEmN6thrust24THRUST_300001_SM_1000_NS8cuda_cub20__uninitialized_fill7functorINS7_10device_ptrIfEEfEEEEvT0_T1_,@function
        .size           _ZN3cub18CUB_300001_SM_10006detail8for_each13static_kernelINS2_12policy_hub_t12policy_500_tEmN6thrust24THRUST_300001_SM_1000_NS8cuda_cub20__uninitialized_fill7functorINS7_10device_ptrIfEEfEEEEvT0_T1_,(.L_x_1614 - _ZN3cub18CUB_300001_SM_10006detail8for_each13static_kernelINS2_12policy_hub_t12policy_500_tEmN6thrust24THRUST_300001_SM_1000_NS8cuda_cub20__uninitialized_fill7functorINS7_10device_ptrIfEEfEEEEvT0_T1_)
        .other          _ZN3cub18CUB_300001_SM_10006detail8for_each13static_kernelINS2_12policy_hub_t12policy_500_tEmN6thrust24THRUST_300001_SM_1000_NS8cuda_cub20__uninitialized_fill7functorINS7_10device_ptrIfEEfEEEEvT0_T1_,@"STO_CUDA_ENTRY STV_DEFAULT"
_ZN3cub18CUB_300001_SM_10006detail8for_each13static_kernelINS2_12policy_hub_t12policy_500_tEmN6thrust24THRUST_300001_SM_1000_NS8cuda_cub20__uninitialized_fill7functorINS7_10device_ptrIfEEfEEEEvT0_T1_:
.text._ZN3cub18CUB_300001_SM_10006detail8for_each13static_kernelINS2_12policy_hub_t12policy_500_tEmN6thrust24THRUST_300001_SM_1000_NS8cuda_cub20__uninitialized_fill7functorINS7_10device_ptrIfEEfEEEEvT0_T1_:
        /* <DEDUP_REMOVED lines=20> */
.L_x_1589:
        /* <DEDUP_REMOVED lines=19> */
.L_x_1590:
        /* <DEDUP_REMOVED lines=9> */
.L_x_1614:


//--------------------- .text._ZN3cub18CUB_300001_SM_10006detail11EmptyKernelIvEEvv --------------------------
	.section	.text._ZN3cub18CUB_300001_SM_10006detail11EmptyKernelIvEEvv,"ax",@progbits
	.align	128
        .global         _ZN3cub18CUB_300001_SM_10006detail11EmptyKernelIvEEvv
        .type           _ZN3cub18CUB_300001_SM_10006detail11EmptyKernelIvEEvv,@function
        .size           _ZN3cub18CUB_300001_SM_10006detail11EmptyKernelIvEEvv,(.L_x_1615 - _ZN3cub18CUB_300001_SM_10006detail11EmptyKernelIvEEvv)
        .other          _ZN3cub18CUB_300001_SM_10006detail11EmptyKernelIvEEvv,@"STO_CUDA_ENTRY STV_DEFAULT"
_ZN3cub18CUB_300001_SM_10006detail11EmptyKernelIvEEvv:
.text._ZN3cub18CUB_300001_SM_10006detail11EmptyKernelIvEEvv:
[----:B------:R-:W-:Y:S01]  /*0000*/  LDC R1, c[0x0][0x37c] ;  /* 0x0000df00ff017b82 */ /* 0x000fe20000000800 */
[----:B------:R-:W-:Y:S05]  /*0010*/  EXIT ;  /* 0x000000000000794d */ /* 0x000fea0003800000 */
.L_x_1591:
        /* <DEDUP_REMOVED lines=14> */
.L_x_1615:


//--------------------- .text._Z10my_max_idxPKfPKiiP10my_atomics --------------------------
	.section	.text._Z10my_max_idxPKfPKiiP10my_atomics,"ax",@progbits
	.align	128
        .global         _Z10my_max_idxPKfPKiiP10my_atomics
        .type           _Z10my_max_idxPKfPKiiP10my_atomics,@function
        .size           _Z10my_max_idxPKfPKiiP10my_atomics,(.L_x_1616 - _Z10my_max_idxPKfPKiiP10my_atomics)
        .other          _Z10my_max_idxPKfPKiiP10my_atomics,@"STO_CUDA_ENTRY STV_DEFAULT"
_Z10my_max_idxPKfPKiiP10my_atomics:
.text._Z10my_max_idxPKfPKiiP10my_atomics:
[----:B------:R-:W-:Y:S01]  /*0000*/  LDC R1, c[0x0][0x37c] ;  /* 0x0000df00ff017b82 */ /* 0x000fe20000000800 */
[----:B------:R-:W0:Y:S01]  /*0010*/  S2R R11, SR_CTAID.X ;  /* 0x00000000000b7919 */ /* 0x000e220000002500 */
[----:B------:R-:W0:Y:S01]  /*0020*/  LDCU UR4, c[0x0][0x360] ;  /* 0x00006c00ff0477ac */ /* 0x000e220008000800 */
[----:B------:R-:W0:Y:S01]  /*0030*/  S2R R0, SR_TID.X ;  /* 0x0000000000007919 */ /* 0x000e220000002100 */
[----:B------:R-:W1:Y:S01]  /*0040*/  LDCU UR5, c[0x0][0x390] ;  /* 0x00007200ff0577ac */ /* 0x000e620008000800 */
[----:B0-----:R-:W-:-:S05]  /*0050*/  IMAD R11, R11, UR4, R0 ;  /* 0x000000040b0b7c24 */ /* 0x001fca000f8e0200 */
[----:B-1----:R-:W-:-:S13]  /*0060*/  ISETP.GE.AND P0, PT, R11, UR5, PT ;  /* 0x000000050b007c0c */ /* 0x002fda000bf06270 */
[----:B------:R-:W-:Y:S05]  /*0070*/  @P0 EXIT ;  /* 0x000000000000094d */ /* 0x000fea0003800000 */
[----:B------:R-:W0:Y:S01]  /*0080*/  LDC.64 R2, c[0x0][0x388] ;  /* 0x0000e200ff027b82 */ /* 0x000e220000000a00 */
[----:B------:R-:W1:Y:S07]  /*0090*/  LDCU.64 UR4, c[0x0][0x358] ;  /* 0x00006b00ff0477ac */ /* 0x000e6e0008000a00 */
[----:B------:R-:W2:Y:S08]  /*00a0*/  LDC.64 R6, c[0x0][0x380] ;  /* 0x0000e000ff067b82 */ /* 0x000eb00000000a00 */
[----:B------:R-:W3:Y:S01]  /*00b0*/  LDC.64 R4, c[0x0][0x398] ;  /* 0x0000e600ff047b82 */ /* 0x000ee20000000a00 */
[----:B0-----:R-:W-:-:S06]  /*00c0*/  IMAD.WIDE R2, R11, 0x4, R2 ;  /* 0x000000040b027825 */ /* 0x001fcc00078e0202 */
[----:B-1----:R-:W3:Y:S01]  /*00d0*/  LDG.E R3, desc[UR4][R2.64] ;  /* 0x0000000402037981 */ /* 0x002ee2000c1e1900 */
[----:B--2---:R-:W-:-:S05]  /*00e0*/  IMAD.WIDE R6, R11, 0x4, R6 ;  /* 0x000000040b067825 */ /* 0x004fca00078e0206 */
[----:B------:R-:W2:Y:S01]  /*00f0*/  LDG.E R10, desc[UR4][R6.64] ;  /* 0x00000004060a7981 */ /* 0x000ea2000c1e1900 */
[----:B---3--:R-:W-:-:S05]  /*0100*/  IMAD.WIDE R4, R3, 0x8, R4 ;  /* 0x0000000803047825 */ /* 0x008fca00078e0204 */
[----:B------:R-:W2:Y:S02]  /*0110*/  LDG.E.64 R8, desc[UR4][R4.64] ;  /* 0x0000000404087981 */ /* 0x000ea4000c1e1b00 */
[----:B--2---:R-:W-:-:S13]  /*0120*/  FSETP.GT.AND P0, PT, R10, R8, PT ;  /* 0x000000080a00720b */ /* 0x004fda0003f04000 */
[----:B------:R-:W-:Y:S05]  /*0130*/  @!P0 EXIT ;  /* 0x000000000000894d */ /* 0x000fea0003800000 */
.L_x_1592:
[----:B------:R-:W-:Y:S05]  /*0140*/  YIELD ;  /* 0x0000000000007946 */ /* 0x000fea0003800000 */
[----:B------:R-:W2:Y:S02]  /*0150*/  ATOMG.E.CAS.64.STRONG.GPU PT, R8, [R4], R8, R10 ;  /* 0x00000008040873a9 */ /* 0x000ea400001ee50a */
[----:B--2---:R-:W-:-:S13]  /*0160*/  FSETP.GT.AND P0, PT, R10, R8, PT ;  /* 0x000000080a00720b */ /* 0x004fda0003f04000 */
[----:B------:R-:W-:Y:S05]  /*0170*/  @P0 BRA `(.L_x_1592) ;  /* 0xfffffffc00f00947 */ /* 0x000fea000383ffff */
[----:B------:R-:W-:Y:S05]  /*0180*/  EXIT ;  /* 0x000000000000794d */ /* 0x000fea0003800000 */
.L_x_1593:
        /* <DEDUP_REMOVED lines=15> */
.L_x_1616:


//--------------------- .nv.shared._ZN6thrust24THRUST_300001_SM_1000_NS8cuda_cub4core6detail13_kernel_agentINS1_15__reduce_by_key16ReduceByKeyAgentINS0_6detail15normal_iteratorINS0_10device_ptrIiEEEENS0_12zip_iteratorIN4cuda3std3__45tupleIJNS8_INS9_IfEEEESB_EEEEESB_SK_NSF_8equal_toIiEE11my_max_funcPllEEJSB_SK_SB_SK_SO_N3cub18CUB_300001_SM_100024ReduceByKeyScanTileStateINSG_IJfiEEElLb0EEESM_SN_llEEEvDpT0_ --------------------------
	.section	.nv.shared._ZN6thrust24THRUST_300001_SM_1000_NS8cuda_cub4core6detail13_kernel_agentINS1_15__reduce_by_key16ReduceByKeyAgentINS0_6detail15normal_iteratorINS0_10device_ptrIiEEEENS0_12zip_iteratorIN4cuda3std3__45tupleIJNS8_INS9_IfEEEESB_EEEEESB_SK_NSF_8equal_toIiEE11my_max_funcPllEEJSB_SK_SB_SK_SO_N3cub18CUB_300001_SM_100024ReduceByKeyScanTileStateINSG_IJfiEEElLb0EEESM_SN_llEEEvDpT0_,"aw",@nobits
	.sectionflags	@""
	.align	16
	.zero		1024


//--------------------- .nv.shared.reserved.0     --------------------------
	.section	.nv.shared.reserved.0,"aw",@nobits
	.weak		__nv_reservedSMEM_offset_0_alias
	.size		__nv_reservedSMEM_offset_0_alias, 0, 64
	.other		__nv_reservedSMEM_offset_0_alias,@"STO_CUDA_RESERVED_SHARED STV_DEFAULT"
__nv_reservedSMEM_offset_0_alias:
	.zero		0
	.zero		64


//--------------------- .nv.global                --------------------------
	.section	.nv.global,"aw",@nobits
.nv.global:
	.type		_ZN34_INTERNAL_bbbfbd33_4_k_cu_d74234b76thrust24THRUST_300001_SM_1000_NS12placeholders2_8E,@object
	.size		_ZN34_INTERNAL_bbbfbd33_4_k_cu_d74234b76thrust24THRUST_300001_SM_1000_NS12placeholders2_8E,(_ZN34_INTERNAL_bbbfbd33_4_k_cu_d74234b74cuda3std3__436_GLOBAL__N__bbbfbd33_4_k_cu_d74234b76ignoreE - _ZN34_INTERNAL_bbbfbd33_4_k_cu_d74234b76thrust24THRUST_300001_SM_1000_NS12placeholders2_8E)
_ZN34_INTERNAL_bbbfbd33_4_k_cu_d74234b76thrust24THRUST_300001_SM_1000_NS12placeholders2_8E:
	.zero		1
	.type		_ZN34_INTERNAL_bbbfbd33_4_k_cu_d74234b74cuda3std3__436_GLOBAL__N__bbbfbd33_4_k_cu_d74234b76ignoreE,@object
	.size		_ZN34_INTERNAL_bbbfbd33_4_k_cu_d74234b74cuda3std3__436_GLOBAL__N__bbbfbd33_4_k_cu_d74234b76ignoreE,(_ZN34_INTERNAL_bbbfbd33_4_k_cu_d74234b74cuda3std6ranges3__45__cpo4dataE - _ZN34_INTERNAL_bbbfbd33_4_k_cu_d74234b74cuda3std3__436_GLOBAL__N__bbbfbd33_4_k_cu_d74234b76ignoreE)
_ZN34_INTERNAL_bbbfbd33_4_k_cu_d74234b74cuda3std3__436_GLOBAL__N__bbbfbd33_4_k_cu_d74234b76ignoreE:
	.zero		1
	.type		_ZN34_INTERNAL_bbbfbd33_4_k_cu_d74234b74cuda3std6ranges3__45__cpo4dataE,@object
	.size		_ZN34_INTERNAL_bbbfbd33_4_k_cu_d74234b74cuda3std6ranges3__45__cpo4dataE,(_ZN34_INTERNAL_bbbfbd33_4_k_cu_d74234b76thrust24THRUST_300001_SM_1000_NS6system3cpp3parE - _ZN34_INTERNAL_bbbfbd33_4_k_cu_d74234b74cuda3std6ranges3__45__cpo4dataE)
_ZN34_INTERNAL_bbbfbd33_4_k_cu_d74234b74cuda3std6ranges3__45__cpo4dataE:
	.zero		1
	.type		_ZN34_INTERNAL_bbbfbd33_4_k_cu_d74234b76thrust24THRUST_300001_SM_1000_NS6system3cpp3parE,@object
	.size		_ZN34_INTERNAL_bbbfbd33_4_k_cu_d74234b76thrust24THRUST_300001_SM_1000_NS6system3cpp3parE,(_ZN34_INTERNAL_bbbfbd33_4_k_cu_d74234b74cuda3std3__45__cpo5beginE - _ZN34_INTERNAL_bbbfbd33_4_k_cu_d74234b76thrust24THRUST_300001_SM_1000_NS6system3cpp3parE)
_ZN34_INTERNAL_bbbfbd33_4_k_cu_d74234b76thrust24THRUST_300001_SM_1000_NS6system3cpp3parE:
	.zero		1
	.type		_ZN34_INTERNAL_bbbfbd33_4_k_cu_d74234b74cuda3std3__45__cpo5beginE,@object
	.size		_ZN34_INTERNAL_bbbfbd33_4_k_cu_d74234b74cuda3std3__45__cpo5beginE,(_ZN34_INTERNAL_bbbfbd33_4_k_cu_d74234b74cuda3std6ranges3__45__cpo5beginE - _ZN34_INTERNAL_bbbfbd33_4_k_cu_d74234b74cuda3std3__45__cpo5beginE)
_ZN34_INTERNAL_bbbfbd33_4_k_cu_d74234b74cuda3std3__45__cpo5beginE:
	.zero		1
	.type		_ZN34_INTERNAL_bbbfbd33_4_k_cu_d74234b74cuda3std6ranges3__45__cpo5beginE,@object
	.size		_ZN34_INTERNAL_bbbfbd33_4_k_cu_d74234b74cuda3std6ranges3__45__cpo5beginE,(_ZN34_INTERNAL_bbbfbd33_4_k_cu_d74234b76thrust24THRUST_300001_SM_1000_NS6deviceE - _ZN34_INTERNAL_bbbfbd33_4_k_cu_d74234b74cuda3std6ranges3__45__cpo5beginE)
_ZN34_INTERNAL_bbbfbd33_4_k_cu_d74234b74cuda3std6ranges3__45__cpo5beginE:
	.zero		1
	.type		_ZN34_INTERNAL_bbbfbd33_4_k_cu_d74234b76thrust24THRUST_300001_SM_1000_NS6deviceE,@object
	.size		_ZN34_INTERNAL_bbbfbd33_4_k_cu_d74234b76thrust24THRUST_300001_SM_1000_NS6deviceE,(_ZN34_INTERNAL_bbbfbd33_4_k_cu_d74234b74cuda3std3__47nulloptE - _ZN34_INTERNAL_bbbfbd33_4_k_cu_d74234b76thrust24THRUST_300001_SM_1000_NS6deviceE)
_ZN34_INTERNAL_bbbfbd33_4_k_cu_d74234b76thrust24THRUST_300001_SM_1000_NS6deviceE:
	.zero		1
	.type		_ZN34_INTERNAL_bbbfbd33_4_k_cu_d74234b74cuda3std3__47nulloptE,@object
	.size		_ZN34_INTERNAL_bbbfbd33_4_k_cu_d74234b74cuda3std3__47nulloptE,(_ZN34_INTERNAL_bbbfbd33_4_k_cu_d74234b74cuda3std6ranges3__45__cpo8distanceE - _ZN34_INTERNAL_bbbfbd33_4_k_cu_d74234b74cuda3std3__47nulloptE)
_ZN34_INTERNAL_bbbfbd33_4_k_cu_d74234b74cuda3std3__47nulloptE:
	.zero		1
	.type		_ZN34_INTERNAL_bbbfbd33_4_k_cu_d74234b74cuda3std6ranges3__45__cpo8distanceE,@object
	.size		_ZN34_INTERNAL_bbbfbd33_4_k_cu_d74234b74cuda3std6ranges3__45__cpo8distanceE,(_ZN34_INTERNAL_bbbfbd33_4_k_cu_d74234b76thrust24THRUST_300001_SM_1000_NS12placeholders2_4E - _ZN34_INTERNAL_bbbfbd33_4_k_cu_d74234b74cuda3std6ranges3__45__cpo8distanceE)
_ZN34_INTERNAL_bbbfbd33_4_k_cu_d74234b74cuda3std6ranges3__45__cpo8distanceE:
	.zero		1
	.type		_ZN34_INTERNAL_bbbfbd33_4_k_cu_d74234b76thrust24THRUST_300001_SM_1000_NS12placeholders2_4E,@object
	.size		_ZN34_INTERNAL_bbbfbd33_4_k_cu_d74234b76thrust24THRUST_300001_SM_1000_NS12placeholders2_4E,(_ZN34_INTERNAL_bbbfbd33_4_k_cu_d74234b74cuda3std3__45__cpo6rbeginE - _ZN34_INTERNAL_bbbfbd33_4_k_cu_d74234b76thrust24THRUST_300001_SM_1000_NS12placeholders2_4E)
_ZN34_INTERNAL_bbbfbd33_4_k_cu_d74234b76thrust24THRUST_300001_SM_1000_NS12placeholders2_4E:
	.zero		1
	.type		_ZN34_INTERNAL_bbbfbd33_4_k_cu_d74234b74cuda3std3__45__cpo6rbeginE,@object
	.size		_ZN34_INTERNAL_bbbfbd33_4_k_cu_d74234b74cuda3std3__45__cpo6rbeginE,(_ZN34_INTERNAL_bbbfbd33_4_k_cu_d74234b74cuda3std6ranges3__45__cpo7advanceE - _ZN34_INTERNAL_bbbfbd33_4_k_cu_d74234b74cuda3std3__45__cpo6rbeginE)
_ZN34_INTERNAL_bbbfbd33_4_k_cu_d74234b74cuda3std3__45__cpo6rbeginE:
	.zero		1
	.type		_ZN34_INTERNAL_bbbfbd33_4_k_cu_d74234b74cuda3std6ranges3__45__cpo7advanceE,@object
	.size		_ZN34_INTERNAL_bbbfbd33_4_k_cu_d74234b74cuda3std6ranges3__45__cpo7advanceE,(_ZN34_INTERNAL_bbbfbd33_4_k_cu_d74234b76thrust24THRUST_300001_SM_1000_NS12placeholders3_10E - _ZN34_INTERNAL_bbbfbd33_4_k_cu_d74234b74cuda3std6ranges3__45__cpo7advanceE)
_ZN34_INTERNAL_bbbfbd33_4_k_cu_d74234b74cuda3std6ranges3__45__cpo7advanceE:
	.zero		1
	.type		_ZN34_INTERNAL_bbbfbd33_4_k_cu_d74234b76thrust24THRUST_300001_SM_1000_NS12placeholders3_10E,@object
	.size		_ZN34_INTERNAL_bbbfbd33_4_k_cu_d74234b76thrust24THRUST_300001_SM_1000_NS12placeholders3_10E,(_ZN34_INTERNAL_bbbfbd33_4_k_cu_d74234b74cuda3std3__48in_placeE - _ZN34_INTERNAL_bbbfbd33_4_k_cu_d74234b76thrust24THRUST_300001_SM_1000_NS12placeholders3_10E)
_ZN34_INTERNAL_bbbfbd33_4_k_cu_d74234b76thrust24THRUST_300001_SM_1000_NS12placeholders3_10E:
	.zero		1
	.type		_ZN34_INTERNAL_bbbfbd33_4_k_cu_d74234b74cuda3std3__48in_placeE,@object
	.size		_ZN34_INTERNAL_bbbfbd33_4_k_cu_d74234b74cuda3std3__48in_placeE,(_ZN34_INTERNAL_bbbfbd33_4_k_cu_d74234b74cuda3std6ranges3__45__cpo4sizeE - _ZN34_INTERNAL_bbbfbd33_4_k_cu_d74234b74cuda3std3__48in_placeE)
_ZN34_INTERNAL_bbbfbd33_4_k_cu_d74234b74cuda3std3__48in_placeE:
	.zero		1
	.type		_ZN34_INTERNAL_bbbfbd33_4_k_cu_d74234b74cuda3std6ranges3__45__cpo4sizeE,@object
	.size		_ZN34_INTERNAL_bbbfbd33_4_k_cu_d74234b74cuda3std6ranges3__45__cpo4sizeE,(_ZN34_INTERNAL_bbbfbd33_4_k_cu_d74234b76thrust24THRUST_300001_SM_1000_NS12placeholders2_2E - _ZN34_INTERNAL_bbbfbd33_4_k_cu_d74234b74cuda3std6ranges3__45__cpo4sizeE)
_ZN34_INTERNAL_bbbfbd33_4_k_cu_d74234b74cuda3std6ranges3__45__cpo4sizeE:
	.zero		1
	.type		_ZN34_INTERNAL_bbbfbd33_4_k_cu_d74234b76thrust24THRUST_300001_SM_1000_NS12placeholders2_2E,@object
	.size		_ZN34_INTERNAL_bbbfbd33_4_k_cu_d74234b76thrust24THRUST_300001_SM_1000_NS12placeholders2_2E,(_ZN34_INTERNAL_bbbfbd33_4_k_cu_d74234b74cuda3std3__45__cpo6cbeginE - _ZN34_INTERNAL_bbbfbd33_4_k_cu_d74234b76thrust24THRUST_300001_SM_1000_NS12placeholders2_2E)
_ZN34_INTERNAL_bbbfbd33_4_k_cu_d74234b76thrust24THRUST_300001_SM_1000_NS12placeholders2_2E:
	.zero		1
	.type		_ZN34_INTERNAL_bbbfbd33_4_k_cu_d74234b74cuda3std3__45__cpo6cbeginE,@object
	.size		_ZN34_INTERNAL_bbbfbd33_4_k_cu_d74234b74cuda3std3__45__cpo6cbeginE,(_ZN34_INTERNAL_bbbfbd33_4_k_cu_d74234b74cuda3std6ranges3__45__cpo6cbeginE - _ZN34_INTERNAL_bbbfbd33_4_k_cu_d74234b74cuda3std3__45__cpo6cbeginE)
_ZN34_INTERNAL_bbbfbd33_4_k_cu_d74234b74cuda3std3__45__cpo6cbeginE:
	.zero		1
	.type		_ZN34_INTERNAL_bbbfbd33_4_k_cu_d74234b74cuda3std6ranges3__45__cpo6cbeginE,@object
	.size		_ZN34_INTERNAL_bbbfbd33_4_k_cu_d74234b74cuda3std6ranges3__45__cpo6cbeginE,(_ZN34_INTERNAL_bbbfbd33_4_k_cu_d74234b76thrust24THRUST_300001_SM_1000_NS12placeholders2_6E - _ZN34_INTERNAL_bbbfbd33_4_k_cu_d74234b74cuda3std6ranges3__45__cpo6cbeginE)
_ZN34_INTERNAL_bbbfbd33_4_k_cu_d74234b74cuda3std6ranges3__45__cpo6cbeginE:
	.zero		1
	.type		_ZN34_INTERNAL_bbbfbd33_4_k_cu_d74234b76thrust24THRUST_300001_SM_1000_NS12placeholders2_6E,@object
	.size		_ZN34_INTERNAL_bbbfbd33_4_k_cu_d74234b76thrust24THRUST_300001_SM_1000_NS12placeholders2_6E,(_ZN34_INTERNAL_bbbfbd33_4_k_cu_d74234b74cuda3std3__45__cpo7crbeginE - _ZN34_INTERNAL_bbbfbd33_4_k_cu_d74234b76thrust24THRUST_300001_SM_1000_NS12placeholders2_6E)
_ZN34_INTERNAL_bbbfbd33_4_k_cu_d74234b76thrust24THRUST_300001_SM_1000_NS12placeholders2_6E:
	.zero		1
	.type		_ZN34_INTERNAL_bbbfbd33_4_k_cu_d74234b74cuda3std3__45__cpo7crbeginE,@object
	.size		_ZN34_INTERNAL_bbbfbd33_4_k_cu_d74234b74cuda3std3__45__cpo7crbeginE,(_ZN34_INTERNAL_bbbfbd33_4_k_cu_d74234b74cuda3std6ranges3__45__cpo4nextE - _ZN34_INTERNAL_bbbfbd33_4_k_cu_d74234b74cuda3std3__45__cpo7crbeginE)
_ZN34_INTERNAL_bbbfbd33_4_k_cu_d74234b74cuda3std3__45__cpo7crbeginE:
	.zero		1
	.type		_ZN34_INTERNAL_bbbfbd33_4_k_cu_d74234b74cuda3std6ranges3__45__cpo4nextE,@object
	.size		_ZN34_INTERNAL_bbbfbd33_4_k_cu_d74234b74cuda3std6ranges3__45__cpo4nextE,(_ZN34_INTERNAL_bbbfbd33_4_k_cu_d74234b74cuda3std6ranges3__45__cpo4swapE - _ZN34_INTERNAL_bbbfbd33_4_k_cu_d74234b74cuda3std6ranges3__45__cpo4nextE)
_ZN34_INTERNAL_bbbfbd33_4_k_cu_d74234b74cuda3std6ranges3__45__cpo4nextE:
	.zero		1
	.type		_ZN34_INTERNAL_bbbfbd33_4_k_cu_d74234b74cuda3std6ranges3__45__cpo4swapE,@object
	.size		_ZN34_INTERNAL_bbbfbd33_4_k_cu_d74234b74cuda3std6ranges3__45__cpo4swapE,(_ZN34_INTERNAL_bbbfbd33_4_k_cu_d74234b76thrust24THRUST_300001_SM_1000_NS8cuda_cub10par_nosyncE - _ZN34_INTERNAL_bbbfbd33_4_k_cu_d74234b74cuda3std6ranges3__45__cpo4swapE)
_ZN34_INTERNAL_bbbfbd33_4_k_cu_d74234b74cuda3std6ranges3__45__cpo4swapE:
	.zero		1
	.type		_ZN34_INTERNAL_bbbfbd33_4_k_cu_d74234b76thrust24THRUST_300001_SM_1000_NS8cuda_cub10par_nosyncE,@object
	.size		_ZN34_INTERNAL_bbbfbd33_4_k_cu_d74234b76thrust24THRUST_300001_SM_1000_NS8cuda_cub10par_nosyncE,(_ZN34_INTERNAL_bbbfbd33_4_k_cu_d74234b76thrust24THRUST_300001_SM_1000_NS3seqE - _ZN34_INTERNAL_bbbfbd33_4_k_cu_d74234b76thrust24THRUST_300001_SM_1000_NS8cuda_cub10par_nosyncE)
_ZN34_INTERNAL_bbbfbd33_4_k_cu_d74234b76thrust24THRUST_300001_SM_1000_NS8cuda_cub10par_nosyncE:
	.zero		1
	.type		_ZN34_INTERNAL_bbbfbd33_4_k_cu_d74234b76thrust24THRUST_300001_SM_1000_NS3seqE,@object
	.size		_ZN34_INTERNAL_bbbfbd33_4_k_cu_d74234b76thrust24THRUST_300001_SM_1000_NS3seqE,(_ZN34_INTERNAL_bbbfbd33_4_k_cu_d74234b74cuda3std3__420unreachable_sentinelE - _ZN34_INTERNAL_bbbfbd33_4_k_cu_d74234b76thrust24THRUST_300001_SM_1000_NS3seqE)
_ZN34_INTERNAL_bbbfbd33_4_k_cu_d74234b76thrust24THRUST_300001_SM_1000_NS3seqE:
	.zero		1
	.type		_ZN34_INTERNAL_bbbfbd33_4_k_cu_d74234b74cuda3std3__420unreachable_sentinelE,@object
	.size		_ZN34_INTERNAL_bbbfbd33_4_k_cu_d74234b74cuda3std3__420unreachable_sentinelE,(_ZN34_INTERNAL_bbbfbd33_4_k_cu_d74234b74cuda3std6ranges3__45__cpo5ssizeE - _ZN34_INTERNAL_bbbfbd33_4_k_cu_d74234b74cuda3std3__420unreachable_sentinelE)
_ZN34_INTERNAL_bbbfbd33_4_k_cu_d74234b74cuda3std3__420unreachable_sentinelE:
	.zero		1
	.type		_ZN34_INTERNAL_bbbfbd33_4_k_cu_d74234b74cuda3std6ranges3__45__cpo5ssizeE,@object
	.size		_ZN34_INTERNAL_bbbfbd33_4_k_cu_d74234b74cuda3std6ranges3__45__cpo5ssizeE,(_ZN34_INTERNAL_bbbfbd33_4_k_cu_d74234b76thrust24THRUST_300001_SM_1000_NS12placeholders2_3E - _ZN34_INTERNAL_bbbfbd33_4_k_cu_d74234b74cuda3std6ranges3__45__cpo5ssizeE)
_ZN34_INTERNAL_bbbfbd33_4_k_cu_d74234b74cuda3std6ranges3__45__cpo5ssizeE:
	.zero		1
	.type		_ZN34_INTERNAL_bbbfbd33_4_k_cu_d74234b76thrust24THRUST_300001_SM_1000_NS12placeholders2_3E,@object
	.size		_ZN34_INTERNAL_bbbfbd33_4_k_cu_d74234b76thrust24THRUST_300001_SM_1000_NS12placeholders2_3E,(_ZN34_INTERNAL_bbbfbd33_4_k_cu_d74234b74cuda3std3__45__cpo4cendE - _ZN34_INTERNAL_bbbfbd33_4_k_cu_d74234b76thrust24THRUST_300001_SM_1000_NS12placeholders2_3E)
_ZN34_INTERNAL_bbbfbd33_4_k_cu_d74234b76thrust24THRUST_300001_SM_1000_NS12placeholders2_3E:
	.zero		1
	.type		_ZN34_INTERNAL_bbbfbd33_4_k_cu_d74234b74cuda3std3__45__cpo4cendE,@object
	.size		_ZN34_INTERNAL_bbbfbd33_4_k_cu_d74234b74cuda3std3__45__cpo4cendE,(_ZN34_INTERNAL_bbbfbd33_4_k_cu_d74234b74cuda3std6ranges3__45__cpo4cendE - _ZN34_INTERNAL_bbbfbd33_4_k_cu_d74234b74cuda3std3__45__cpo4cendE)
_ZN34_INTERNAL_bbbfbd33_4_k_cu_d74234b74cuda3std3__45__cpo4cendE:
	.zero		1
	.type		_ZN34_INTERNAL_bbbfbd33_4_k_cu_d74234b74cuda3std6ranges3__45__cpo4cendE,@object
	.size		_ZN34_INTERNAL_bbbfbd33_4_k_cu_d74234b74cuda3std6ranges3__45__cpo4cendE,(_ZN34_INTERNAL_bbbfbd33_4_k_cu_d74234b76thrust24THRUST_300001_SM_1000_NS12placeholders2_7E - _ZN34_INTERNAL_bbbfbd33_4_k_cu_d74234b74cuda3std6ranges3__45__cpo4cendE)
_ZN34_INTERNAL_bbbfbd33_4_k_cu_d74234b74cuda3std6ranges3__45__cpo4cendE:
	.zero		1
	.type		_ZN34_INTERNAL_bbbfbd33_4_k_cu_d74234b76thrust24THRUST_300001_SM_1000_NS12placeholders2_7E,@object
	.size		_ZN34_INTERNAL_bbbfbd33_4_k_cu_d74234b76thrust24THRUST_300001_SM_1000_NS12placeholders2_7E,(_ZN34_INTERNAL_bbbfbd33_4_k_cu_d74234b74cuda3std3__45__cpo5crendE - _ZN34_INTERNAL_bbbfbd33_4_k_cu_d74234b76thrust24THRUST_300001_SM_1000_NS12placeholders2_7E)
_ZN34_INTERNAL_bbbfbd33_4_k_cu_d74234b76thrust24THRUST_300001_SM_1000_NS12placeholders2_7E:
	.zero		1
	.type		_ZN34_INTERNAL_bbbfbd33_4_k_cu_d74234b74cuda3std3__45__cpo5crendE,@object
	.size		_ZN34_INTERNAL_bbbfbd33_4_k_cu_d74234b74cuda3std3__45__cpo5crendE,(_ZN34_INTERNAL_bbbfbd33_4_k_cu_d74234b74cuda3std6ranges3__45__cpo4prevE - _ZN34_INTERNAL_bbbfbd33_4_k_cu_d74234b74cuda3std3__45__cpo5crendE)
_ZN34_INTERNAL_bbbfbd33_4_k_cu_d74234b74cuda3std3__45__cpo5crendE:
	.zero		1
	.type		_ZN34_INTERNAL_bbbfbd33_4_k_cu_d74234b74cuda3std6ranges3__45__cpo4prevE,@object
	.size		_ZN34_INTERNAL_bbbfbd33_4_k_cu_d74234b74cuda3std6ranges3__45__cpo4prevE,(_ZN34_INTERNAL_bbbfbd33_4_k_cu_d74234b74cuda3std6ranges3__45__cpo9iter_moveE - _ZN34_INTERNAL_bbbfbd33_4_k_cu_d74234b74cuda3std6ranges3__45__cpo4prevE)
_ZN34_INTERNAL_bbbfbd33_4_k_cu_d74234b74cuda3std6ranges3__45__cpo4prevE:
	.zero		1
	.type		_ZN34_INTERNAL_bbbfbd33_4_k_cu_d74234b74cuda3std6ranges3__45__cpo9iter_moveE,@object
	.size		_ZN34_INTERNAL_bbbfbd33_4_k_cu_d74234b74cuda3std6ranges3__45__cpo9iter_moveE,(_ZN34_INTERNAL_bbbfbd33_4_k_cu_d74234b76thrust24THRUST_300001_SM_1000_NS6system6detail10sequential3seqE - _ZN34_INTERNAL_bbbfbd33_4_k_cu_d74234b74cuda3std6ranges3__45__cpo9iter_moveE)
_ZN34_INTERNAL_bbbfbd33_4_k_cu_d74234b74cuda3std6ranges3__45__cpo9iter_moveE:
	.zero		1
	.type		_ZN34_INTERNAL_bbbfbd33_4_k_cu_d74234b76thrust24THRUST_300001_SM_1000_NS6system6detail10sequential3seqE,@object
	.size		_ZN34_INTERNAL_bbbfbd33_4_k_cu_d74234b76thrust24THRUST_300001_SM_1000_NS6system6detail10sequential3seqE,(_ZN34_INTERNAL_bbbfbd33_4_k_cu_d74234b76thrust24THRUST_300001_SM_1000_NS12placeholders2_9E - _ZN34_INTERNAL_bbbfbd33_4_k_cu_d74234b76thrust24THRUST_300001_SM_1000_NS6system6detail10sequential3seqE)
_ZN34_INTERNAL_bbbfbd33_4_k_cu_d74234b76thrust24THRUST_300001_SM_1000_NS6system6detail10sequential3seqE:
	.zero		1
	.type		_ZN34_INTERNAL_bbbfbd33_4_k_cu_d74234b76thrust24THRUST_300001_SM_1000_NS12placeholders2_9E,@object
	.size		_ZN34_INTERNAL_bbbfbd33_4_k_cu_d74234b76thrust24THRUST_300001_SM_1000_NS12placeholders2_9E,(_ZN34_INTERNAL_bbbfbd33_4_k_cu_d74234b74cuda3std3__419piecewise_constructE - _ZN34_INTERNAL_bbbfbd33_4_k_cu_d74234b76thrust24THRUST_300001_SM_1000_NS12placeholders2_9E)
_ZN34_INTERNAL_bbbfbd33_4_k_cu_d74234b76thrust24THRUST_300001_SM_1000_NS12placeholders2_9E:
	.zero		1
	.type		_ZN34_INTERNAL_bbbfbd33_4_k_cu_d74234b74cuda3std3__419piecewise_constructE,@object
	.size		_ZN34_INTERNAL_bbbfbd33_4_k_cu_d74234b74cuda3std3__419piecewise_constructE,(_ZN34_INTERNAL_bbbfbd33_4_k_cu_d74234b74cuda3std6ranges3__45__cpo5cdataE - _ZN34_INTERNAL_bbbfbd33_4_k_cu_d74234b74cuda3std3__419piecewise_constructE)
_ZN34_INTERNAL_bbbfbd33_4_k_cu_d74234b74cuda3std3__419piecewise_constructE:
	.zero		1
	.type		_ZN34_INTERNAL_bbbfbd33_4_k_cu_d74234b74cuda3std6ranges3__45__cpo5cdataE,@object
	.size		_ZN34_INTERNAL_bbbfbd33_4_k_cu_d74234b74cuda3std6ranges3__45__cpo5cdataE,(_ZN34_INTERNAL_bbbfbd33_4_k_cu_d74234b76thrust24THRUST_300001_SM_1000_NS12placeholders2_1E - _ZN34_INTERNAL_bbbfbd33_4_k_cu_d74234b74cuda3std6ranges3__45__cpo5cdataE)
_ZN34_INTERNAL_bbbfbd33_4_k_cu_d74234b74cuda3std6ranges3__45__cpo5cdataE:
	.zero		1
	.type		_ZN34_INTERNAL_bbbfbd33_4_k_cu_d74234b76thrust24THRUST_300001_SM_1000_NS12placeholders2_1E,@object
	.size		_ZN34_INTERNAL_bbbfbd33_4_k_cu_d74234b76thrust24THRUST_300001_SM_1000_NS12placeholders2_1E,(_ZN34_INTERNAL_bbbfbd33_4_k_cu_d74234b74cuda3std3__45__cpo3endE - _ZN34_INTERNAL_bbbfbd33_4_k_cu_d74234b76thrust24THRUST_300001_SM_1000_NS12placeholders2_1E)
_ZN34_INTERNAL_bbbfbd33_4_k_cu_d74234b76thrust24THRUST_300001_SM_1000_NS12placeholders2_1E:
	.zero		1
	.type		_ZN34_INTERNAL_bbbfbd33_4_k_cu_d74234b74cuda3std3__45__cpo3endE,@object
	.size		_ZN34_INTERNAL_bbbfbd33_4_k_cu_d74234b74cuda3std3__45__cpo3endE,(_ZN34_INTERNAL_bbbfbd33_4_k_cu_d74234b74cuda3std6ranges3__45__cpo3endE - _ZN34_INTERNAL_bbbfbd33_4_k_cu_d74234b74cuda3std3__45__cpo3endE)
_ZN34_INTERNAL_bbbfbd33_4_k_cu_d74234b74cuda3std3__45__cpo3endE:
	.zero		1
	.type		_ZN34_INTERNAL_bbbfbd33_4_k_cu_d74234b74cuda3std6ranges3__45__cpo3endE,@object
	.size		_ZN34_INTERNAL_bbbfbd33_4_k_cu_d74234b74cuda3std6ranges3__45__cpo3endE,(_ZN34_INTERNAL_bbbfbd33_4_k_cu_d74234b76thrust24THRUST_300001_SM_1000_NS12placeholders2_5E - _ZN34_INTERNAL_bbbfbd33_4_k_cu_d74234b74cuda3std6ranges3__45__cpo3endE)
_ZN34_INTERNAL_bbbfbd33_4_k_cu_d74234b74cuda3std6ranges3__45__cpo3endE:
	.zero		1
	.type		_ZN34_INTERNAL_bbbfbd33_4_k_cu_d74234b76thrust24THRUST_300001_SM_1000_NS12placeholders2_5E,@object
	.size		_ZN34_INTERNAL_bbbfbd33_4_k_cu_d74234b76thrust24THRUST_300001_SM_1000_NS12placeholders2_5E,(_ZN34_INTERNAL_bbbfbd33_4_k_cu_d74234b74cuda3std3__45__cpo4rendE - _ZN34_INTERNAL_bbbfbd33_4_k_cu_d74234b76thrust24THRUST_300001_SM_1000_NS12placeholders2_5E)
_ZN34_INTERNAL_bbbfbd33_4_k_cu_d74234b76thrust24THRUST_300001_SM_1000_NS12placeholders2_5E:
	.zero		1
	.type		_ZN34_INTERNAL_bbbfbd33_4_k_cu_d74234b74cuda3std3__45__cpo4rendE,@object
	.size		_ZN34_INTERNAL_bbbfbd33_4_k_cu_d74234b74cuda3std3__45__cpo4rendE,(_ZN34_INTERNAL_bbbfbd33_4_k_cu_d74234b74cuda3std6ranges3__45__cpo9iter_swapE - _ZN34_INTERNAL_bbbfbd33_4_k_cu_d74234b74cuda3std3__45__cpo4rendE)
_ZN34_INTERNAL_bbbfbd33_4_k_cu_d74234b74cuda3std3__45__cpo4rendE:
	.zero		1
	.type		_ZN34_INTERNAL_bbbfbd33_4_k_cu_d74234b74cuda3std6ranges3__45__cpo9iter_swapE,@object
	.size		_ZN34_INTERNAL_bbbfbd33_4_k_cu_d74234b74cuda3std6ranges3__45__cpo9iter_swapE,(_ZN34_INTERNAL_bbbfbd33_4_k_cu_d74234b74cuda3std3__48unexpectE - _ZN34_INTERNAL_bbbfbd33_4_k_cu_d74234b74cuda3std6ranges3__45__cpo9iter_swapE)
_ZN34_INTERNAL_bbbfbd33_4_k_cu_d74234b74cuda3std6ranges3__45__cpo9iter_swapE:
	.zero		1
	.type		_ZN34_INTERNAL_bbbfbd33_4_k_cu_d74234b74cuda3std3__48unexpectE,@object
	.size		_ZN34_INTERNAL_bbbfbd33_4_k_cu_d74234b74cuda3std3__48unexpectE,(_ZN34_INTERNAL_bbbfbd33_4_k_cu_d74234b76thrust24THRUST_300001_SM_1000_NS8cuda_cub3parE - _ZN34_INTERNAL_bbbfbd33_4_k_cu_d74234b74cuda3std3__48unexpectE)
_ZN34_INTERNAL_bbbfbd33_4_k_cu_d74234b74cuda3std3__48unexpectE:
	.zero		1
	.type		_ZN34_INTERNAL_bbbfbd33_4_k_cu_d74234b76thrust24THRUST_300001_SM_1000_NS8cuda_cub3parE,@object
	.size		_ZN34_INTERNAL_bbbfbd33_4_k_cu_d74234b76thrust24THRUST_300001_SM_1000_NS8cuda_cub3parE,(.L_29 - _ZN34_INTERNAL_bbbfbd33_4_k_cu_d74234b76thrust24THRUST_300001_SM_1000_NS8cuda_cub3parE)
_ZN34_INTERNAL_bbbfbd33_4_k_cu_d74234b76thrust24THRUST_300001_SM_1000_NS8cuda_cub3parE:
	.zero		1
.L_29:


//--------------------- .nv.shared._ZN6thrust24THRUST_300001_SM_1000_NS8cuda_cub4core6detail13_kernel_agentINS1_15__reduce_by_key9InitAgentIN3cub18CUB_300001_SM_100024ReduceByKeyScanTileStateIN4cuda3std3__45tupleIJfiEEElLb0EEElPlEEJSF_lSG_EEEvDpT0_ --------------------------
	.section	.nv.shared._ZN6thrust24THRUST_300001_SM_1000_NS8cuda_cub4core6detail13_kernel_agentINS1_15__reduce_by_key9InitAgentIN3cub18CUB_300001_SM_100024ReduceByKeyScanTileStateIN4cuda3std3__45tupleIJfiEEElLb0EEElPlEEJSF_lSG_EEEvDpT0_,"aw",@nobits
	.sectionflags	@""
	.align	16
	.zero		1024


//--------------------- .nv.shared._ZN6thrust24THRUST_300001_SM_1000_NS8cuda_cub4core6detail13_kernel_agentINS1_15__reduce_by_key16ReduceByKeyAgentINS0_6detail15normal_iteratorINS0_10device_ptrIiEEEENS0_12zip_iteratorIN4cuda3std3__45tupleIJNS8_INS9_IfEEEESB_EEEEESB_SK_NSF_8equal_toIiEE11my_max_funcPiiEEJSB_SK_SB_SK_SO_N3cub18CUB_300001_SM_100024ReduceByKeyScanTileStateINSG_IJfiEEEiLb0EEESM_SN_iiEEEvDpT0_ --------------------------
	.section	.nv.shared._ZN6thrust24THRUST_300001_SM_1000_NS8cuda_cub4core6detail13_kernel_agentINS1_15__reduce_by_key16ReduceByKeyAgentINS0_6detail15normal_iteratorINS0_10device_ptrIiEEEENS0_12zip_iteratorIN4cuda3std3__45tupleIJNS8_INS9_IfEEEESB_EEEEESB_SK_NSF_8equal_toIiEE11my_max_funcPiiEEJSB_SK_SB_SK_SO_N3cub18CUB_300001_SM_100024ReduceByKeyScanTileStateINSG_IJfiEEEiLb0EEESM_SN_iiEEEvDpT0_,"aw",@nobits
	.sectionflags	@""
	.align	16
	.zero		1024


//--------------------- .nv.shared._ZN6thrust24THRUST_300001_SM_1000_NS8cuda_cub4core6detail13_kernel_agentINS1_15__reduce_by_key9InitAgentIN3cub18CUB_300001_SM_100024ReduceByKeyScanTileStateIN4cuda3std3__45tupleIJfiEEEiLb0EEEiPiEEJSF_iSG_EEEvDpT0_ --------------------------
	.section	.nv.shared._ZN6thrust24THRUST_300001_SM_1000_NS8cuda_cub4core6detail13_kernel_agentINS1_15__reduce_by_key9InitAgentIN3cub18CUB_300001_SM_100024ReduceByKeyScanTileStateIN4cuda3std3__45tupleIJfiEEEiLb0EEEiPiEEJSF_iSG_EEEvDpT0_,"aw",@nobits
	.sectionflags	@""
	.align	16
	.zero		1024


//--------------------- .nv.shared._ZN3cub18CUB_300001_SM_10006detail9transform16transform_kernelINS2_10policy_hubILb1EN4cuda3std3__45tupleIJN6thrust24THRUST_300001_SM_1000_NS6detail15normal_iteratorINSA_7pointerINS8_IJfiEEENSA_8cuda_cub3tagENSA_11use_defaultESH_EEEEEEEE10policy1000ElNS7_10__identityENSA_12zip_iteratorINS8_IJNSC_INSA_10device_ptrIfEEEENSC_INSP_IiEEEEEEEEEJPSE_EEEvT0_iT1_T2_DpNS2_10kernel_argIT3_EE --------------------------
	.section	.nv.shared._ZN3cub18CUB_300001_SM_10006detail9transform16transform_kernelINS2_10policy_hubILb1EN4cuda3std3__45tupleIJN6thrust24THRUST_300001_SM_1000_NS6detail15normal_iteratorINSA_7pointerINS8_IJfiEEENSA_8cuda_cub3tagENSA_11use_defaultESH_EEEEEEEE10policy1000ElNS7_10__identityENSA_12zip_iteratorINS8_IJNSC_INSA_10device_ptrIfEEEENSC_INSP_IiEEEEEEEEEJPSE_EEEvT0_iT1_T2_DpNS2_10kernel_argIT3_EE,"aw",@nobits
	.sectionflags	@""
	.align	16
	.zero		1024


//--------------------- .nv.shared._ZN3cub18CUB_300001_SM_10006detail9transform16transform_kernelINS2_10policy_hubILb1EN4cuda3std3__45tupleIJN6thrust24THRUST_300001_SM_1000_NS6detail15normal_iteratorINSA_7pointerINS8_IJfiEEENSA_8cuda_cub3tagENSA_11use_defaultESH_EEEEEEEE10policy1000EiNS7_10__identityENSA_12zip_iteratorINS8_IJNSC_INSA_10device_ptrIfEEEENSC_INSP_IiEEEEEEEEEJPSE_EEEvT0_iT1_T2_DpNS2_10kernel_argIT3_EE --------------------------
	.section	.nv.shared._ZN3cub18CUB_300001_SM_10006detail9transform16transform_kernelINS2_10policy_hubILb1EN4cuda3std3__45tupleIJN6thrust24THRUST_300001_SM_1000_NS6detail15normal_iteratorINSA_7pointerINS8_IJfiEEENSA_8cuda_cub3tagENSA_11use_defaultESH_EEEEEEEE10policy1000EiNS7_10__identityENSA_12zip_iteratorINS8_IJNSC_INSA_10device_ptrIfEEEENSC_INSP_IiEEEEEEEEEJPSE_EEEvT0_iT1_T2_DpNS2_10kernel_argIT3_EE,"aw",@nobits
	.sectionflags	@""
	.align	16
	.zero		1024


//--------------------- .nv.shared._ZN3cub18CUB_300001_SM_10006detail9transform16transform_kernelINS2_10policy_hubILb1EN4cuda3std3__45tupleIJN6thrust24THRUST_300001_SM_1000_NS12zip_iteratorINS8_IJNSA_6detail15normal_iteratorINSA_10device_ptrIfEEEENSD_INSE_IiEEEEEEEEEEEEE10policy1000ElNS7_10__identityENSA_7pointerINS8_IJfiEEENSA_8cuda_cub3tagENSA_11use_defaultEST_EEJSK_EEEvT0_iT1_T2_DpNS2_10kernel_argIT3_EE --------------------------
	.section	.nv.shared._ZN3cub18CUB_300001_SM_10006detail9transform16transform_kernelINS2_10policy_hubILb1EN4cuda3std3__45tupleIJN6thrust24THRUST_300001_SM_1000_NS12zip_iteratorINS8_IJNSA_6detail15normal_iteratorINSA_10device_ptrIfEEEENSD_INSE_IiEEEEEEEEEEEEE10policy1000ElNS7_10__identityENSA_7pointerINS8_IJfiEEENSA_8cuda_cub3tagENSA_11use_defaultEST_EEJSK_EEEvT0_iT1_T2_DpNS2_10kernel_argIT3_EE,"aw",@nobits
	.sectionflags	@""
	.align	16
	.zero		1024


//--------------------- .nv.shared._ZN3cub18CUB_300001_SM_10006detail9transform16transform_kernelINS2_10policy_hubILb1EN4cuda3std3__45tupleIJN6thrust24THRUST_300001_SM_1000_NS12zip_iteratorINS8_IJNSA_6detail15normal_iteratorINSA_10device_ptrIfEEEENSD_INSE_IiEEEEEEEEEEEEE10policy1000EiNS7_10__identityENSA_7pointerINS8_IJfiEEENSA_8cuda_cub3tagENSA_11use_defaultEST_EEJSK_EEEvT0_iT1_T2_DpNS2_10kernel_argIT3_EE --------------------------
	.section	.nv.shared._ZN3cub18CUB_300001_SM_10006detail9transform16transform_kernelINS2_10policy_hubILb1EN4cuda3std3__45tupleIJN6thrust24THRUST_300001_SM_1000_NS12zip_iteratorINS8_IJNSA_6detail15normal_iteratorINSA_10device_ptrIfEEEENSD_INSE_IiEEEEEEEEEEEEE10policy1000EiNS7_10__identityENSA_7pointerINS8_IJfiEEENSA_8cuda_cub3tagENSA_11use_defaultEST_EEJSK_EEEvT0_iT1_T2_DpNS2_10kernel_argIT3_EE,"aw",@nobits
	.sectionflags	@""
	.align	16
	.zero		1024


//--------------------- .nv.shared._ZN3cub18CUB_300001_SM_10006detail6reduce23DeviceReduceByKeyKernelINS1_13reduce_by_key10policy_hubI9CustomMaxfiE10Policy1000EPiS9_PfSA_S9_NS0_24ReduceByKeyScanTileStateIfyLb1EEEN4cuda3std3__48equal_toIvEES6_yfEEvT0_T1_T2_T3_T4_T5_iT6_T7_T8_ --------------------------
	.section	.nv.shared._ZN3cub18CUB_300001_SM_10006detail6reduce23DeviceReduceByKeyKernelINS1_13reduce_by_key10policy_hubI9CustomMaxfiE10Policy1000EPiS9_PfSA_S9_NS0_24ReduceByKeyScanTileStateIfyLb1EEEN4cuda3std3__48equal_toIvEES6_yfEEvT0_T1_T2_T3_T4_T5_iT6_T7_T8_,"aw",@nobits
	.sectionflags	@""
	.align	16
.nv.shared._ZN3cub18CUB_300001_SM_10006detail6reduce23DeviceReduceByKeyKernelINS1_13reduce_by_key10policy_hubI9CustomMaxfiE10Policy1000EPiS9_PfSA_S9_NS0_24ReduceByKeyScanTileStateIfyLb1EEEN4cuda3std3__48equal_toIvEES6_yfEEvT0_T1_T2_T3_T4_T5_iT6_T7_T8_:
	.zero		7184


//--------------------- .nv.shared._ZN3cub18CUB_300001_SM_10006detail10radix_sort29DeviceRadixSortOnesweepKernelINS1_5radix10policy_hubIiiyE10Policy1000ELNS0_9SortOrderE0EiiyiiNS1_21identity_decomposer_tEEEvPT5_SB_PT3_PKSC_PT1_PKSG_PT2_PKSK_T4_iiT6_ --------------------------
	.section	.nv.shared._ZN3cub18CUB_300001_SM_10006detail10radix_sort29DeviceRadixSortOnesweepKernelINS1_5radix10policy_hubIiiyE10Policy1000ELNS0_9SortOrderE0EiiyiiNS1_21identity_decomposer_tEEEvPT5_SB_PT3_PKSC_PT1_PKSG_PT2_PKSK_T4_iiT6_,"aw",@nobits
	.sectionflags	@""
	.align	16
.nv.shared._ZN3cub18CUB_300001_SM_10006detail10radix_sort29DeviceRadixSortOnesweepKernelINS1_5radix10policy_hubIiiyE10Policy1000ELNS0_9SortOrderE0EiiyiiNS1_21identity_decomposer_tEEEvPT5_SB_PT3_PKSC_PT1_PKSG_PT2_PKSK_T4_iiT6_:
	.zero		29184


//--------------------- .nv.shared._ZN3cub18CUB_300001_SM_10006detail10radix_sort33DeviceRadixSortExclusiveSumKernelINS1_5radix10policy_hubIiiyE10Policy1000EyEEvPT0_ --------------------------
	.section	.nv.shared._ZN3cub18CUB_300001_SM_10006detail10radix_sort33DeviceRadixSortExclusiveSumKernelINS1_5radix10policy_hubIiiyE10Policy1000EyEEvPT0_,"aw",@nobits
	.sectionflags	@""
	.align	16
.nv.shared._ZN3cub18CUB_300001_SM_10006detail10radix_sort33DeviceRadixSortExclusiveSumKernelINS1_5radix10policy_hubIiiyE10Policy1000EyEEvPT0_:
	.zero		3360


//--------------------- .nv.shared._ZN3cub18CUB_300001_SM_10006detail10radix_sort30DeviceRadixSortHistogramKernelINS1_5radix10policy_hubIiiyE10Policy1000ELNS0_9SortOrderE0EiyNS1_21identity_decomposer_tEEEvPT2_PKT1_SA_iiT3_ --------------------------
	.section	.nv.shared._ZN3cub18CUB_300001_SM_10006detail10radix_sort30DeviceRadixSortHistogramKernelINS1_5radix10policy_hubIiiyE10Policy1000ELNS0_9SortOrderE0EiyNS1_21identity_decomposer_tEEEvPT2_PKT1_SA_iiT3_,"aw",@nobits
	.sectionflags	@""
	.align	16
.nv.shared._ZN3cub18CUB_300001_SM_10006detail10radix_sort30DeviceRadixSortHistogramKernelINS1_5radix10policy_hubIiiyE10Policy1000ELNS0_9SortOrderE0EiyNS1_21identity_decomposer_tEEEvPT2_PKT1_SA_iiT3_:
	.zero		5120


//--------------------- .nv.shared._ZN3cub18CUB_300001_SM_10006detail10radix_sort31DeviceRadixSortSingleTileKernelINS1_5radix10policy_hubIiiyE10Policy1000ELNS0_9SortOrderE0EiiyNS1_21identity_decomposer_tEEEvPKT1_PSA_PKT2_PSE_T3_iiT4_ --------------------------
	.section	.nv.shared._ZN3cub18CUB_300001_SM_10006detail10radix_sort31DeviceRadixSortSingleTileKernelINS1_5radix10policy_hubIiiyE10Policy1000ELNS0_9SortOrderE0EiiyNS1_21identity_decomposer_tEEEvPKT1_PSA_PKT2_PSE_T3_iiT4_,"aw",@nobits
	.sectionflags	@""
	.align	16
.nv.shared._ZN3cub18CUB_300001_SM_10006detail10radix_sort31DeviceRadixSortSingleTileKernelINS1_5radix10policy_hubIiiyE10Policy1000ELNS0_9SortOrderE0EiiyNS1_21identity_decomposer_tEEEvPKT1_PSA_PKT2_PSE_T3_iiT4_:
	.zero		34880


//--------------------- .nv.shared._ZN3cub18CUB_300001_SM_10006detail10radix_sort29DeviceRadixSortOnesweepKernelINS1_5radix10policy_hubIiN4cuda3std3__45tupleIJfiEEEyE10Policy1000ELNS0_9SortOrderE0EiSA_yiiNS1_21identity_decomposer_tEEEvPT5_SG_PT3_PKSH_PT1_PKSL_PT2_PKSP_T4_iiT6_ --------------------------
	.section	.nv.shared._ZN3cub18CUB_300001_SM_10006detail10radix_sort29DeviceRadixSortOnesweepKernelINS1_5radix10policy_hubIiN4cuda3std3__45tupleIJfiEEEyE10Policy1000ELNS0_9SortOrderE0EiSA_yiiNS1_21identity_decomposer_tEEEvPT5_SG_PT3_PKSH_PT1_PKSL_PT2_PKSP_T4_iiT6_,"aw",@nobits
	.sectionflags	@""
	.align	16
.nv.shared._ZN3cub18CUB_300001_SM_10006detail10radix_sort29DeviceRadixSortOnesweepKernelINS1_5radix10policy_hubIiN4cuda3std3__45tupleIJfiEEEyE10Policy1000ELNS0_9SortOrderE0EiSA_yiiNS1_21identity_decomposer_tEEEvPT5_SG_PT3_PKSH_PT1_PKSL_PT2_PKSP_T4_iiT6_:
	.zero		46080


//--------------------- .nv.shared._ZN3cub18CUB_300001_SM_10006detail10radix_sort33DeviceRadixSortExclusiveSumKernelINS1_5radix10policy_hubIiN4cuda3std3__45tupleIJfiEEEyE10Policy1000EyEEvPT0_ --------------------------
	.section	.nv.shared._ZN3cub18CUB_300001_SM_10006detail10radix_sort33DeviceRadixSortExclusiveSumKernelINS1_5radix10policy_hubIiN4cuda3std3__45tupleIJfiEEEyE10Policy1000EyEEvPT0_,"aw",@nobits
	.sectionflags	@""
	.align	16
.nv.shared._ZN3cub18CUB_300001_SM_10006detail10radix_sort33DeviceRadixSortExclusiveSumKernelINS1_5radix10policy_hubIiN4cuda3std3__45tupleIJfiEEEyE10Policy1000EyEEvPT0_:
	.zero		3360


//--------------------- .nv.shared._ZN3cub18CUB_300001_SM_10006detail10radix_sort30DeviceRadixSortHistogramKernelINS1_5radix10policy_hubIiN4cuda3std3__45tupleIJfiEEEyE10Policy1000ELNS0_9SortOrderE0EiyNS1_21identity_decomposer_tEEEvPT2_PKT1_SF_iiT3_ --------------------------
	.section	.nv.shared._ZN3cub18CUB_300001_SM_10006detail10radix_sort30DeviceRadixSortHistogramKernelINS1_5radix10policy_hubIiN4cuda3std3__45tupleIJfiEEEyE10Policy1000ELNS0_9SortOrderE0EiyNS1_21identity_decomposer_tEEEvPT2_PKT1_SF_iiT3_,"aw",@nobits
	.sectionflags	@""
	.align	16
.nv.shared._ZN3cub18CUB_300001_SM_10006detail10radix_sort30DeviceRadixSortHistogramKernelINS1_5radix10policy_hubIiN4cuda3std3__45tupleIJfiEEEyE10Policy1000ELNS0_9SortOrderE0EiyNS1_21identity_decomposer_tEEEvPT2_PKT1_SF_iiT3_:
	.zero		5120


//--------------------- .nv.shared._ZN3cub18CUB_300001_SM_10006detail10radix_sort31DeviceRadixSortSingleTileKernelINS1_5radix10policy_hubIiN4cuda3std3__45tupleIJfiEEEyE10Policy1000ELNS0_9SortOrderE0EiSA_yNS1_21identity_decomposer_tEEEvPKT1_PSF_PKT2_PSJ_T3_iiT4_ --------------------------
	.section	.nv.shared._ZN3cub18CUB_300001_SM_10006detail10radix_sort31DeviceRadixSortSingleTileKernelINS1_5radix10policy_hubIiN4cuda3std3__45tupleIJfiEEEyE10Policy1000ELNS0_9SortOrderE0EiSA_yNS1_21identity_decomposer_tEEEvPKT1_PSF_PKT2_PSJ_T3_iiT4_,"aw",@nobits
	.sectionflags	@""
	.align	16
.nv.shared._ZN3cub18CUB_300001_SM_10006detail10radix_sort31DeviceRadixSortSingleTileKernelINS1_5radix10policy_hubIiN4cuda3std3__45tupleIJfiEEEyE10Policy1000ELNS0_9SortOrderE0EiSA_yNS1_21identity_decomposer_tEEEvPKT1_PSF_PKT2_PSJ_T3_iiT4_:
	.zero		34880


//--------------------- .nv.shared._ZN3cub18CUB_300001_SM_10006detail4scan23DeviceCompactInitKernelINS0_24ReduceByKeyScanTileStateIfyLb1EEEPiEEvT_iT0_ --------------------------
	.section	.nv.shared._ZN3cub18CUB_300001_SM_10006detail4scan23DeviceCompactInitKernelINS0_24ReduceByKeyScanTileStateIfyLb1EEEPiEEvT_iT0_,"aw",@nobits
	.sectionflags	@""
	.align	16
	.zero		1024


//--------------------- .nv.shared._ZN3cub18CUB_300001_SM_10006detail8for_each13static_kernelINS2_12policy_hub_t12policy_500_tElN6thrust24THRUST_300001_SM_1000_NS8cuda_cub10__tabulate7functorINS7_6detail15normal_iteratorINS7_10device_ptrIiEEEENS7_6system6detail7generic6detail22compute_sequence_valueIivEElEEEEvT0_T1_ --------------------------
	.section	.nv.shared._ZN3cub18CUB_300001_SM_10006detail8for_each13static_kernelINS2_12policy_hub_t12policy_500_tElN6thrust24THRUST_300001_SM_1000_NS8cuda_cub10__tabulate7functorINS7_6detail15normal_iteratorINS7_10device_ptrIiEEEENS7_6system6detail7generic6detail22compute_sequence_valueIivEElEEEEvT0_T1_,"aw",@nobits
	.sectionflags	@""
	.align	16
	.zero		1024


//--------------------- .nv.shared._ZN3cub18CUB_300001_SM_10006detail8for_each13static_kernelINS2_12policy_hub_t12policy_500_tEmN6thrust24THRUST_300001_SM_1000_NS8cuda_cub20__uninitialized_fill7functorINS7_10device_ptrIiEEiEEEEvT0_T1_ --------------------------
	.section	.nv.shared._ZN3cub18CUB_300001_SM_10006detail8for_each13static_kernelINS2_12policy_hub_t12policy_500_tEmN6thrust24THRUST_300001_SM_1000_NS8cuda_cub20__uninitialized_fill7functorINS7_10device_ptrIiEEiEEEEvT0_T1_,"aw",@nobits
	.sectionflags	@""
	.align	16
	.zero		1024


//--------------------- .nv.shared._ZN3cub18CUB_300001_SM_10006detail8for_each13static_kernelINS2_12policy_hub_t12policy_500_tEmN6thrust24THRUST_300001_SM_1000_NS8cuda_cub20__uninitialized_fill7functorINS7_10device_ptrIfEEfEEEEvT0_T1_ --------------------------
	.section	.nv.shared._ZN3cub18CUB_300001_SM_10006detail8for_each13static_kernelINS2_12policy_hub_t12policy_500_tEmN6thrust24THRUST_300001_SM_1000_NS8cuda_cub20__uninitialized_fill7functorINS7_10device_ptrIfEEfEEEEvT0_T1_,"aw",@nobits
	.sectionflags	@""
	.align	16
	.zero		1024


//--------------------- .nv.shared._ZN3cub18CUB_300001_SM_10006detail11EmptyKernelIvEEvv --------------------------
	.section	.nv.shared._ZN3cub18CUB_300001_SM_10006detail11EmptyKernelIvEEvv,"aw",@nobits
	.sectionflags	@""
	.align	16
	.zero		1024


//--------------------- .nv.shared._Z10my_max_idxPKfPKiiP10my_atomics --------------------------
	.section	.nv.shared._Z10my_max_idxPKfPKiiP10my_atomics,"aw",@nobits
	.sectionflags	@""
	.align	16
	.zero		1024


//--------------------- .nv.constant0._ZN6thrust24THRUST_300001_SM_1000_NS8cuda_cub4core6detail13_kernel_agentINS1_15__reduce_by_key16ReduceByKeyAgentINS0_6detail15normal_iteratorINS0_10device_ptrIiEEEENS0_12zip_iteratorIN4cuda3std3__45tupleIJNS8_INS9_IfEEEESB_EEEEESB_SK_NSF_8equal_toIiEE11my_max_funcPllEEJSB_SK_SB_SK_SO_N3cub18CUB_300001_SM_100024ReduceByKeyScanTileStateINSG_IJfiEEElLb0EEESM_SN_llEEEvDpT0_ --------------------------
	.section	.nv.constant0._ZN6thrust24THRUST_300001_SM_1000_NS8cuda_cub4core6detail13_kernel_agentINS1_15__reduce_by_key16ReduceByKeyAgentINS0_6detail15normal_iteratorINS0_10device_ptrIiEEEENS0_12zip_iteratorIN4cuda3std3__45tupleIJNS8_INS9_IfEEEESB_EEEEESB_SK_NSF_8equal_toIiEE11my_max_funcPllEEJSB_SK_SB_SK_SO_N3cub18CUB_300001_SM_100024ReduceByKeyScanTileStateINSG_IJfiEEElLb0EEESM_SN_llEEEvDpT0_,"a",@progbits
	.sectionflags	@""
	.align	4
.nv.constant0._ZN6thrust24THRUST_300001_SM_1000_NS8cuda_cub4core6detail13_kernel_agentINS1_15__reduce_by_key16ReduceByKeyAgentINS0_6detail15normal_iteratorINS0_10device_ptrIiEEEENS0_12zip_iteratorIN4cuda3std3__45tupleIJNS8_INS9_IfEEEESB_EEEEESB_SK_NSF_8equal_toIiEE11my_max_funcPllEEJSB_SK_SB_SK_SO_N3cub18CUB_300001_SM_100024ReduceByKeyScanTileStateINSG_IJfiEEElLb0EEESM_SN_llEEEvDpT0_:
	.zero		1000


//--------------------- .nv.constant0._ZN6thrust24THRUST_300001_SM_1000_NS8cuda_cub4core6detail13_kernel_agentINS1_15__reduce_by_key9InitAgentIN3cub18CUB_300001_SM_100024ReduceByKeyScanTileStateIN4cuda3std3__45tupleIJfiEEElLb0EEElPlEEJSF_lSG_EEEvDpT0_ --------------------------
	.section	.nv.constant0._ZN6thrust24THRUST_300001_SM_1000_NS8cuda_cub4core6detail13_kernel_agentINS1_15__reduce_by_key9InitAgentIN3cub18CUB_300001_SM_100024ReduceByKeyScanTileStateIN4cuda3std3__45tupleIJfiEEElLb0EEElPlEEJSF_lSG_EEEvDpT0_,"a",@progbits
	.sectionflags	@""
	.align	4
.nv.constant0._ZN6thrust24THRUST_300001_SM_1000_NS8cuda_cub4core6detail13_kernel_agentINS1_15__reduce_by_key9InitAgentIN3cub18CUB_300001_SM_100024ReduceByKeyScanTileStateIN4cuda3std3__45tupleIJfiEEElLb0EEElPlEEJSF_lSG_EEEvDpT0_:
	.zero		936


//--------------------- .nv.constant0._ZN6thrust24THRUST_300001_SM_1000_NS8cuda_cub4core6detail13_kernel_agentINS1_15__reduce_by_key16ReduceByKeyAgentINS0_6detail15normal_iteratorINS0_10device_ptrIiEEEENS0_12zip_iteratorIN4cuda3std3__45tupleIJNS8_INS9_IfEEEESB_EEEEESB_SK_NSF_8equal_toIiEE11my_max_funcPiiEEJSB_SK_SB_SK_SO_N3cub18CUB_300001_SM_100024ReduceByKeyScanTileStateINSG_IJfiEEEiLb0EEESM_SN_iiEEEvDpT0_ --------------------------
	.section	.nv.constant0._ZN6thrust24THRUST_300001_SM_1000_NS8cuda_cub4core6detail13_kernel_agentINS1_15__reduce_by_key16ReduceByKeyAgentINS0_6detail15normal_iteratorINS0_10device_ptrIiEEEENS0_12zip_iteratorIN4cuda3std3__45tupleIJNS8_INS9_IfEEEESB_EEEEESB_SK_NSF_8equal_toIiEE11my_max_funcPiiEEJSB_SK_SB_SK_SO_N3cub18CUB_300001_SM_100024ReduceByKeyScanTileStateINSG_IJfiEEEiLb0EEESM_SN_iiEEEvDpT0_,"a",@progbits
	.sectionflags	@""
	.align	4
.nv.constant0._ZN6thrust24THRUST_300001_SM_1000_NS8cuda_cub4core6detail13_kernel_agentINS1_15__reduce_by_key16ReduceByKeyAgentINS0_6detail15normal_iteratorINS0_10device_ptrIiEEEENS0_12zip_iteratorIN4cuda3std3__45tupleIJNS8_INS9_IfEEEESB_EEEEESB_SK_NSF_8equal_toIiEE11my_max_funcPiiEEJSB_SK_SB_SK_SO_N3cub18CUB_300001_SM_100024ReduceByKeyScanTileStateINSG_IJfiEEEiLb0EEESM_SN_iiEEEvDpT0_:
	.zero		988


//--------------------- .nv.constant0._ZN6thrust24THRUST_300001_SM_1000_NS8cuda_cub4core6detail13_kernel_agentINS1_15__reduce_by_key9InitAgentIN3cub18CUB_300001_SM_100024ReduceByKeyScanTileStateIN4cuda3std3__45tupleIJfiEEEiLb0EEEiPiEEJSF_iSG_EEEvDpT0_ --------------------------
	.section	.nv.constant0._ZN6thrust24THRUST_300001_SM_1000_NS8cuda_cub4core6detail13_kernel_agentINS1_15__reduce_by_key9InitAgentIN3cub18CUB_300001_SM_100024ReduceByKeyScanTileStateIN4cuda3std3__45tupleIJfiEEEiLb0EEEiPiEEJSF_iSG_EEEvDpT0_,"a",@progbits
	.sectionflags	@""
	.align	4
.nv.constant0._ZN6thrust24THRUST_300001_SM_1000_NS8cuda_cub4core6detail13_kernel_agentINS1_15__reduce_by_key9InitAgentIN3cub18CUB_300001_SM_100024ReduceByKeyScanTileStateIN4cuda3std3__45tupleIJfiEEEiLb0EEEiPiEEJSF_iSG_EEEvDpT0_:
	.zero		936


//--------------------- .nv.constant0._ZN3cub18CUB_300001_SM_10006detail9transform16transform_kernelINS2_10policy_hubILb1EN4cuda3std3__45tupleIJN6thrust24THRUST_300001_SM_1000_NS6detail15normal_iteratorINSA_7pointerINS8_IJfiEEENSA_8cuda_cub3tagENSA_11use_defaultESH_EEEEEEEE10policy1000ElNS7_10__identityENSA_12zip_iteratorINS8_IJNSC_INSA_10device_ptrIfEEEENSC_INSP_IiEEEEEEEEEJPSE_EEEvT0_iT1_T2_DpNS2_10kernel_argIT3_EE --------------------------
	.section	.nv.constant0._ZN3cub18CUB_300001_SM_10006detail9transform16transform_kernelINS2_10policy_hubILb1EN4cuda3std3__45tupleIJN6thrust24THRUST_300001_SM_1000_NS6detail15normal_iteratorINSA_7pointerINS8_IJfiEEENSA_8cuda_cub3tagENSA_11use_defaultESH_EEEEEEEE10policy1000ElNS7_10__identityENSA_12zip_iteratorINS8_IJNSC_INSA_10device_ptrIfEEEENSC_INSP_IiEEEEEEEEEJPSE_EEEvT0_iT1_T2_DpNS2_10kernel_argIT3_EE,"a",@progbits
	.sectionflags	@""
	.align	4
.nv.constant0._ZN3cub18CUB_300001_SM_10006detail9transform16transform_kernelINS2_10policy_hubILb1EN4cuda3std3__45tupleIJN6thrust24THRUST_300001_SM_1000_NS6detail15normal_iteratorINSA_7pointerINS8_IJfiEEENSA_8cuda_cub3tagENSA_11use_defaultESH_EEEEEEEE10policy1000ElNS7_10__identityENSA_12zip_iteratorINS8_IJNSC_INSA_10device_ptrIfEEEENSC_INSP_IiEEEEEEEEEJPSE_EEEvT0_iT1_T2_DpNS2_10kernel_argIT3_EE:
	.zero		944


//--------------------- .nv.constant0._ZN3cub18CUB_300001_SM_10006detail9transform16transform_kernelINS2_10policy_hubILb1EN4cuda3std3__45tupleIJN6thrust24THRUST_300001_SM_1000_NS6detail15normal_iteratorINSA_7pointerINS8_IJfiEEENSA_8cuda_cub3tagENSA_11use_defaultESH_EEEEEEEE10policy1000EiNS7_10__identityENSA_12zip_iteratorINS8_IJNSC_INSA_10device_ptrIfEEEENSC_INSP_IiEEEEEEEEEJPSE_EEEvT0_iT1_T2_DpNS2_10kernel_argIT3_EE --------------------------
	.section	.nv.constant0._ZN3cub18CUB_300001_SM_10006detail9transform16transform_kernelINS2_10policy_hubILb1EN4cuda3std3__45tupleIJN6thrust24THRUST_300001_SM_1000_NS6detail15normal_iteratorINSA_7pointerINS8_IJfiEEENSA_8cuda_cub3tagENSA_11use_defaultESH_EEEEEEEE10policy1000EiNS7_10__identityENSA_12zip_iteratorINS8_IJNSC_INSA_10device_ptrIfEEEENSC_INSP_IiEEEEEEEEEJPSE_EEEvT0_iT1_T2_DpNS2_10kernel_argIT3_EE,"a",@progbits
	.sectionflags	@""
	.align	4
.nv.constant0._ZN3cub18CUB_300001_SM_10006detail9transform16transform_kernelINS2_10policy_hubILb1EN4cuda3std3__45tupleIJN6thrust24THRUST_300001_SM_1000_NS6detail15normal_iteratorINSA_7pointerINS8_IJfiEEENSA_8cuda_cub3tagENSA_11use_defaultESH_EEEEEEEE10policy1000EiNS7_10__identityENSA_12zip_iteratorINS8_IJNSC_INSA_10device_ptrIfEEEENSC_INSP_IiEEEEEEEEEJPSE_EEEvT0_iT1_T2_DpNS2_10kernel_argIT3_EE:
	.zero		944


//--------------------- .nv.constant0._ZN3cub18CUB_300001_SM_10006detail9transform16transform_kernelINS2_10policy_hubILb1EN4cuda3std3__45tupleIJN6thrust24THRUST_300001_SM_1000_NS12zip_iteratorINS8_IJNSA_6detail15normal_iteratorINSA_10device_ptrIfEEEENSD_INSE_IiEEEEEEEEEEEEE10policy1000ElNS7_10__identityENSA_7pointerINS8_IJfiEEENSA_8cuda_cub3tagENSA_11use_defaultEST_EEJSK_EEEvT0_iT1_T2_DpNS2_10kernel_argIT3_EE --------------------------
	.section	.nv.constant0._ZN3cub18CUB_300001_SM_10006detail9transform16transform_kernelINS2_10policy_hubILb1EN4cuda3std3__45tupleIJN6thrust24THRUST_300001_SM_1000_NS12zip_iteratorINS8_IJNSA_6detail15normal_iteratorINSA_10device_ptrIfEEEENSD_INSE_IiEEEEEEEEEEEEE10policy1000ElNS7_10__identityENSA_7pointerINS8_IJfiEEENSA_8cuda_cub3tagENSA_11use_defaultEST_EEJSK_EEEvT0_iT1_T2_DpNS2_10kernel_argIT3_EE,"a",@progbits
	.sectionflags	@""
	.align	4
.nv.constant0._ZN3cub18CUB_300001_SM_10006detail9transform16transform_kernelINS2_10policy_hubILb1EN4cuda3std3__45tupleIJN6thrust24THRUST_300001_SM_1000_NS12zip_iteratorINS8_IJNSA_6detail15normal_iteratorINSA_10device_ptrIfEEEENSD_INSE_IiEEEEEEEEEEEEE10policy1000ElNS7_10__identityENSA_7pointerINS8_IJfiEEENSA_8cuda_cub3tagENSA_11use_defaultEST_EEJSK_EEEvT0_iT1_T2_DpNS2_10kernel_argIT3_EE:
	.zero		936


//--------------------- .nv.constant0._ZN3cub18CUB_300001_SM_10006detail9transform16transform_kernelINS2_10policy_hubILb1EN4cuda3std3__45tupleIJN6thrust24THRUST_300001_SM_1000_NS12zip_iteratorINS8_IJNSA_6detail15normal_iteratorINSA_10device_ptrIfEEEENSD_INSE_IiEEEEEEEEEEEEE10policy1000EiNS7_10__identityENSA_7pointerINS8_IJfiEEENSA_8cuda_cub3tagENSA_11use_defaultEST_EEJSK_EEEvT0_iT1_T2_DpNS2_10kernel_argIT3_EE --------------------------
	.section	.nv.constant0._ZN3cub18CUB_300001_SM_10006detail9transform16transform_kernelINS2_10policy_hubILb1EN4cuda3std3__45tupleIJN6thrust24THRUST_300001_SM_1000_NS12zip_iteratorINS8_IJNSA_6detail15normal_iteratorINSA_10device_ptrIfEEEENSD_INSE_IiEEEEEEEEEEEEE10policy1000EiNS7_10__identityENSA_7pointerINS8_IJfiEEENSA_8cuda_cub3tagENSA_11use_defaultEST_EEJSK_EEEvT0_iT1_T2_DpNS2_10kernel_argIT3_EE,"a",@progbits
	.sectionflags	@""
	.align	4
.nv.constant0._ZN3cub18CUB_300001_SM_10006detail9transform16transform_kernelINS2_10policy_hubILb1EN4cuda3std3__45tupleIJN6thrust24THRUST_300001_SM_1000_NS12zip_iteratorINS8_IJNSA_6detail15normal_iteratorINSA_10device_ptrIfEEEENSD_INSE_IiEEEEEEEEEEEEE10policy1000EiNS7_10__identityENSA_7pointerINS8_IJfiEEENSA_8cuda_cub3tagENSA_11use_defaultEST_EEJSK_EEEvT0_iT1_T2_DpNS2_10kernel_argIT3_EE:
	.zero		936


//--------------------- .nv.constant0._ZN3cub18CUB_300001_SM_10006detail6reduce23DeviceReduceByKeyKernelINS1_13reduce_by_key10policy_hubI9CustomMaxfiE10Policy1000EPiS9_PfSA_S9_NS0_24ReduceByKeyScanTileStateIfyLb1EEEN4cuda3std3__48equal_toIvEES6_yfEEvT0_T1_T2_T3_T4_T5_iT6_T7_T8_ --------------------------
	.section	.nv.constant0._ZN3cub18CUB_300001_SM_10006detail6reduce23DeviceReduceByKeyKernelINS1_13reduce_by_key10policy_hubI9CustomMaxfiE10Policy1000EPiS9_PfSA_S9_NS0_24ReduceByKeyScanTileStateIfyLb1EEEN4cuda3std3__48equal_toIvEES6_yfEEvT0_T1_T2_T3_T4_T5_iT6_T7_T8_,"a",@progbits
	.sectionflags	@""
	.align	4
.nv.constant0._ZN3cub18CUB_300001_SM_10006detail6reduce23DeviceReduceByKeyKernelINS1_13reduce_by_key10policy_hubI9CustomMaxfiE10Policy1000EPiS9_PfSA_S9_NS0_24ReduceByKeyScanTileStateIfyLb1EEEN4cuda3std3__48equal_toIvEES6_yfEEvT0_T1_T2_T3_T4_T5_iT6_T7_T8_:
	.zero		960


//--------------------- .nv.constant0._ZN3cub18CUB_300001_SM_10006detail10radix_sort29DeviceRadixSortOnesweepKernelINS1_5radix10policy_hubIiiyE10Policy1000ELNS0_9SortOrderE0EiiyiiNS1_21identity_decomposer_tEEEvPT5_SB_PT3_PKSC_PT1_PKSG_PT2_PKSK_T4_iiT6_ --------------------------
	.section	.nv.constant0._ZN3cub18CUB_300001_SM_10006detail10radix_sort29DeviceRadixSortOnesweepKernelINS1_5radix10policy_hubIiiyE10Policy1000ELNS0_9SortOrderE0EiiyiiNS1_21identity_decomposer_tEEEvPT5_SB_PT3_PKSC_PT1_PKSG_PT2_PKSK_T4_iiT6_,"a",@progbits
	.sectionflags	@""
	.align	4
.nv.constant0._ZN3cub18CUB_300001_SM_10006detail10radix_sort29DeviceRadixSortOnesweepKernelINS1_5radix10policy_hubIiiyE10Policy1000ELNS0_9SortOrderE0EiiyiiNS1_21identity_decomposer_tEEEvPT5_SB_PT3_PKSC_PT1_PKSG_PT2_PKSK_T4_iiT6_:
	.zero		973


//--------------------- .nv.constant0._ZN3cub18CUB_300001_SM_10006detail10radix_sort33DeviceRadixSortExclusiveSumKernelINS1_5radix10policy_hubIiiyE10Policy1000EyEEvPT0_ --------------------------
	.section	.nv.constant0._ZN3cub18CUB_300001_SM_10006detail10radix_sort33DeviceRadixSortExclusiveSumKernelINS1_5radix10policy_hubIiiyE10Policy1000EyEEvPT0_,"a",@progbits
	.sectionflags	@""
	.align	4
.nv.constant0._ZN3cub18CUB_300001_SM_10006detail10radix_sort33DeviceRadixSortExclusiveSumKernelINS1_5radix10policy_hubIiiyE10Policy1000EyEEvPT0_:
	.zero		904


//--------------------- .nv.constant0._ZN3cub18CUB_300001_SM_10006detail10radix_sort30DeviceRadixSortHistogramKernelINS1_5radix10policy_hubIiiyE10Policy1000ELNS0_9SortOrderE0EiyNS1_21identity_decomposer_tEEEvPT2_PKT1_SA_iiT3_ --------------------------
	.section	.nv.constant0._ZN3cub18CUB_300001_SM_10006detail10radix_sort30DeviceRadixSortHistogramKernelINS1_5radix10policy_hubIiiyE10Policy1000ELNS0_9SortOrderE0EiyNS1_21identity_decomposer_tEEEvPT2_PKT1_SA_iiT3_,"a",@progbits
	.sectionflags	@""
	.align	4
.nv.constant0._ZN3cub18CUB_300001_SM_10006detail10radix_sort30DeviceRadixSortHistogramKernelINS1_5radix10policy_hubIiiyE10Policy1000ELNS0_9SortOrderE0EiyNS1_21identity_decomposer_tEEEvPT2_PKT1_SA_iiT3_:
	.zero		929


//--------------------- .nv.constant0._ZN3cub18CUB_300001_SM_10006detail10radix_sort31DeviceRadixSortSingleTileKernelINS1_5radix10policy_hubIiiyE10Policy1000ELNS0_9SortOrderE0EiiyNS1_21identity_decomposer_tEEEvPKT1_PSA_PKT2_PSE_T3_iiT4_ --------------------------
	.section	.nv.constant0._ZN3cub18CUB_300001_SM_10006detail10radix_sort31DeviceRadixSortSingleTileKernelINS1_5radix10policy_hubIiiyE10Policy1000ELNS0_9SortOrderE0EiiyNS1_21identity_decomposer_tEEEvPKT1_PSA_PKT2_PSE_T3_iiT4_,"a",@progbits
	.sectionflags	@""
	.align	4
.nv.constant0._ZN3cub18CUB_300001_SM_10006detail10radix_sort31DeviceRadixSortSingleTileKernelINS1_5radix10policy_hubIiiyE10Policy1000ELNS0_9SortOrderE0EiiyNS1_21identity_decomposer_tEEEvPKT1_PSA_PKT2_PSE_T3_iiT4_:
	.zero		945


//--------------------- .nv.constant0._ZN3cub18CUB_300001_SM_10006detail10radix_sort29DeviceRadixSortOnesweepKernelINS1_5radix10policy_hubIiN4cuda3std3__45tupleIJfiEEEyE10Policy1000ELNS0_9SortOrderE0EiSA_yiiNS1_21identity_decomposer_tEEEvPT5_SG_PT3_PKSH_PT1_PKSL_PT2_PKSP_T4_iiT6_ --------------------------
	.section	.nv.constant0._ZN3cub18CUB_300001_SM_10006detail10radix_sort29DeviceRadixSortOnesweepKernelINS1_5radix10policy_hubIiN4cuda3std3__45tupleIJfiEEEyE10Policy1000ELNS0_9SortOrderE0EiSA_yiiNS1_21identity_decomposer_tEEEvPT5_SG_PT3_PKSH_PT1_PKSL_PT2_PKSP_T4_iiT6_,"a",@progbits
	.sectionflags	@""
	.align	4
.nv.constant0._ZN3cub18CUB_300001_SM_10006detail10radix_sort29DeviceRadixSortOnesweepKernelINS1_5radix10policy_hubIiN4cuda3std3__45tupleIJfiEEEyE10Policy1000ELNS0_9SortOrderE0EiSA_yiiNS1_21identity_decomposer_tEEEvPT5_SG_PT3_PKSH_PT1_PKSL_PT2_PKSP_T4_iiT6_:
	.zero		973


//--------------------- .nv.constant0._ZN3cub18CUB_300001_SM_10006detail10radix_sort33DeviceRadixSortExclusiveSumKernelINS1_5radix10policy_hubIiN4cuda3std3__45tupleIJfiEEEyE10Policy1000EyEEvPT0_ --------------------------
	.section	.nv.constant0._ZN3cub18CUB_300001_SM_10006detail10radix_sort33DeviceRadixSortExclusiveSumKernelINS1_5radix10policy_hubIiN4cuda3std3__45tupleIJfiEEEyE10Policy1000EyEEvPT0_,"a",@progbits
	.sectionflags	@""
	.align	4
.nv.constant0._ZN3cub18CUB_300001_SM_10006detail10radix_sort33DeviceRadixSortExclusiveSumKernelINS1_5radix10policy_hubIiN4cuda3std3__45tupleIJfiEEEyE10Policy1000EyEEvPT0_:
	.zero		904


//--------------------- .nv.constant0._ZN3cub18CUB_300001_SM_10006detail10radix_sort30DeviceRadixSortHistogramKernelINS1_5radix10policy_hubIiN4cuda3std3__45tupleIJfiEEEyE10Policy1000ELNS0_9SortOrderE0EiyNS1_21identity_decomposer_tEEEvPT2_PKT1_SF_iiT3_ --------------------------
	.section	.nv.constant0._ZN3cub18CUB_300001_SM_10006detail10radix_sort30DeviceRadixSortHistogramKernelINS1_5radix10policy_hubIiN4cuda3std3__45tupleIJfiEEEyE10Policy1000ELNS0_9SortOrderE0EiyNS1_21identity_decomposer_tEEEvPT2_PKT1_SF_iiT3_,"a",@progbits
	.sectionflags	@""
	.align	4
.nv.constant0._ZN3cub18CUB_300001_SM_10006detail10radix_sort30DeviceRadixSortHistogramKernelINS1_5radix10policy_hubIiN4cuda3std3__45tupleIJfiEEEyE10Policy1000ELNS0_9SortOrderE0EiyNS1_21identity_decomposer_tEEEvPT2_PKT1_SF_iiT3_:
	.zero		929


//--------------------- .nv.constant0._ZN3cub18CUB_300001_SM_10006detail10radix_sort31DeviceRadixSortSingleTileKernelINS1_5radix10policy_hubIiN4cuda3std3__45tupleIJfiEEEyE10Policy1000ELNS0_9SortOrderE0EiSA_yNS1_21identity_decomposer_tEEEvPKT1_PSF_PKT2_PSJ_T3_iiT4_ --------------------------
	.section	.nv.constant0._ZN3cub18CUB_300001_SM_10006detail10radix_sort31DeviceRadixSortSingleTileKernelINS1_5radix10policy_hubIiN4cuda3std3__45tupleIJfiEEEyE10Policy1000ELNS0_9SortOrderE0EiSA_yNS1_21identity_decomposer_tEEEvPKT1_PSF_PKT2_PSJ_T3_iiT4_,"a",@progbits
	.sectionflags	@""
	.align	4
.nv.constant0._ZN3cub18CUB_300001_SM_10006detail10radix_sort31DeviceRadixSortSingleTileKernelINS1_5radix10policy_hubIiN4cuda3std3__45tupleIJfiEEEyE10Policy1000ELNS0_9SortOrderE0EiSA_yNS1_21identity_decomposer_tEEEvPKT1_PSF_PKT2_PSJ_T3_iiT4_:
	.zero		945


//--------------------- .nv.constant0._ZN3cub18CUB_300001_SM_10006detail4scan23DeviceCompactInitKernelINS0_24ReduceByKeyScanTileStateIfyLb1EEEPiEEvT_iT0_ --------------------------
	.section	.nv.constant0._ZN3cub18CUB_300001_SM_10006detail4scan23DeviceCompactInitKernelINS0_24ReduceByKeyScanTileStateIfyLb1EEEPiEEvT_iT0_,"a",@progbits
	.sectionflags	@""
	.align	4
.nv.constant0._ZN3cub18CUB_300001_SM_10006detail4scan23DeviceCompactInitKernelINS0_24ReduceByKeyScanTileStateIfyLb1EEEPiEEvT_iT0_:
	.zero		920


//--------------------- .nv.constant0._ZN3cub18CUB_300001_SM_10006detail8for_each13static_kernelINS2_12policy_hub_t12policy_500_tElN6thrust24THRUST_300001_SM_1000_NS8cuda_cub10__tabulate7functorINS7_6detail15normal_iteratorINS7_10device_ptrIiEEEENS7_6system6detail7generic6detail22compute_sequence_valueIivEElEEEEvT0_T1_ --------------------------
	.section	.nv.constant0._ZN3cub18CUB_300001_SM_10006detail8for_each13static_kernelINS2_12policy_hub_t12policy_500_tElN6thrust24THRUST_300001_SM_1000_NS8cuda_cub10__tabulate7functorINS7_6detail15normal_iteratorINS7_10device_ptrIiEEEENS7_6system6detail7generic6detail22compute_sequence_valueIivEElEEEEvT0_T1_,"a",@progbits
	.sectionflags	@""
	.align	4
.nv.constant0._ZN3cub18CUB_300001_SM_10006detail8for_each13static_kernelINS2_12policy_hub_t12policy_500_tElN6thrust24THRUST_300001_SM_1000_NS8cuda_cub10__tabulate7functorINS7_6detail15normal_iteratorINS7_10device_ptrIiEEEENS7_6system6detail7generic6detail22compute_sequence_valueIivEElEEEEvT0_T1_:
	.zero		920


//--------------------- .nv.constant0._ZN3cub18CUB_300001_SM_10006detail8for_each13static_kernelINS2_12policy_hub_t12policy_500_tEmN6thrust24THRUST_300001_SM_1000_NS8cuda_cub20__uninitialized_fill7functorINS7_10device_ptrIiEEiEEEEvT0_T1_ --------------------------
	.section	.nv.constant0._ZN3cub18CUB_300001_SM_10006detail8for_each13static_kernelINS2_12policy_hub_t12policy_500_tEmN6thrust24THRUST_300001_SM_1000_NS8cuda_cub20__uninitialized_fill7functorINS7_10device_ptrIiEEiEEEEvT0_T1_,"a",@progbits
	.sectionflags	@""
	.align	4
.nv.constant0._ZN3cub18CUB_300001_SM_10006detail8for_each13static_kernelINS2_12policy_hub_t12policy_500_tEmN6thrust24THRUST_300001_SM_1000_NS8cuda_cub20__uninitialized_fill7functorINS7_10device_ptrIiEEiEEEEvT0_T1_:
	.zero		920


//--------------------- .nv.constant0._ZN3cub18CUB_300001_SM_10006detail8for_each13static_kernelINS2_12policy_hub_t12policy_500_tEmN6thrust24THRUST_300001_SM_1000_NS8cuda_cub20__uninitialized_fill7functorINS7_10device_ptrIfEEfEEEEvT0_T1_ --------------------------
	.section	.nv.constant0._ZN3cub18CUB_300001_SM_10006detail8for_each13static_kernelINS2_12policy_hub_t12policy_500_tEmN6thrust24THRUST_300001_SM_1000_NS8cuda_cub20__uninitialized_fill7functorINS7_10device_ptrIfEEfEEEEvT0_T1_,"a",@progbits
	.sectionflags	@""
	.align	4
.nv.constant0._ZN3cub18CUB_300001_SM_10006detail8for_each13static_kernelINS2_12policy_hub_t12policy_500_tEmN6thrust24THRUST_300001_SM_1000_NS8cuda_cub20__uninitialized_fill7functorINS7_10device_ptrIfEEfEEEEvT0_T1_:
	.zero		920


//--------------------- .nv.constant0._ZN3cub18CUB_300001_SM_10006detail11EmptyKernelIvEEvv --------------------------
	.section	.nv.constant0._ZN3cub18CUB_300001_SM_10006detail11EmptyKernelIvEEvv,"a",@progbits
	.sectionflags	@""
	.align	4
.nv.constant0._ZN3cub18CUB_300001_SM_10006detail11EmptyKernelIvEEvv:
	.zero		896


//--------------------- .nv.constant0._Z10my_max_idxPKfPKiiP10my_atomics --------------------------
	.section	.nv.constant0._Z10my_max_idxPKfPKiiP10my_atomics,"a",@progbits
	.sectionflags	@""
	.align	4
.nv.constant0._Z10my_max_idxPKfPKiiP10my_atomics:
	.zero		928


//--------------------- SYMBOLS --------------------------

	.type		.nv.reservedSmem.offset0,@object
	.size		.nv.reservedSmem.offset0,0x4
	.type		.nv.reservedSmem.cap,@object
	.size		.nv.reservedSmem.cap,0x4
